//
// Generated by NVIDIA NVVM Compiler
//
// Compiler Build ID: CL-36424714
// Cuda compilation tools, release 13.0, V13.0.88
// Based on NVVM 20.0.0
//

.version 9.0
.target sm_100
.address_size 64

	// .globl	_Z12naive_matmulPKfS0_Pfiii
// _ZZ13shared_matmulPKfS0_PfiiiE5smemA has been demoted
// _ZZ13shared_matmulPKfS0_PfiiiE5smemB has been demoted
// _ZZ25shared_matmul_thread_tilePKfS0_PfiiiE5smemA has been demoted
// _ZZ25shared_matmul_thread_tilePKfS0_PfiiiE5smemB has been demoted
// _ZZ23shared_matmul_warp_tilePKfS0_PfiiiE5smemA has been demoted
// _ZZ23shared_matmul_warp_tilePKfS0_PfiiiE5smemB has been demoted
// _ZZ34shared_matmul_thread_tile_load_optPfS_S_iiiE5smemA has been demoted
// _ZZ34shared_matmul_thread_tile_load_optPfS_S_iiiE5smemB has been demoted
// _ZZ39shared_matmul_thread_tile_double_bufferPfS_S_iiiE5smemA has been demoted
// _ZZ39shared_matmul_thread_tile_double_bufferPfS_S_iiiE5smemB has been demoted

.visible .entry _Z12naive_matmulPKfS0_Pfiii(
	.param .u64 .ptr .align 1 _Z12naive_matmulPKfS0_Pfiii_param_0,
	.param .u64 .ptr .align 1 _Z12naive_matmulPKfS0_Pfiii_param_1,
	.param .u64 .ptr .align 1 _Z12naive_matmulPKfS0_Pfiii_param_2,
	.param .u32 _Z12naive_matmulPKfS0_Pfiii_param_3,
	.param .u32 _Z12naive_matmulPKfS0_Pfiii_param_4,
	.param .u32 _Z12naive_matmulPKfS0_Pfiii_param_5
)
{
	.reg .pred 	%p<22>;
	.reg .b32 	%r<85>;
	.reg .b32 	%f<67>;
	.reg .b64 	%rd<43>;

	ld.param.u64 	%rd5, [_Z12naive_matmulPKfS0_Pfiii_param_0];
	ld.param.u64 	%rd6, [_Z12naive_matmulPKfS0_Pfiii_param_1];
	ld.param.u64 	%rd4, [_Z12naive_matmulPKfS0_Pfiii_param_2];
	ld.param.u32 	%r43, [_Z12naive_matmulPKfS0_Pfiii_param_3];
	ld.param.u32 	%r44, [_Z12naive_matmulPKfS0_Pfiii_param_4];
	ld.param.u32 	%r45, [_Z12naive_matmulPKfS0_Pfiii_param_5];
	cvta.to.global.u64 	%rd1, %rd6;
	cvta.to.global.u64 	%rd2, %rd5;
	cvta.to.global.u64 	%rd3, %rd4;
	mov.u32 	%r46, %nctaid.x;
	mov.u32 	%r1, %ntid.x;
	mul.lo.s32 	%r2, %r1, %r46;
	setp.eq.s32 	%p1, %r43, 0;
	@%p1 bra 	$L__BB0_9;
	mov.u32 	%r47, %ctaid.x;
	mov.u32 	%r48, %tid.x;
	mad.lo.s32 	%r3, %r47, %r1, %r48;
	mov.u32 	%r49, %nctaid.y;
	mov.u32 	%r50, %ntid.y;
	mul.lo.s32 	%r4, %r50, %r49;
	setp.eq.s32 	%p2, %r44, 0;
	mov.u32 	%r51, %ctaid.y;
	mov.u32 	%r52, %tid.y;
	mad.lo.s32 	%r5, %r51, %r50, %r52;
	@%p2 bra 	$L__BB0_9;
	setp.gt.s32 	%p3, %r45, 0;
	@%p3 bra 	$L__BB0_10;
	mov.b32 	%r81, 0;
	mov.u32 	%r82, %r81;
$L__BB0_4:
	add.s32 	%r34, %r3, %r81;
	mul.lo.s32 	%r35, %r34, %r44;
	mov.b32 	%r83, 0;
	mov.u32 	%r84, %r83;
$L__BB0_5:
	setp.ge.s32 	%p4, %r34, %r43;
	add.s32 	%r38, %r5, %r83;
	setp.ge.s32 	%p5, %r38, %r44;
	or.pred  	%p6, %p4, %p5;
	@%p6 bra 	$L__BB0_7;
	add.s32 	%r55, %r38, %r35;
	mul.wide.s32 	%rd7, %r55, 4;
	add.s64 	%rd8, %rd3, %rd7;
	mov.b32 	%r56, 0;
	st.global.u32 	[%rd8], %r56;
$L__BB0_7:
	add.s32 	%r39, %r84, 1;
	mad.lo.s32 	%r83, %r4, %r84, %r4;
	setp.lt.u32 	%p7, %r83, %r44;
	mov.u32 	%r84, %r39;
	@%p7 bra 	$L__BB0_5;
	add.s32 	%r41, %r82, 1;
	mad.lo.s32 	%r81, %r2, %r82, %r2;
	setp.lt.u32 	%p8, %r81, %r43;
	mov.u32 	%r82, %r41;
	@%p8 bra 	$L__BB0_4;
$L__BB0_9:
	ret;
$L__BB0_10:
	and.b32  	%r6, %r45, 7;
	and.b32  	%r7, %r45, 2147483640;
	shl.b32 	%r8, %r44, 3;
	mov.b32 	%r71, 0;
	mul.wide.s32 	%rd33, %r44, 4;
	mov.u32 	%r72, %r71;
$L__BB0_11:
	add.s32 	%r11, %r3, %r71;
	mul.lo.s32 	%r12, %r11, %r45;
	mov.b32 	%r73, 0;
	mov.u32 	%r74, %r73;
$L__BB0_12:
	setp.lt.s32 	%p9, %r11, %r43;
	add.s32 	%r15, %r5, %r73;
	setp.lt.s32 	%p10, %r15, %r44;
	and.pred  	%p11, %p9, %p10;
	@%p11 bra 	$L__BB0_15;
$L__BB0_13:
	add.s32 	%r22, %r74, 1;
	mad.lo.s32 	%r73, %r4, %r74, %r4;
	setp.lt.u32 	%p20, %r73, %r44;
	mov.u32 	%r74, %r22;
	@%p20 bra 	$L__BB0_12;
	add.s32 	%r30, %r72, 1;
	mad.lo.s32 	%r71, %r2, %r72, %r2;
	setp.lt.u32 	%p21, %r71, %r43;
	mov.u32 	%r72, %r30;
	@%p21 bra 	$L__BB0_11;
	bra.uni 	$L__BB0_9;
$L__BB0_15:
	setp.lt.u32 	%p12, %r45, 8;
	mov.f32 	%f66, 0f00000000;
	mov.b32 	%r79, 0;
	@%p12 bra 	$L__BB0_18;
	and.b32  	%r60, %r45, 2147483640;
	neg.s32 	%r77, %r60;
	mov.f32 	%f66, 0f00000000;
	mov.u32 	%r75, %r12;
	mov.u32 	%r76, %r15;
$L__BB0_17:
	.pragma "nounroll";
	mul.wide.s32 	%rd9, %r75, 4;
	add.s64 	%rd10, %rd2, %rd9;
	ld.global.f32 	%f16, [%rd10];
	mul.wide.s32 	%rd11, %r76, 4;
	add.s64 	%rd12, %rd1, %rd11;
	ld.global.f32 	%f17, [%rd12];
	fma.rn.f32 	%f18, %f16, %f17, %f66;
	ld.global.f32 	%f19, [%rd10+4];
	mul.wide.s32 	%rd13, %r44, 4;
	add.s64 	%rd14, %rd12, %rd13;
	ld.global.f32 	%f20, [%rd14];
	fma.rn.f32 	%f21, %f19, %f20, %f18;
	ld.global.f32 	%f22, [%rd10+8];
	add.s64 	%rd15, %rd14, %rd13;
	ld.global.f32 	%f23, [%rd15];
	fma.rn.f32 	%f24, %f22, %f23, %f21;
	ld.global.f32 	%f25, [%rd10+12];
	add.s64 	%rd16, %rd15, %rd13;
	ld.global.f32 	%f26, [%rd16];
	fma.rn.f32 	%f27, %f25, %f26, %f24;
	ld.global.f32 	%f28, [%rd10+16];
	add.s64 	%rd17, %rd16, %rd13;
	ld.global.f32 	%f29, [%rd17];
	fma.rn.f32 	%f30, %f28, %f29, %f27;
	ld.global.f32 	%f31, [%rd10+20];
	add.s64 	%rd18, %rd17, %rd13;
	ld.global.f32 	%f32, [%rd18];
	fma.rn.f32 	%f33, %f31, %f32, %f30;
	ld.global.f32 	%f34, [%rd10+24];
	add.s64 	%rd19, %rd18, %rd13;
	ld.global.f32 	%f35, [%rd19];
	fma.rn.f32 	%f36, %f34, %f35, %f33;
	ld.global.f32 	%f37, [%rd10+28];
	add.s64 	%rd20, %rd19, %rd13;
	ld.global.f32 	%f38, [%rd20];
	fma.rn.f32 	%f66, %f37, %f38, %f36;
	add.s32 	%r77, %r77, 8;
	add.s32 	%r76, %r76, %r8;
	add.s32 	%r75, %r75, 8;
	setp.eq.s32 	%p13, %r77, 0;
	mov.u32 	%r79, %r7;
	@%p13 bra 	$L__BB0_18;
	bra.uni 	$L__BB0_17;
$L__BB0_18:
	setp.eq.s32 	%p14, %r6, 0;
	@%p14 bra 	$L__BB0_26;
	add.s32 	%r61, %r6, -1;
	setp.lt.u32 	%p15, %r61, 3;
	@%p15 bra 	$L__BB0_21;
	add.s32 	%r62, %r79, %r12;
	mul.wide.s32 	%rd21, %r62, 4;
	add.s64 	%rd22, %rd2, %rd21;
	ld.global.f32 	%f40, [%rd22];
	mad.lo.s32 	%r63, %r79, %r44, %r15;
	mul.wide.s32 	%rd23, %r63, 4;
	add.s64 	%rd24, %rd1, %rd23;
	ld.global.f32 	%f41, [%rd24];
	fma.rn.f32 	%f42, %f40, %f41, %f66;
	ld.global.f32 	%f43, [%rd22+4];
	add.s64 	%rd26, %rd24, %rd33;
	ld.global.f32 	%f44, [%rd26];
	fma.rn.f32 	%f45, %f43, %f44, %f42;
	ld.global.f32 	%f46, [%rd22+8];
	add.s64 	%rd27, %rd26, %rd33;
	ld.global.f32 	%f47, [%rd27];
	fma.rn.f32 	%f48, %f46, %f47, %f45;
	ld.global.f32 	%f49, [%rd22+12];
	add.s64 	%rd28, %rd27, %rd33;
	ld.global.f32 	%f50, [%rd28];
	fma.rn.f32 	%f66, %f49, %f50, %f48;
	add.s32 	%r79, %r79, 4;
$L__BB0_21:
	and.b32  	%r64, %r45, 3;
	setp.eq.s32 	%p16, %r64, 0;
	@%p16 bra 	$L__BB0_26;
	setp.eq.s32 	%p17, %r64, 1;
	@%p17 bra 	$L__BB0_24;
	add.s32 	%r65, %r79, %r12;
	mul.wide.s32 	%rd29, %r65, 4;
	add.s64 	%rd30, %rd2, %rd29;
	ld.global.f32 	%f52, [%rd30];
	mad.lo.s32 	%r66, %r79, %r44, %r15;
	mul.wide.s32 	%rd31, %r66, 4;
	add.s64 	%rd32, %rd1, %rd31;
	ld.global.f32 	%f53, [%rd32];
	fma.rn.f32 	%f54, %f52, %f53, %f66;
	ld.global.f32 	%f55, [%rd30+4];
	add.s64 	%rd34, %rd32, %rd33;
	ld.global.f32 	%f56, [%rd34];
	fma.rn.f32 	%f66, %f55, %f56, %f54;
	add.s32 	%r79, %r79, 2;
$L__BB0_24:
	and.b32  	%r67, %r45, 1;
	setp.eq.b32 	%p18, %r67, 1;
	not.pred 	%p19, %p18;
	@%p19 bra 	$L__BB0_26;
	add.s32 	%r68, %r79, %r12;
	mul.wide.s32 	%rd35, %r68, 4;
	add.s64 	%rd36, %rd2, %rd35;
	ld.global.f32 	%f57, [%rd36];
	mad.lo.s32 	%r69, %r79, %r44, %r15;
	mul.wide.s32 	%rd37, %r69, 4;
	add.s64 	%rd38, %rd1, %rd37;
	ld.global.f32 	%f58, [%rd38];
	fma.rn.f32 	%f66, %f57, %f58, %f66;
$L__BB0_26:
	ld.param.u64 	%rd42, [_Z12naive_matmulPKfS0_Pfiii_param_2];
	mad.lo.s32 	%r70, %r11, %r44, %r15;
	cvta.to.global.u64 	%rd39, %rd42;
	mul.wide.s32 	%rd40, %r70, 4;
	add.s64 	%rd41, %rd39, %rd40;
	st.global.f32 	[%rd41], %f66;
	bra.uni 	$L__BB0_13;

}
	// .globl	_Z16coalesced_matmulPKfS0_Pfiii
.visible .entry _Z16coalesced_matmulPKfS0_Pfiii(
	.param .u64 .ptr .align 1 _Z16coalesced_matmulPKfS0_Pfiii_param_0,
	.param .u64 .ptr .align 1 _Z16coalesced_matmulPKfS0_Pfiii_param_1,
	.param .u64 .ptr .align 1 _Z16coalesced_matmulPKfS0_Pfiii_param_2,
	.param .u32 _Z16coalesced_matmulPKfS0_Pfiii_param_3,
	.param .u32 _Z16coalesced_matmulPKfS0_Pfiii_param_4,
	.param .u32 _Z16coalesced_matmulPKfS0_Pfiii_param_5
)
{
	.reg .pred 	%p<22>;
	.reg .b32 	%r<84>;
	.reg .b32 	%f<67>;
	.reg .b64 	%rd<43>;

	ld.param.u64 	%rd5, [_Z16coalesced_matmulPKfS0_Pfiii_param_0];
	ld.param.u64 	%rd6, [_Z16coalesced_matmulPKfS0_Pfiii_param_1];
	ld.param.u64 	%rd4, [_Z16coalesced_matmulPKfS0_Pfiii_param_2];
	ld.param.u32 	%r42, [_Z16coalesced_matmulPKfS0_Pfiii_param_3];
	ld.param.u32 	%r43, [_Z16coalesced_matmulPKfS0_Pfiii_param_4];
	ld.param.u32 	%r44, [_Z16coalesced_matmulPKfS0_Pfiii_param_5];
	cvta.to.global.u64 	%rd1, %rd6;
	cvta.to.global.u64 	%rd2, %rd5;
	cvta.to.global.u64 	%rd3, %rd4;
	mov.u32 	%r45, %nctaid.x;
	mov.u32 	%r1, %ntid.x;
	mul.lo.s32 	%r2, %r1, %r45;
	setp.eq.s32 	%p1, %r43, 0;
	@%p1 bra 	$L__BB1_9;
	mov.u32 	%r46, %ctaid.x;
	mov.u32 	%r47, %tid.x;
	mad.lo.s32 	%r3, %r46, %r1, %r47;
	mov.u32 	%r48, %nctaid.y;
	mov.u32 	%r49, %ntid.y;
	mul.lo.s32 	%r4, %r49, %r48;
	setp.eq.s32 	%p2, %r42, 0;
	mov.u32 	%r50, %ctaid.y;
	mov.u32 	%r51, %tid.y;
	mad.lo.s32 	%r5, %r50, %r49, %r51;
	@%p2 bra 	$L__BB1_9;
	setp.gt.s32 	%p3, %r44, 0;
	@%p3 bra 	$L__BB1_10;
	mov.b32 	%r80, 0;
	mov.u32 	%r81, %r80;
$L__BB1_4:
	add.s32 	%r34, %r3, %r80;
	mov.b32 	%r82, 0;
	mov.u32 	%r83, %r82;
$L__BB1_5:
	setp.ge.s32 	%p4, %r34, %r43;
	add.s32 	%r37, %r5, %r82;
	setp.ge.s32 	%p5, %r37, %r42;
	or.pred  	%p6, %p4, %p5;
	@%p6 bra 	$L__BB1_7;
	mad.lo.s32 	%r54, %r37, %r43, %r34;
	mul.wide.s32 	%rd7, %r54, 4;
	add.s64 	%rd8, %rd3, %rd7;
	mov.b32 	%r55, 0;
	st.global.u32 	[%rd8], %r55;
$L__BB1_7:
	add.s32 	%r38, %r83, 1;
	mad.lo.s32 	%r82, %r4, %r83, %r4;
	setp.lt.u32 	%p7, %r82, %r42;
	mov.u32 	%r83, %r38;
	@%p7 bra 	$L__BB1_5;
	add.s32 	%r40, %r81, 1;
	mad.lo.s32 	%r80, %r2, %r81, %r2;
	setp.lt.u32 	%p8, %r80, %r43;
	mov.u32 	%r81, %r40;
	@%p8 bra 	$L__BB1_4;
$L__BB1_9:
	ret;
$L__BB1_10:
	and.b32  	%r6, %r44, 7;
	and.b32  	%r7, %r44, 2147483640;
	shl.b32 	%r8, %r43, 3;
	mov.b32 	%r70, 0;
	mul.wide.s32 	%rd33, %r43, 4;
	mov.u32 	%r71, %r70;
$L__BB1_11:
	add.s32 	%r11, %r3, %r70;
	mov.b32 	%r72, 0;
	mov.u32 	%r73, %r72;
$L__BB1_12:
	setp.lt.s32 	%p9, %r11, %r43;
	add.s32 	%r14, %r5, %r72;
	setp.lt.s32 	%p10, %r14, %r42;
	and.pred  	%p11, %p9, %p10;
	@%p11 bra 	$L__BB1_15;
$L__BB1_13:
	add.s32 	%r21, %r73, 1;
	mad.lo.s32 	%r72, %r4, %r73, %r4;
	setp.lt.u32 	%p20, %r72, %r42;
	mov.u32 	%r73, %r21;
	@%p20 bra 	$L__BB1_12;
	add.s32 	%r30, %r71, 1;
	mad.lo.s32 	%r70, %r2, %r71, %r2;
	setp.lt.u32 	%p21, %r70, %r43;
	mov.u32 	%r71, %r30;
	@%p21 bra 	$L__BB1_11;
	bra.uni 	$L__BB1_9;
$L__BB1_15:
	setp.lt.u32 	%p12, %r44, 8;
	mul.lo.s32 	%r23, %r14, %r44;
	mov.f32 	%f66, 0f00000000;
	mov.b32 	%r78, 0;
	@%p12 bra 	$L__BB1_18;
	and.b32  	%r59, %r44, 2147483640;
	neg.s32 	%r76, %r59;
	mov.f32 	%f66, 0f00000000;
	mov.u32 	%r74, %r23;
	mov.u32 	%r75, %r11;
$L__BB1_17:
	.pragma "nounroll";
	mul.wide.s32 	%rd9, %r74, 4;
	add.s64 	%rd10, %rd2, %rd9;
	ld.global.f32 	%f16, [%rd10];
	mul.wide.s32 	%rd11, %r75, 4;
	add.s64 	%rd12, %rd1, %rd11;
	ld.global.f32 	%f17, [%rd12];
	fma.rn.f32 	%f18, %f16, %f17, %f66;
	ld.global.f32 	%f19, [%rd10+4];
	mul.wide.s32 	%rd13, %r43, 4;
	add.s64 	%rd14, %rd12, %rd13;
	ld.global.f32 	%f20, [%rd14];
	fma.rn.f32 	%f21, %f19, %f20, %f18;
	ld.global.f32 	%f22, [%rd10+8];
	add.s64 	%rd15, %rd14, %rd13;
	ld.global.f32 	%f23, [%rd15];
	fma.rn.f32 	%f24, %f22, %f23, %f21;
	ld.global.f32 	%f25, [%rd10+12];
	add.s64 	%rd16, %rd15, %rd13;
	ld.global.f32 	%f26, [%rd16];
	fma.rn.f32 	%f27, %f25, %f26, %f24;
	ld.global.f32 	%f28, [%rd10+16];
	add.s64 	%rd17, %rd16, %rd13;
	ld.global.f32 	%f29, [%rd17];
	fma.rn.f32 	%f30, %f28, %f29, %f27;
	ld.global.f32 	%f31, [%rd10+20];
	add.s64 	%rd18, %rd17, %rd13;
	ld.global.f32 	%f32, [%rd18];
	fma.rn.f32 	%f33, %f31, %f32, %f30;
	ld.global.f32 	%f34, [%rd10+24];
	add.s64 	%rd19, %rd18, %rd13;
	ld.global.f32 	%f35, [%rd19];
	fma.rn.f32 	%f36, %f34, %f35, %f33;
	ld.global.f32 	%f37, [%rd10+28];
	add.s64 	%rd20, %rd19, %rd13;
	ld.global.f32 	%f38, [%rd20];
	fma.rn.f32 	%f66, %f37, %f38, %f36;
	add.s32 	%r76, %r76, 8;
	add.s32 	%r75, %r75, %r8;
	add.s32 	%r74, %r74, 8;
	setp.eq.s32 	%p13, %r76, 0;
	mov.u32 	%r78, %r7;
	@%p13 bra 	$L__BB1_18;
	bra.uni 	$L__BB1_17;
$L__BB1_18:
	setp.eq.s32 	%p14, %r6, 0;
	@%p14 bra 	$L__BB1_26;
	add.s32 	%r60, %r6, -1;
	setp.lt.u32 	%p15, %r60, 3;
	@%p15 bra 	$L__BB1_21;
	add.s32 	%r61, %r78, %r23;
	mul.wide.s32 	%rd21, %r61, 4;
	add.s64 	%rd22, %rd2, %rd21;
	ld.global.f32 	%f40, [%rd22];
	mad.lo.s32 	%r62, %r78, %r43, %r11;
	mul.wide.s32 	%rd23, %r62, 4;
	add.s64 	%rd24, %rd1, %rd23;
	ld.global.f32 	%f41, [%rd24];
	fma.rn.f32 	%f42, %f40, %f41, %f66;
	ld.global.f32 	%f43, [%rd22+4];
	add.s64 	%rd26, %rd24, %rd33;
	ld.global.f32 	%f44, [%rd26];
	fma.rn.f32 	%f45, %f43, %f44, %f42;
	ld.global.f32 	%f46, [%rd22+8];
	add.s64 	%rd27, %rd26, %rd33;
	ld.global.f32 	%f47, [%rd27];
	fma.rn.f32 	%f48, %f46, %f47, %f45;
	ld.global.f32 	%f49, [%rd22+12];
	add.s64 	%rd28, %rd27, %rd33;
	ld.global.f32 	%f50, [%rd28];
	fma.rn.f32 	%f66, %f49, %f50, %f48;
	add.s32 	%r78, %r78, 4;
$L__BB1_21:
	and.b32  	%r63, %r44, 3;
	setp.eq.s32 	%p16, %r63, 0;
	@%p16 bra 	$L__BB1_26;
	setp.eq.s32 	%p17, %r63, 1;
	@%p17 bra 	$L__BB1_24;
	add.s32 	%r64, %r78, %r23;
	mul.wide.s32 	%rd29, %r64, 4;
	add.s64 	%rd30, %rd2, %rd29;
	ld.global.f32 	%f52, [%rd30];
	mad.lo.s32 	%r65, %r78, %r43, %r11;
	mul.wide.s32 	%rd31, %r65, 4;
	add.s64 	%rd32, %rd1, %rd31;
	ld.global.f32 	%f53, [%rd32];
	fma.rn.f32 	%f54, %f52, %f53, %f66;
	ld.global.f32 	%f55, [%rd30+4];
	add.s64 	%rd34, %rd32, %rd33;
	ld.global.f32 	%f56, [%rd34];
	fma.rn.f32 	%f66, %f55, %f56, %f54;
	add.s32 	%r78, %r78, 2;
$L__BB1_24:
	and.b32  	%r66, %r44, 1;
	setp.eq.b32 	%p18, %r66, 1;
	not.pred 	%p19, %p18;
	@%p19 bra 	$L__BB1_26;
	add.s32 	%r67, %r78, %r23;
	mul.wide.s32 	%rd35, %r67, 4;
	add.s64 	%rd36, %rd2, %rd35;
	ld.global.f32 	%f57, [%rd36];
	mad.lo.s32 	%r68, %r78, %r43, %r11;
	mul.wide.s32 	%rd37, %r68, 4;
	add.s64 	%rd38, %rd1, %rd37;
	ld.global.f32 	%f58, [%rd38];
	fma.rn.f32 	%f66, %f57, %f58, %f66;
$L__BB1_26:
	ld.param.u64 	%rd42, [_Z16coalesced_matmulPKfS0_Pfiii_param_2];
	mad.lo.s32 	%r69, %r14, %r43, %r11;
	cvta.to.global.u64 	%rd39, %rd42;
	mul.wide.s32 	%rd40, %r69, 4;
	add.s64 	%rd41, %rd39, %rd40;
	st.global.f32 	[%rd41], %f66;
	bra.uni 	$L__BB1_13;

}
	// .globl	_Z13shared_matmulPKfS0_Pfiii
.visible .entry _Z13shared_matmulPKfS0_Pfiii(
	.param .u64 .ptr .align 1 _Z13shared_matmulPKfS0_Pfiii_param_0,
	.param .u64 .ptr .align 1 _Z13shared_matmulPKfS0_Pfiii_param_1,
	.param .u64 .ptr .align 1 _Z13shared_matmulPKfS0_Pfiii_param_2,
	.param .u32 _Z13shared_matmulPKfS0_Pfiii_param_3,
	.param .u32 _Z13shared_matmulPKfS0_Pfiii_param_4,
	.param .u32 _Z13shared_matmulPKfS0_Pfiii_param_5
)
{
	.reg .pred 	%p<9>;
	.reg .b32 	%r<331>;
	.reg .b32 	%f<1426>;
	.reg .b64 	%rd<170>;
	// demoted variable
	.shared .align 4 .b8 _ZZ13shared_matmulPKfS0_PfiiiE5smemA[8192];
	// demoted variable
	.shared .align 4 .b8 _ZZ13shared_matmulPKfS0_PfiiiE5smemB[8192];
	ld.param.u32 	%r81, [_Z13shared_matmulPKfS0_Pfiii_param_4];
	mov.u32 	%r1, %ntid.x;
	setp.eq.s32 	%p1, %r81, 0;
	@%p1 bra 	$L__BB2_10;
	ld.param.u32 	%r304, [_Z13shared_matmulPKfS0_Pfiii_param_4];
	mov.u32 	%r84, %tid.y;
	mov.u32 	%r85, %tid.x;
	mad.lo.s32 	%r86, %r84, %r1, %r85;
	mov.u32 	%r87, %ctaid.x;
	shl.b32 	%r88, %r87, 7;
	and.b32  	%r89, %r86, 127;
	mov.u32 	%r90, %ntid.y;
	add.s32 	%r91, %r86, 256;
	add.s32 	%r92, %r86, 512;
	add.s32 	%r93, %r86, 768;
	add.s32 	%r94, %r86, 1024;
	add.s32 	%r95, %r86, 1280;
	add.s32 	%r96, %r86, 1536;
	add.s32 	%r97, %r86, 1792;
	shr.u32 	%r98, %r86, 7;
	shr.u32 	%r99, %r91, 7;
	shr.u32 	%r100, %r92, 7;
	shr.u32 	%r101, %r93, 7;
	shr.u32 	%r102, %r94, 7;
	shr.u32 	%r103, %r95, 7;
	shr.u32 	%r104, %r96, 7;
	shr.u32 	%r105, %r97, 7;
	shl.b32 	%r106, %r85, 2;
	mov.u32 	%r107, _ZZ13shared_matmulPKfS0_PfiiiE5smemB;
	add.s32 	%r2, %r107, %r106;
	shl.b32 	%r108, %r84, 6;
	mov.u32 	%r109, _ZZ13shared_matmulPKfS0_PfiiiE5smemA;
	add.s32 	%r3, %r109, %r108;
	shl.b32 	%r110, %r90, 6;
	add.s32 	%r4, %r3, %r110;
	add.s32 	%r5, %r4, %r110;
	add.s32 	%r6, %r5, %r110;
	add.s32 	%r111, %r6, %r110;
	add.s32 	%r112, %r111, %r110;
	add.s32 	%r7, %r112, %r110;
	shl.b32 	%r113, %r1, 2;
	add.s32 	%r114, %r2, %r113;
	add.s32 	%r8, %r114, %r113;
	add.s32 	%r9, %r8, %r113;
	add.s32 	%r115, %r9, %r113;
	add.s32 	%r116, %r115, %r113;
	add.s32 	%r10, %r116, %r113;
	mad.lo.s32 	%r117, %r304, %r105, %r88;
	add.s32 	%r11, %r117, %r89;
	mad.lo.s32 	%r118, %r304, %r104, %r88;
	add.s32 	%r12, %r118, %r89;
	mad.lo.s32 	%r119, %r304, %r103, %r88;
	add.s32 	%r13, %r119, %r89;
	mad.lo.s32 	%r120, %r304, %r102, %r88;
	add.s32 	%r14, %r120, %r89;
	mad.lo.s32 	%r121, %r304, %r101, %r88;
	add.s32 	%r15, %r121, %r89;
	mad.lo.s32 	%r122, %r304, %r100, %r88;
	add.s32 	%r16, %r122, %r89;
	mad.lo.s32 	%r123, %r304, %r99, %r88;
	add.s32 	%r17, %r123, %r89;
	mad.lo.s32 	%r124, %r304, %r98, %r88;
	add.s32 	%r18, %r124, %r89;
	mov.b32 	%r310, 0;
	mov.u32 	%r311, %r310;
$L__BB2_2:
	ld.param.u32 	%r301, [_Z13shared_matmulPKfS0_Pfiii_param_3];
	setp.eq.s32 	%p2, %r301, 0;
	mov.u32 	%r125, %ctaid.x;
	shl.b32 	%r126, %r125, 7;
	mov.u32 	%r127, %tid.x;
	add.s32 	%r128, %r126, %r127;
	add.s32 	%r21, %r128, %r310;
	@%p2 bra 	$L__BB2_9;
	add.s32 	%r22, %r11, %r310;
	add.s32 	%r23, %r12, %r310;
	add.s32 	%r24, %r13, %r310;
	add.s32 	%r25, %r14, %r310;
	add.s32 	%r26, %r15, %r310;
	add.s32 	%r27, %r16, %r310;
	add.s32 	%r28, %r17, %r310;
	add.s32 	%r29, %r18, %r310;
	mov.b32 	%r312, 0;
	mov.u32 	%r313, %r312;
$L__BB2_4:
	ld.param.u32 	%r305, [_Z13shared_matmulPKfS0_Pfiii_param_4];
	ld.param.u32 	%r302, [_Z13shared_matmulPKfS0_Pfiii_param_3];
	setp.ge.s32 	%p3, %r21, %r305;
	mov.u32 	%r130, %tid.y;
	mov.u32 	%r131, %ctaid.y;
	shl.b32 	%r32, %r131, 7;
	add.s32 	%r132, %r32, %r130;
	add.s32 	%r33, %r132, %r312;
	setp.ge.s32 	%p4, %r33, %r302;
	or.pred  	%p5, %p3, %p4;
	@%p5 bra 	$L__BB2_8;
	ld.param.u32 	%r309, [_Z13shared_matmulPKfS0_Pfiii_param_5];
	add.s32 	%r134, %r312, %r32;
	mov.u32 	%r136, %ntid.x;
	mov.u32 	%r137, %tid.x;
	mad.lo.s32 	%r138, %r130, %r136, %r137;
	shr.u32 	%r139, %r138, 4;
	add.s32 	%r140, %r134, %r139;
	add.s32 	%r141, %r138, 256;
	shr.u32 	%r142, %r141, 4;
	add.s32 	%r143, %r134, %r142;
	add.s32 	%r144, %r138, 512;
	shr.u32 	%r145, %r144, 4;
	add.s32 	%r146, %r134, %r145;
	add.s32 	%r147, %r138, 768;
	shr.u32 	%r148, %r147, 4;
	add.s32 	%r149, %r134, %r148;
	add.s32 	%r150, %r138, 1024;
	shr.u32 	%r151, %r150, 4;
	add.s32 	%r152, %r134, %r151;
	add.s32 	%r153, %r138, 1280;
	shr.u32 	%r154, %r153, 4;
	add.s32 	%r155, %r134, %r154;
	add.s32 	%r156, %r138, 1536;
	shr.u32 	%r157, %r156, 4;
	add.s32 	%r158, %r134, %r157;
	add.s32 	%r159, %r138, 1792;
	shr.u32 	%r160, %r159, 4;
	add.s32 	%r161, %r134, %r160;
	and.b32  	%r162, %r138, 15;
	mad.lo.s32 	%r322, %r161, %r309, %r162;
	mad.lo.s32 	%r321, %r158, %r309, %r162;
	mad.lo.s32 	%r320, %r155, %r309, %r162;
	mad.lo.s32 	%r319, %r152, %r309, %r162;
	mad.lo.s32 	%r318, %r149, %r309, %r162;
	mad.lo.s32 	%r317, %r146, %r309, %r162;
	mad.lo.s32 	%r316, %r143, %r309, %r162;
	mad.lo.s32 	%r315, %r140, %r309, %r162;
	mov.b32 	%r330, 0;
	mov.f32 	%f1362, 0f00000000;
	mov.u32 	%r314, %r29;
	mov.u32 	%r323, %r28;
	mov.u32 	%r324, %r27;
	mov.u32 	%r325, %r26;
	mov.u32 	%r326, %r25;
	mov.u32 	%r327, %r24;
	mov.u32 	%r328, %r23;
	mov.u32 	%r329, %r22;
	mov.f32 	%f1363, %f1362;
	mov.f32 	%f1364, %f1362;
	mov.f32 	%f1365, %f1362;
	mov.f32 	%f1366, %f1362;
	mov.f32 	%f1367, %f1362;
	mov.f32 	%f1368, %f1362;
	mov.f32 	%f1369, %f1362;
	mov.f32 	%f1370, %f1362;
	mov.f32 	%f1371, %f1362;
	mov.f32 	%f1372, %f1362;
	mov.f32 	%f1373, %f1362;
	mov.f32 	%f1374, %f1362;
	mov.f32 	%f1375, %f1362;
	mov.f32 	%f1376, %f1362;
	mov.f32 	%f1377, %f1362;
	mov.f32 	%f1378, %f1362;
	mov.f32 	%f1379, %f1362;
	mov.f32 	%f1380, %f1362;
	mov.f32 	%f1381, %f1362;
	mov.f32 	%f1382, %f1362;
	mov.f32 	%f1383, %f1362;
	mov.f32 	%f1384, %f1362;
	mov.f32 	%f1385, %f1362;
	mov.f32 	%f1386, %f1362;
	mov.f32 	%f1387, %f1362;
	mov.f32 	%f1388, %f1362;
	mov.f32 	%f1389, %f1362;
	mov.f32 	%f1390, %f1362;
	mov.f32 	%f1391, %f1362;
	mov.f32 	%f1392, %f1362;
	mov.f32 	%f1393, %f1362;
	mov.f32 	%f1394, %f1362;
	mov.f32 	%f1395, %f1362;
	mov.f32 	%f1396, %f1362;
	mov.f32 	%f1397, %f1362;
	mov.f32 	%f1398, %f1362;
	mov.f32 	%f1399, %f1362;
	mov.f32 	%f1400, %f1362;
	mov.f32 	%f1401, %f1362;
	mov.f32 	%f1402, %f1362;
	mov.f32 	%f1403, %f1362;
	mov.f32 	%f1404, %f1362;
	mov.f32 	%f1405, %f1362;
	mov.f32 	%f1406, %f1362;
	mov.f32 	%f1407, %f1362;
	mov.f32 	%f1408, %f1362;
	mov.f32 	%f1409, %f1362;
	mov.f32 	%f1410, %f1362;
	mov.f32 	%f1411, %f1362;
	mov.f32 	%f1412, %f1362;
	mov.f32 	%f1413, %f1362;
	mov.f32 	%f1414, %f1362;
	mov.f32 	%f1415, %f1362;
	mov.f32 	%f1416, %f1362;
	mov.f32 	%f1417, %f1362;
	mov.f32 	%f1418, %f1362;
	mov.f32 	%f1419, %f1362;
	mov.f32 	%f1420, %f1362;
	mov.f32 	%f1421, %f1362;
	mov.f32 	%f1422, %f1362;
	mov.f32 	%f1423, %f1362;
	mov.f32 	%f1424, %f1362;
	mov.f32 	%f1425, %f1362;
$L__BB2_6:
	ld.param.u32 	%r306, [_Z13shared_matmulPKfS0_Pfiii_param_4];
	ld.param.u64 	%rd168, [_Z13shared_matmulPKfS0_Pfiii_param_1];
	ld.param.u64 	%rd167, [_Z13shared_matmulPKfS0_Pfiii_param_0];
	cvta.to.global.u64 	%rd4, %rd167;
	mul.wide.u32 	%rd5, %r315, 4;
	add.s64 	%rd6, %rd4, %rd5;
	ld.global.f32 	%f130, [%rd6];
	mov.u32 	%r163, %tid.y;
	mov.u32 	%r164, %ntid.x;
	mov.u32 	%r165, %tid.x;
	mad.lo.s32 	%r166, %r163, %r164, %r165;
	shl.b32 	%r167, %r166, 2;
	and.b32  	%r168, %r167, 60;
	mov.u32 	%r169, _ZZ13shared_matmulPKfS0_PfiiiE5smemA;
	add.s32 	%r170, %r169, %r168;
	and.b32  	%r171, %r167, -64;
	add.s32 	%r172, %r170, %r171;
	st.shared.f32 	[%r172], %f130;
	mul.wide.u32 	%rd7, %r316, 4;
	add.s64 	%rd8, %rd4, %rd7;
	ld.global.f32 	%f131, [%rd8];
	add.s32 	%r173, %r167, 1024;
	and.b32  	%r174, %r173, -64;
	add.s32 	%r175, %r170, %r174;
	st.shared.f32 	[%r175], %f131;
	mul.wide.u32 	%rd9, %r317, 4;
	add.s64 	%rd10, %rd4, %rd9;
	ld.global.f32 	%f132, [%rd10];
	add.s32 	%r176, %r167, 2048;
	and.b32  	%r177, %r176, -64;
	add.s32 	%r178, %r170, %r177;
	st.shared.f32 	[%r178], %f132;
	mul.wide.u32 	%rd11, %r318, 4;
	add.s64 	%rd12, %rd4, %rd11;
	ld.global.f32 	%f133, [%rd12];
	add.s32 	%r179, %r167, 3072;
	and.b32  	%r180, %r179, -64;
	add.s32 	%r181, %r170, %r180;
	st.shared.f32 	[%r181], %f133;
	mul.wide.u32 	%rd13, %r319, 4;
	add.s64 	%rd14, %rd4, %rd13;
	ld.global.f32 	%f134, [%rd14];
	add.s32 	%r182, %r167, 4096;
	and.b32  	%r183, %r182, -64;
	add.s32 	%r184, %r170, %r183;
	st.shared.f32 	[%r184], %f134;
	mul.wide.u32 	%rd15, %r320, 4;
	add.s64 	%rd16, %rd4, %rd15;
	ld.global.f32 	%f135, [%rd16];
	add.s32 	%r185, %r167, 5120;
	and.b32  	%r186, %r185, -64;
	add.s32 	%r187, %r170, %r186;
	st.shared.f32 	[%r187], %f135;
	mul.wide.u32 	%rd17, %r321, 4;
	add.s64 	%rd18, %rd4, %rd17;
	ld.global.f32 	%f136, [%rd18];
	add.s32 	%r188, %r167, 6144;
	and.b32  	%r189, %r188, -64;
	add.s32 	%r190, %r170, %r189;
	st.shared.f32 	[%r190], %f136;
	mul.wide.u32 	%rd19, %r322, 4;
	add.s64 	%rd20, %rd4, %rd19;
	ld.global.f32 	%f137, [%rd20];
	add.s32 	%r191, %r167, 7168;
	and.b32  	%r192, %r191, -64;
	add.s32 	%r193, %r170, %r192;
	st.shared.f32 	[%r193], %f137;
	cvta.to.global.u64 	%rd21, %rd168;
	mul.wide.u32 	%rd22, %r314, 4;
	add.s64 	%rd23, %rd21, %rd22;
	ld.global.f32 	%f138, [%rd23];
	and.b32  	%r194, %r167, 508;
	mov.u32 	%r195, _ZZ13shared_matmulPKfS0_PfiiiE5smemB;
	add.s32 	%r196, %r195, %r194;
	and.b32  	%r197, %r167, -512;
	add.s32 	%r198, %r196, %r197;
	st.shared.f32 	[%r198], %f138;
	mul.wide.u32 	%rd24, %r323, 4;
	add.s64 	%rd25, %rd21, %rd24;
	ld.global.f32 	%f139, [%rd25];
	and.b32  	%r199, %r173, -512;
	add.s32 	%r200, %r196, %r199;
	st.shared.f32 	[%r200], %f139;
	mul.wide.u32 	%rd26, %r324, 4;
	add.s64 	%rd27, %rd21, %rd26;
	ld.global.f32 	%f140, [%rd27];
	and.b32  	%r201, %r176, -512;
	add.s32 	%r202, %r196, %r201;
	st.shared.f32 	[%r202], %f140;
	mul.wide.u32 	%rd28, %r325, 4;
	add.s64 	%rd29, %rd21, %rd28;
	ld.global.f32 	%f141, [%rd29];
	and.b32  	%r203, %r179, -512;
	add.s32 	%r204, %r196, %r203;
	st.shared.f32 	[%r204], %f141;
	mul.wide.u32 	%rd30, %r326, 4;
	add.s64 	%rd31, %rd21, %rd30;
	ld.global.f32 	%f142, [%rd31];
	and.b32  	%r205, %r182, -512;
	add.s32 	%r206, %r196, %r205;
	st.shared.f32 	[%r206], %f142;
	mul.wide.u32 	%rd32, %r327, 4;
	add.s64 	%rd33, %rd21, %rd32;
	ld.global.f32 	%f143, [%rd33];
	and.b32  	%r207, %r185, -512;
	add.s32 	%r208, %r196, %r207;
	st.shared.f32 	[%r208], %f143;
	mul.wide.u32 	%rd34, %r328, 4;
	add.s64 	%rd35, %rd21, %rd34;
	ld.global.f32 	%f144, [%rd35];
	and.b32  	%r209, %r188, -512;
	add.s32 	%r210, %r196, %r209;
	st.shared.f32 	[%r210], %f144;
	mul.wide.u32 	%rd36, %r329, 4;
	add.s64 	%rd37, %rd21, %rd36;
	ld.global.f32 	%f145, [%rd37];
	and.b32  	%r211, %r191, -512;
	add.s32 	%r212, %r196, %r211;
	st.shared.f32 	[%r212], %f145;
	bar.sync 	0;
	ld.shared.f32 	%f146, [%r3];
	ld.shared.f32 	%f147, [%r2];
	fma.rn.f32 	%f148, %f146, %f147, %f1425;
	ld.shared.f32 	%f149, [%r3+4];
	ld.shared.f32 	%f150, [%r2+512];
	fma.rn.f32 	%f151, %f149, %f150, %f148;
	ld.shared.f32 	%f152, [%r3+8];
	ld.shared.f32 	%f153, [%r2+1024];
	fma.rn.f32 	%f154, %f152, %f153, %f151;
	ld.shared.f32 	%f155, [%r3+12];
	ld.shared.f32 	%f156, [%r2+1536];
	fma.rn.f32 	%f157, %f155, %f156, %f154;
	ld.shared.f32 	%f158, [%r3+16];
	ld.shared.f32 	%f159, [%r2+2048];
	fma.rn.f32 	%f160, %f158, %f159, %f157;
	ld.shared.f32 	%f161, [%r3+20];
	ld.shared.f32 	%f162, [%r2+2560];
	fma.rn.f32 	%f163, %f161, %f162, %f160;
	ld.shared.f32 	%f164, [%r3+24];
	ld.shared.f32 	%f165, [%r2+3072];
	fma.rn.f32 	%f166, %f164, %f165, %f163;
	ld.shared.f32 	%f167, [%r3+28];
	ld.shared.f32 	%f168, [%r2+3584];
	fma.rn.f32 	%f169, %f167, %f168, %f166;
	ld.shared.f32 	%f170, [%r3+32];
	ld.shared.f32 	%f171, [%r2+4096];
	fma.rn.f32 	%f172, %f170, %f171, %f169;
	ld.shared.f32 	%f173, [%r3+36];
	ld.shared.f32 	%f174, [%r2+4608];
	fma.rn.f32 	%f175, %f173, %f174, %f172;
	ld.shared.f32 	%f176, [%r3+40];
	ld.shared.f32 	%f177, [%r2+5120];
	fma.rn.f32 	%f178, %f176, %f177, %f175;
	ld.shared.f32 	%f179, [%r3+44];
	ld.shared.f32 	%f180, [%r2+5632];
	fma.rn.f32 	%f181, %f179, %f180, %f178;
	ld.shared.f32 	%f182, [%r3+48];
	ld.shared.f32 	%f183, [%r2+6144];
	fma.rn.f32 	%f184, %f182, %f183, %f181;
	ld.shared.f32 	%f185, [%r3+52];
	ld.shared.f32 	%f186, [%r2+6656];
	fma.rn.f32 	%f187, %f185, %f186, %f184;
	ld.shared.f32 	%f188, [%r3+56];
	ld.shared.f32 	%f189, [%r2+7168];
	fma.rn.f32 	%f190, %f188, %f189, %f187;
	ld.shared.f32 	%f191, [%r3+60];
	ld.shared.f32 	%f192, [%r2+7680];
	fma.rn.f32 	%f1425, %f191, %f192, %f190;
	ld.shared.f32 	%f193, [%r4];
	fma.rn.f32 	%f194, %f193, %f147, %f1417;
	ld.shared.f32 	%f195, [%r4+4];
	fma.rn.f32 	%f196, %f195, %f150, %f194;
	ld.shared.f32 	%f197, [%r4+8];
	fma.rn.f32 	%f198, %f197, %f153, %f196;
	ld.shared.f32 	%f199, [%r4+12];
	fma.rn.f32 	%f200, %f199, %f156, %f198;
	ld.shared.f32 	%f201, [%r4+16];
	fma.rn.f32 	%f202, %f201, %f159, %f200;
	ld.shared.f32 	%f203, [%r4+20];
	fma.rn.f32 	%f204, %f203, %f162, %f202;
	ld.shared.f32 	%f205, [%r4+24];
	fma.rn.f32 	%f206, %f205, %f165, %f204;
	ld.shared.f32 	%f207, [%r4+28];
	fma.rn.f32 	%f208, %f207, %f168, %f206;
	ld.shared.f32 	%f209, [%r4+32];
	fma.rn.f32 	%f210, %f209, %f171, %f208;
	ld.shared.f32 	%f211, [%r4+36];
	fma.rn.f32 	%f212, %f211, %f174, %f210;
	ld.shared.f32 	%f213, [%r4+40];
	fma.rn.f32 	%f214, %f213, %f177, %f212;
	ld.shared.f32 	%f215, [%r4+44];
	fma.rn.f32 	%f216, %f215, %f180, %f214;
	ld.shared.f32 	%f217, [%r4+48];
	fma.rn.f32 	%f218, %f217, %f183, %f216;
	ld.shared.f32 	%f219, [%r4+52];
	fma.rn.f32 	%f220, %f219, %f186, %f218;
	ld.shared.f32 	%f221, [%r4+56];
	fma.rn.f32 	%f222, %f221, %f189, %f220;
	ld.shared.f32 	%f223, [%r4+60];
	fma.rn.f32 	%f1417, %f223, %f192, %f222;
	ld.shared.f32 	%f224, [%r5];
	fma.rn.f32 	%f225, %f224, %f147, %f1409;
	ld.shared.f32 	%f226, [%r5+4];
	fma.rn.f32 	%f227, %f226, %f150, %f225;
	ld.shared.f32 	%f228, [%r5+8];
	fma.rn.f32 	%f229, %f228, %f153, %f227;
	ld.shared.f32 	%f230, [%r5+12];
	fma.rn.f32 	%f231, %f230, %f156, %f229;
	ld.shared.f32 	%f232, [%r5+16];
	fma.rn.f32 	%f233, %f232, %f159, %f231;
	ld.shared.f32 	%f234, [%r5+20];
	fma.rn.f32 	%f235, %f234, %f162, %f233;
	ld.shared.f32 	%f236, [%r5+24];
	fma.rn.f32 	%f237, %f236, %f165, %f235;
	ld.shared.f32 	%f238, [%r5+28];
	fma.rn.f32 	%f239, %f238, %f168, %f237;
	ld.shared.f32 	%f240, [%r5+32];
	fma.rn.f32 	%f241, %f240, %f171, %f239;
	ld.shared.f32 	%f242, [%r5+36];
	fma.rn.f32 	%f243, %f242, %f174, %f241;
	ld.shared.f32 	%f244, [%r5+40];
	fma.rn.f32 	%f245, %f244, %f177, %f243;
	ld.shared.f32 	%f246, [%r5+44];
	fma.rn.f32 	%f247, %f246, %f180, %f245;
	ld.shared.f32 	%f248, [%r5+48];
	fma.rn.f32 	%f249, %f248, %f183, %f247;
	ld.shared.f32 	%f250, [%r5+52];
	fma.rn.f32 	%f251, %f250, %f186, %f249;
	ld.shared.f32 	%f252, [%r5+56];
	fma.rn.f32 	%f253, %f252, %f189, %f251;
	ld.shared.f32 	%f254, [%r5+60];
	fma.rn.f32 	%f1409, %f254, %f192, %f253;
	ld.shared.f32 	%f255, [%r6];
	fma.rn.f32 	%f256, %f255, %f147, %f1401;
	ld.shared.f32 	%f257, [%r6+4];
	fma.rn.f32 	%f258, %f257, %f150, %f256;
	ld.shared.f32 	%f259, [%r6+8];
	fma.rn.f32 	%f260, %f259, %f153, %f258;
	ld.shared.f32 	%f261, [%r6+12];
	fma.rn.f32 	%f262, %f261, %f156, %f260;
	ld.shared.f32 	%f263, [%r6+16];
	fma.rn.f32 	%f264, %f263, %f159, %f262;
	ld.shared.f32 	%f265, [%r6+20];
	fma.rn.f32 	%f266, %f265, %f162, %f264;
	ld.shared.f32 	%f267, [%r6+24];
	fma.rn.f32 	%f268, %f267, %f165, %f266;
	ld.shared.f32 	%f269, [%r6+28];
	fma.rn.f32 	%f270, %f269, %f168, %f268;
	ld.shared.f32 	%f271, [%r6+32];
	fma.rn.f32 	%f272, %f271, %f171, %f270;
	ld.shared.f32 	%f273, [%r6+36];
	fma.rn.f32 	%f274, %f273, %f174, %f272;
	ld.shared.f32 	%f275, [%r6+40];
	fma.rn.f32 	%f276, %f275, %f177, %f274;
	ld.shared.f32 	%f277, [%r6+44];
	fma.rn.f32 	%f278, %f277, %f180, %f276;
	ld.shared.f32 	%f279, [%r6+48];
	fma.rn.f32 	%f280, %f279, %f183, %f278;
	ld.shared.f32 	%f281, [%r6+52];
	fma.rn.f32 	%f282, %f281, %f186, %f280;
	ld.shared.f32 	%f283, [%r6+56];
	fma.rn.f32 	%f284, %f283, %f189, %f282;
	ld.shared.f32 	%f285, [%r6+60];
	fma.rn.f32 	%f1401, %f285, %f192, %f284;
	mov.u32 	%r213, %ntid.y;
	shl.b32 	%r214, %r213, 6;
	add.s32 	%r215, %r6, %r214;
	ld.shared.f32 	%f286, [%r215];
	fma.rn.f32 	%f287, %f286, %f147, %f1393;
	ld.shared.f32 	%f288, [%r215+4];
	fma.rn.f32 	%f289, %f288, %f150, %f287;
	ld.shared.f32 	%f290, [%r215+8];
	fma.rn.f32 	%f291, %f290, %f153, %f289;
	ld.shared.f32 	%f292, [%r215+12];
	fma.rn.f32 	%f293, %f292, %f156, %f291;
	ld.shared.f32 	%f294, [%r215+16];
	fma.rn.f32 	%f295, %f294, %f159, %f293;
	ld.shared.f32 	%f296, [%r215+20];
	fma.rn.f32 	%f297, %f296, %f162, %f295;
	ld.shared.f32 	%f298, [%r215+24];
	fma.rn.f32 	%f299, %f298, %f165, %f297;
	ld.shared.f32 	%f300, [%r215+28];
	fma.rn.f32 	%f301, %f300, %f168, %f299;
	ld.shared.f32 	%f302, [%r215+32];
	fma.rn.f32 	%f303, %f302, %f171, %f301;
	ld.shared.f32 	%f304, [%r215+36];
	fma.rn.f32 	%f305, %f304, %f174, %f303;
	ld.shared.f32 	%f306, [%r215+40];
	fma.rn.f32 	%f307, %f306, %f177, %f305;
	ld.shared.f32 	%f308, [%r215+44];
	fma.rn.f32 	%f309, %f308, %f180, %f307;
	ld.shared.f32 	%f310, [%r215+48];
	fma.rn.f32 	%f311, %f310, %f183, %f309;
	ld.shared.f32 	%f312, [%r215+52];
	fma.rn.f32 	%f313, %f312, %f186, %f311;
	ld.shared.f32 	%f314, [%r215+56];
	fma.rn.f32 	%f315, %f314, %f189, %f313;
	ld.shared.f32 	%f316, [%r215+60];
	fma.rn.f32 	%f1393, %f316, %f192, %f315;
	add.s32 	%r216, %r215, %r214;
	ld.shared.f32 	%f317, [%r216];
	fma.rn.f32 	%f318, %f317, %f147, %f1385;
	ld.shared.f32 	%f319, [%r216+4];
	fma.rn.f32 	%f320, %f319, %f150, %f318;
	ld.shared.f32 	%f321, [%r216+8];
	fma.rn.f32 	%f322, %f321, %f153, %f320;
	ld.shared.f32 	%f323, [%r216+12];
	fma.rn.f32 	%f324, %f323, %f156, %f322;
	ld.shared.f32 	%f325, [%r216+16];
	fma.rn.f32 	%f326, %f325, %f159, %f324;
	ld.shared.f32 	%f327, [%r216+20];
	fma.rn.f32 	%f328, %f327, %f162, %f326;
	ld.shared.f32 	%f329, [%r216+24];
	fma.rn.f32 	%f330, %f329, %f165, %f328;
	ld.shared.f32 	%f331, [%r216+28];
	fma.rn.f32 	%f332, %f331, %f168, %f330;
	ld.shared.f32 	%f333, [%r216+32];
	fma.rn.f32 	%f334, %f333, %f171, %f332;
	ld.shared.f32 	%f335, [%r216+36];
	fma.rn.f32 	%f336, %f335, %f174, %f334;
	ld.shared.f32 	%f337, [%r216+40];
	fma.rn.f32 	%f338, %f337, %f177, %f336;
	ld.shared.f32 	%f339, [%r216+44];
	fma.rn.f32 	%f340, %f339, %f180, %f338;
	ld.shared.f32 	%f341, [%r216+48];
	fma.rn.f32 	%f342, %f341, %f183, %f340;
	ld.shared.f32 	%f343, [%r216+52];
	fma.rn.f32 	%f344, %f343, %f186, %f342;
	ld.shared.f32 	%f345, [%r216+56];
	fma.rn.f32 	%f346, %f345, %f189, %f344;
	ld.shared.f32 	%f347, [%r216+60];
	fma.rn.f32 	%f1385, %f347, %f192, %f346;
	ld.shared.f32 	%f348, [%r7];
	fma.rn.f32 	%f349, %f348, %f147, %f1377;
	ld.shared.f32 	%f350, [%r7+4];
	fma.rn.f32 	%f351, %f350, %f150, %f349;
	ld.shared.f32 	%f352, [%r7+8];
	fma.rn.f32 	%f353, %f352, %f153, %f351;
	ld.shared.f32 	%f354, [%r7+12];
	fma.rn.f32 	%f355, %f354, %f156, %f353;
	ld.shared.f32 	%f356, [%r7+16];
	fma.rn.f32 	%f357, %f356, %f159, %f355;
	ld.shared.f32 	%f358, [%r7+20];
	fma.rn.f32 	%f359, %f358, %f162, %f357;
	ld.shared.f32 	%f360, [%r7+24];
	fma.rn.f32 	%f361, %f360, %f165, %f359;
	ld.shared.f32 	%f362, [%r7+28];
	fma.rn.f32 	%f363, %f362, %f168, %f361;
	ld.shared.f32 	%f364, [%r7+32];
	fma.rn.f32 	%f365, %f364, %f171, %f363;
	ld.shared.f32 	%f366, [%r7+36];
	fma.rn.f32 	%f367, %f366, %f174, %f365;
	ld.shared.f32 	%f368, [%r7+40];
	fma.rn.f32 	%f369, %f368, %f177, %f367;
	ld.shared.f32 	%f370, [%r7+44];
	fma.rn.f32 	%f371, %f370, %f180, %f369;
	ld.shared.f32 	%f372, [%r7+48];
	fma.rn.f32 	%f373, %f372, %f183, %f371;
	ld.shared.f32 	%f374, [%r7+52];
	fma.rn.f32 	%f375, %f374, %f186, %f373;
	ld.shared.f32 	%f376, [%r7+56];
	fma.rn.f32 	%f377, %f376, %f189, %f375;
	ld.shared.f32 	%f378, [%r7+60];
	fma.rn.f32 	%f1377, %f378, %f192, %f377;
	add.s32 	%r217, %r7, %r214;
	ld.shared.f32 	%f379, [%r217];
	fma.rn.f32 	%f380, %f379, %f147, %f1369;
	ld.shared.f32 	%f381, [%r217+4];
	fma.rn.f32 	%f382, %f381, %f150, %f380;
	ld.shared.f32 	%f383, [%r217+8];
	fma.rn.f32 	%f384, %f383, %f153, %f382;
	ld.shared.f32 	%f385, [%r217+12];
	fma.rn.f32 	%f386, %f385, %f156, %f384;
	ld.shared.f32 	%f387, [%r217+16];
	fma.rn.f32 	%f388, %f387, %f159, %f386;
	ld.shared.f32 	%f389, [%r217+20];
	fma.rn.f32 	%f390, %f389, %f162, %f388;
	ld.shared.f32 	%f391, [%r217+24];
	fma.rn.f32 	%f392, %f391, %f165, %f390;
	ld.shared.f32 	%f393, [%r217+28];
	fma.rn.f32 	%f394, %f393, %f168, %f392;
	ld.shared.f32 	%f395, [%r217+32];
	fma.rn.f32 	%f396, %f395, %f171, %f394;
	ld.shared.f32 	%f397, [%r217+36];
	fma.rn.f32 	%f398, %f397, %f174, %f396;
	ld.shared.f32 	%f399, [%r217+40];
	fma.rn.f32 	%f400, %f399, %f177, %f398;
	ld.shared.f32 	%f401, [%r217+44];
	fma.rn.f32 	%f402, %f401, %f180, %f400;
	ld.shared.f32 	%f403, [%r217+48];
	fma.rn.f32 	%f404, %f403, %f183, %f402;
	ld.shared.f32 	%f405, [%r217+52];
	fma.rn.f32 	%f406, %f405, %f186, %f404;
	ld.shared.f32 	%f407, [%r217+56];
	fma.rn.f32 	%f408, %f407, %f189, %f406;
	ld.shared.f32 	%f409, [%r217+60];
	fma.rn.f32 	%f1369, %f409, %f192, %f408;
	shl.b32 	%r218, %r164, 2;
	add.s32 	%r219, %r2, %r218;
	ld.shared.f32 	%f410, [%r219];
	fma.rn.f32 	%f411, %f146, %f410, %f1424;
	ld.shared.f32 	%f412, [%r219+512];
	fma.rn.f32 	%f413, %f149, %f412, %f411;
	ld.shared.f32 	%f414, [%r219+1024];
	fma.rn.f32 	%f415, %f152, %f414, %f413;
	ld.shared.f32 	%f416, [%r219+1536];
	fma.rn.f32 	%f417, %f155, %f416, %f415;
	ld.shared.f32 	%f418, [%r219+2048];
	fma.rn.f32 	%f419, %f158, %f418, %f417;
	ld.shared.f32 	%f420, [%r219+2560];
	fma.rn.f32 	%f421, %f161, %f420, %f419;
	ld.shared.f32 	%f422, [%r219+3072];
	fma.rn.f32 	%f423, %f164, %f422, %f421;
	ld.shared.f32 	%f424, [%r219+3584];
	fma.rn.f32 	%f425, %f167, %f424, %f423;
	ld.shared.f32 	%f426, [%r219+4096];
	fma.rn.f32 	%f427, %f170, %f426, %f425;
	ld.shared.f32 	%f428, [%r219+4608];
	fma.rn.f32 	%f429, %f173, %f428, %f427;
	ld.shared.f32 	%f430, [%r219+5120];
	fma.rn.f32 	%f431, %f176, %f430, %f429;
	ld.shared.f32 	%f432, [%r219+5632];
	fma.rn.f32 	%f433, %f179, %f432, %f431;
	ld.shared.f32 	%f434, [%r219+6144];
	fma.rn.f32 	%f435, %f182, %f434, %f433;
	ld.shared.f32 	%f436, [%r219+6656];
	fma.rn.f32 	%f437, %f185, %f436, %f435;
	ld.shared.f32 	%f438, [%r219+7168];
	fma.rn.f32 	%f439, %f188, %f438, %f437;
	ld.shared.f32 	%f440, [%r219+7680];
	fma.rn.f32 	%f1424, %f191, %f440, %f439;
	fma.rn.f32 	%f441, %f193, %f410, %f1416;
	fma.rn.f32 	%f442, %f195, %f412, %f441;
	fma.rn.f32 	%f443, %f197, %f414, %f442;
	fma.rn.f32 	%f444, %f199, %f416, %f443;
	fma.rn.f32 	%f445, %f201, %f418, %f444;
	fma.rn.f32 	%f446, %f203, %f420, %f445;
	fma.rn.f32 	%f447, %f205, %f422, %f446;
	fma.rn.f32 	%f448, %f207, %f424, %f447;
	fma.rn.f32 	%f449, %f209, %f426, %f448;
	fma.rn.f32 	%f450, %f211, %f428, %f449;
	fma.rn.f32 	%f451, %f213, %f430, %f450;
	fma.rn.f32 	%f452, %f215, %f432, %f451;
	fma.rn.f32 	%f453, %f217, %f434, %f452;
	fma.rn.f32 	%f454, %f219, %f436, %f453;
	fma.rn.f32 	%f455, %f221, %f438, %f454;
	fma.rn.f32 	%f1416, %f223, %f440, %f455;
	fma.rn.f32 	%f456, %f224, %f410, %f1408;
	fma.rn.f32 	%f457, %f226, %f412, %f456;
	fma.rn.f32 	%f458, %f228, %f414, %f457;
	fma.rn.f32 	%f459, %f230, %f416, %f458;
	fma.rn.f32 	%f460, %f232, %f418, %f459;
	fma.rn.f32 	%f461, %f234, %f420, %f460;
	fma.rn.f32 	%f462, %f236, %f422, %f461;
	fma.rn.f32 	%f463, %f238, %f424, %f462;
	fma.rn.f32 	%f464, %f240, %f426, %f463;
	fma.rn.f32 	%f465, %f242, %f428, %f464;
	fma.rn.f32 	%f466, %f244, %f430, %f465;
	fma.rn.f32 	%f467, %f246, %f432, %f466;
	fma.rn.f32 	%f468, %f248, %f434, %f467;
	fma.rn.f32 	%f469, %f250, %f436, %f468;
	fma.rn.f32 	%f470, %f252, %f438, %f469;
	fma.rn.f32 	%f1408, %f254, %f440, %f470;
	fma.rn.f32 	%f471, %f255, %f410, %f1400;
	fma.rn.f32 	%f472, %f257, %f412, %f471;
	fma.rn.f32 	%f473, %f259, %f414, %f472;
	fma.rn.f32 	%f474, %f261, %f416, %f473;
	fma.rn.f32 	%f475, %f263, %f418, %f474;
	fma.rn.f32 	%f476, %f265, %f420, %f475;
	fma.rn.f32 	%f477, %f267, %f422, %f476;
	fma.rn.f32 	%f478, %f269, %f424, %f477;
	fma.rn.f32 	%f479, %f271, %f426, %f478;
	fma.rn.f32 	%f480, %f273, %f428, %f479;
	fma.rn.f32 	%f481, %f275, %f430, %f480;
	fma.rn.f32 	%f482, %f277, %f432, %f481;
	fma.rn.f32 	%f483, %f279, %f434, %f482;
	fma.rn.f32 	%f484, %f281, %f436, %f483;
	fma.rn.f32 	%f485, %f283, %f438, %f484;
	fma.rn.f32 	%f1400, %f285, %f440, %f485;
	fma.rn.f32 	%f486, %f286, %f410, %f1392;
	fma.rn.f32 	%f487, %f288, %f412, %f486;
	fma.rn.f32 	%f488, %f290, %f414, %f487;
	fma.rn.f32 	%f489, %f292, %f416, %f488;
	fma.rn.f32 	%f490, %f294, %f418, %f489;
	fma.rn.f32 	%f491, %f296, %f420, %f490;
	fma.rn.f32 	%f492, %f298, %f422, %f491;
	fma.rn.f32 	%f493, %f300, %f424, %f492;
	fma.rn.f32 	%f494, %f302, %f426, %f493;
	fma.rn.f32 	%f495, %f304, %f428, %f494;
	fma.rn.f32 	%f496, %f306, %f430, %f495;
	fma.rn.f32 	%f497, %f308, %f432, %f496;
	fma.rn.f32 	%f498, %f310, %f434, %f497;
	fma.rn.f32 	%f499, %f312, %f436, %f498;
	fma.rn.f32 	%f500, %f314, %f438, %f499;
	fma.rn.f32 	%f1392, %f316, %f440, %f500;
	fma.rn.f32 	%f501, %f317, %f410, %f1384;
	fma.rn.f32 	%f502, %f319, %f412, %f501;
	fma.rn.f32 	%f503, %f321, %f414, %f502;
	fma.rn.f32 	%f504, %f323, %f416, %f503;
	fma.rn.f32 	%f505, %f325, %f418, %f504;
	fma.rn.f32 	%f506, %f327, %f420, %f505;
	fma.rn.f32 	%f507, %f329, %f422, %f506;
	fma.rn.f32 	%f508, %f331, %f424, %f507;
	fma.rn.f32 	%f509, %f333, %f426, %f508;
	fma.rn.f32 	%f510, %f335, %f428, %f509;
	fma.rn.f32 	%f511, %f337, %f430, %f510;
	fma.rn.f32 	%f512, %f339, %f432, %f511;
	fma.rn.f32 	%f513, %f341, %f434, %f512;
	fma.rn.f32 	%f514, %f343, %f436, %f513;
	fma.rn.f32 	%f515, %f345, %f438, %f514;
	fma.rn.f32 	%f1384, %f347, %f440, %f515;
	fma.rn.f32 	%f516, %f348, %f410, %f1376;
	fma.rn.f32 	%f517, %f350, %f412, %f516;
	fma.rn.f32 	%f518, %f352, %f414, %f517;
	fma.rn.f32 	%f519, %f354, %f416, %f518;
	fma.rn.f32 	%f520, %f356, %f418, %f519;
	fma.rn.f32 	%f521, %f358, %f420, %f520;
	fma.rn.f32 	%f522, %f360, %f422, %f521;
	fma.rn.f32 	%f523, %f362, %f424, %f522;
	fma.rn.f32 	%f524, %f364, %f426, %f523;
	fma.rn.f32 	%f525, %f366, %f428, %f524;
	fma.rn.f32 	%f526, %f368, %f430, %f525;
	fma.rn.f32 	%f527, %f370, %f432, %f526;
	fma.rn.f32 	%f528, %f372, %f434, %f527;
	fma.rn.f32 	%f529, %f374, %f436, %f528;
	fma.rn.f32 	%f530, %f376, %f438, %f529;
	fma.rn.f32 	%f1376, %f378, %f440, %f530;
	fma.rn.f32 	%f531, %f379, %f410, %f1368;
	fma.rn.f32 	%f532, %f381, %f412, %f531;
	fma.rn.f32 	%f533, %f383, %f414, %f532;
	fma.rn.f32 	%f534, %f385, %f416, %f533;
	fma.rn.f32 	%f535, %f387, %f418, %f534;
	fma.rn.f32 	%f536, %f389, %f420, %f535;
	fma.rn.f32 	%f537, %f391, %f422, %f536;
	fma.rn.f32 	%f538, %f393, %f424, %f537;
	fma.rn.f32 	%f539, %f395, %f426, %f538;
	fma.rn.f32 	%f540, %f397, %f428, %f539;
	fma.rn.f32 	%f541, %f399, %f430, %f540;
	fma.rn.f32 	%f542, %f401, %f432, %f541;
	fma.rn.f32 	%f543, %f403, %f434, %f542;
	fma.rn.f32 	%f544, %f405, %f436, %f543;
	fma.rn.f32 	%f545, %f407, %f438, %f544;
	fma.rn.f32 	%f1368, %f409, %f440, %f545;
	ld.shared.f32 	%f546, [%r8];
	fma.rn.f32 	%f547, %f146, %f546, %f1423;
	ld.shared.f32 	%f548, [%r8+512];
	fma.rn.f32 	%f549, %f149, %f548, %f547;
	ld.shared.f32 	%f550, [%r8+1024];
	fma.rn.f32 	%f551, %f152, %f550, %f549;
	ld.shared.f32 	%f552, [%r8+1536];
	fma.rn.f32 	%f553, %f155, %f552, %f551;
	ld.shared.f32 	%f554, [%r8+2048];
	fma.rn.f32 	%f555, %f158, %f554, %f553;
	ld.shared.f32 	%f556, [%r8+2560];
	fma.rn.f32 	%f557, %f161, %f556, %f555;
	ld.shared.f32 	%f558, [%r8+3072];
	fma.rn.f32 	%f559, %f164, %f558, %f557;
	ld.shared.f32 	%f560, [%r8+3584];
	fma.rn.f32 	%f561, %f167, %f560, %f559;
	ld.shared.f32 	%f562, [%r8+4096];
	fma.rn.f32 	%f563, %f170, %f562, %f561;
	ld.shared.f32 	%f564, [%r8+4608];
	fma.rn.f32 	%f565, %f173, %f564, %f563;
	ld.shared.f32 	%f566, [%r8+5120];
	fma.rn.f32 	%f567, %f176, %f566, %f565;
	ld.shared.f32 	%f568, [%r8+5632];
	fma.rn.f32 	%f569, %f179, %f568, %f567;
	ld.shared.f32 	%f570, [%r8+6144];
	fma.rn.f32 	%f571, %f182, %f570, %f569;
	ld.shared.f32 	%f572, [%r8+6656];
	fma.rn.f32 	%f573, %f185, %f572, %f571;
	ld.shared.f32 	%f574, [%r8+7168];
	fma.rn.f32 	%f575, %f188, %f574, %f573;
	ld.shared.f32 	%f576, [%r8+7680];
	fma.rn.f32 	%f1423, %f191, %f576, %f575;
	fma.rn.f32 	%f577, %f193, %f546, %f1415;
	fma.rn.f32 	%f578, %f195, %f548, %f577;
	fma.rn.f32 	%f579, %f197, %f550, %f578;
	fma.rn.f32 	%f580, %f199, %f552, %f579;
	fma.rn.f32 	%f581, %f201, %f554, %f580;
	fma.rn.f32 	%f582, %f203, %f556, %f581;
	fma.rn.f32 	%f583, %f205, %f558, %f582;
	fma.rn.f32 	%f584, %f207, %f560, %f583;
	fma.rn.f32 	%f585, %f209, %f562, %f584;
	fma.rn.f32 	%f586, %f211, %f564, %f585;
	fma.rn.f32 	%f587, %f213, %f566, %f586;
	fma.rn.f32 	%f588, %f215, %f568, %f587;
	fma.rn.f32 	%f589, %f217, %f570, %f588;
	fma.rn.f32 	%f590, %f219, %f572, %f589;
	fma.rn.f32 	%f591, %f221, %f574, %f590;
	fma.rn.f32 	%f1415, %f223, %f576, %f591;
	fma.rn.f32 	%f592, %f224, %f546, %f1407;
	fma.rn.f32 	%f593, %f226, %f548, %f592;
	fma.rn.f32 	%f594, %f228, %f550, %f593;
	fma.rn.f32 	%f595, %f230, %f552, %f594;
	fma.rn.f32 	%f596, %f232, %f554, %f595;
	fma.rn.f32 	%f597, %f234, %f556, %f596;
	fma.rn.f32 	%f598, %f236, %f558, %f597;
	fma.rn.f32 	%f599, %f238, %f560, %f598;
	fma.rn.f32 	%f600, %f240, %f562, %f599;
	fma.rn.f32 	%f601, %f242, %f564, %f600;
	fma.rn.f32 	%f602, %f244, %f566, %f601;
	fma.rn.f32 	%f603, %f246, %f568, %f602;
	fma.rn.f32 	%f604, %f248, %f570, %f603;
	fma.rn.f32 	%f605, %f250, %f572, %f604;
	fma.rn.f32 	%f606, %f252, %f574, %f605;
	fma.rn.f32 	%f1407, %f254, %f576, %f606;
	fma.rn.f32 	%f607, %f255, %f546, %f1399;
	fma.rn.f32 	%f608, %f257, %f548, %f607;
	fma.rn.f32 	%f609, %f259, %f550, %f608;
	fma.rn.f32 	%f610, %f261, %f552, %f609;
	fma.rn.f32 	%f611, %f263, %f554, %f610;
	fma.rn.f32 	%f612, %f265, %f556, %f611;
	fma.rn.f32 	%f613, %f267, %f558, %f612;
	fma.rn.f32 	%f614, %f269, %f560, %f613;
	fma.rn.f32 	%f615, %f271, %f562, %f614;
	fma.rn.f32 	%f616, %f273, %f564, %f615;
	fma.rn.f32 	%f617, %f275, %f566, %f616;
	fma.rn.f32 	%f618, %f277, %f568, %f617;
	fma.rn.f32 	%f619, %f279, %f570, %f618;
	fma.rn.f32 	%f620, %f281, %f572, %f619;
	fma.rn.f32 	%f621, %f283, %f574, %f620;
	fma.rn.f32 	%f1399, %f285, %f576, %f621;
	fma.rn.f32 	%f622, %f286, %f546, %f1391;
	fma.rn.f32 	%f623, %f288, %f548, %f622;
	fma.rn.f32 	%f624, %f290, %f550, %f623;
	fma.rn.f32 	%f625, %f292, %f552, %f624;
	fma.rn.f32 	%f626, %f294, %f554, %f625;
	fma.rn.f32 	%f627, %f296, %f556, %f626;
	fma.rn.f32 	%f628, %f298, %f558, %f627;
	fma.rn.f32 	%f629, %f300, %f560, %f628;
	fma.rn.f32 	%f630, %f302, %f562, %f629;
	fma.rn.f32 	%f631, %f304, %f564, %f630;
	fma.rn.f32 	%f632, %f306, %f566, %f631;
	fma.rn.f32 	%f633, %f308, %f568, %f632;
	fma.rn.f32 	%f634, %f310, %f570, %f633;
	fma.rn.f32 	%f635, %f312, %f572, %f634;
	fma.rn.f32 	%f636, %f314, %f574, %f635;
	fma.rn.f32 	%f1391, %f316, %f576, %f636;
	fma.rn.f32 	%f637, %f317, %f546, %f1383;
	fma.rn.f32 	%f638, %f319, %f548, %f637;
	fma.rn.f32 	%f639, %f321, %f550, %f638;
	fma.rn.f32 	%f640, %f323, %f552, %f639;
	fma.rn.f32 	%f641, %f325, %f554, %f640;
	fma.rn.f32 	%f642, %f327, %f556, %f641;
	fma.rn.f32 	%f643, %f329, %f558, %f642;
	fma.rn.f32 	%f644, %f331, %f560, %f643;
	fma.rn.f32 	%f645, %f333, %f562, %f644;
	fma.rn.f32 	%f646, %f335, %f564, %f645;
	fma.rn.f32 	%f647, %f337, %f566, %f646;
	fma.rn.f32 	%f648, %f339, %f568, %f647;
	fma.rn.f32 	%f649, %f341, %f570, %f648;
	fma.rn.f32 	%f650, %f343, %f572, %f649;
	fma.rn.f32 	%f651, %f345, %f574, %f650;
	fma.rn.f32 	%f1383, %f347, %f576, %f651;
	fma.rn.f32 	%f652, %f348, %f546, %f1375;
	fma.rn.f32 	%f653, %f350, %f548, %f652;
	fma.rn.f32 	%f654, %f352, %f550, %f653;
	fma.rn.f32 	%f655, %f354, %f552, %f654;
	fma.rn.f32 	%f656, %f356, %f554, %f655;
	fma.rn.f32 	%f657, %f358, %f556, %f656;
	fma.rn.f32 	%f658, %f360, %f558, %f657;
	fma.rn.f32 	%f659, %f362, %f560, %f658;
	fma.rn.f32 	%f660, %f364, %f562, %f659;
	fma.rn.f32 	%f661, %f366, %f564, %f660;
	fma.rn.f32 	%f662, %f368, %f566, %f661;
	fma.rn.f32 	%f663, %f370, %f568, %f662;
	fma.rn.f32 	%f664, %f372, %f570, %f663;
	fma.rn.f32 	%f665, %f374, %f572, %f664;
	fma.rn.f32 	%f666, %f376, %f574, %f665;
	fma.rn.f32 	%f1375, %f378, %f576, %f666;
	fma.rn.f32 	%f667, %f379, %f546, %f1367;
	fma.rn.f32 	%f668, %f381, %f548, %f667;
	fma.rn.f32 	%f669, %f383, %f550, %f668;
	fma.rn.f32 	%f670, %f385, %f552, %f669;
	fma.rn.f32 	%f671, %f387, %f554, %f670;
	fma.rn.f32 	%f672, %f389, %f556, %f671;
	fma.rn.f32 	%f673, %f391, %f558, %f672;
	fma.rn.f32 	%f674, %f393, %f560, %f673;
	fma.rn.f32 	%f675, %f395, %f562, %f674;
	fma.rn.f32 	%f676, %f397, %f564, %f675;
	fma.rn.f32 	%f677, %f399, %f566, %f676;
	fma.rn.f32 	%f678, %f401, %f568, %f677;
	fma.rn.f32 	%f679, %f403, %f570, %f678;
	fma.rn.f32 	%f680, %f405, %f572, %f679;
	fma.rn.f32 	%f681, %f407, %f574, %f680;
	fma.rn.f32 	%f1367, %f409, %f576, %f681;
	ld.shared.f32 	%f682, [%r9];
	fma.rn.f32 	%f683, %f146, %f682, %f1422;
	ld.shared.f32 	%f684, [%r9+512];
	fma.rn.f32 	%f685, %f149, %f684, %f683;
	ld.shared.f32 	%f686, [%r9+1024];
	fma.rn.f32 	%f687, %f152, %f686, %f685;
	ld.shared.f32 	%f688, [%r9+1536];
	fma.rn.f32 	%f689, %f155, %f688, %f687;
	ld.shared.f32 	%f690, [%r9+2048];
	fma.rn.f32 	%f691, %f158, %f690, %f689;
	ld.shared.f32 	%f692, [%r9+2560];
	fma.rn.f32 	%f693, %f161, %f692, %f691;
	ld.shared.f32 	%f694, [%r9+3072];
	fma.rn.f32 	%f695, %f164, %f694, %f693;
	ld.shared.f32 	%f696, [%r9+3584];
	fma.rn.f32 	%f697, %f167, %f696, %f695;
	ld.shared.f32 	%f698, [%r9+4096];
	fma.rn.f32 	%f699, %f170, %f698, %f697;
	ld.shared.f32 	%f700, [%r9+4608];
	fma.rn.f32 	%f701, %f173, %f700, %f699;
	ld.shared.f32 	%f702, [%r9+5120];
	fma.rn.f32 	%f703, %f176, %f702, %f701;
	ld.shared.f32 	%f704, [%r9+5632];
	fma.rn.f32 	%f705, %f179, %f704, %f703;
	ld.shared.f32 	%f706, [%r9+6144];
	fma.rn.f32 	%f707, %f182, %f706, %f705;
	ld.shared.f32 	%f708, [%r9+6656];
	fma.rn.f32 	%f709, %f185, %f708, %f707;
	ld.shared.f32 	%f710, [%r9+7168];
	fma.rn.f32 	%f711, %f188, %f710, %f709;
	ld.shared.f32 	%f712, [%r9+7680];
	fma.rn.f32 	%f1422, %f191, %f712, %f711;
	fma.rn.f32 	%f713, %f193, %f682, %f1414;
	fma.rn.f32 	%f714, %f195, %f684, %f713;
	fma.rn.f32 	%f715, %f197, %f686, %f714;
	fma.rn.f32 	%f716, %f199, %f688, %f715;
	fma.rn.f32 	%f717, %f201, %f690, %f716;
	fma.rn.f32 	%f718, %f203, %f692, %f717;
	fma.rn.f32 	%f719, %f205, %f694, %f718;
	fma.rn.f32 	%f720, %f207, %f696, %f719;
	fma.rn.f32 	%f721, %f209, %f698, %f720;
	fma.rn.f32 	%f722, %f211, %f700, %f721;
	fma.rn.f32 	%f723, %f213, %f702, %f722;
	fma.rn.f32 	%f724, %f215, %f704, %f723;
	fma.rn.f32 	%f725, %f217, %f706, %f724;
	fma.rn.f32 	%f726, %f219, %f708, %f725;
	fma.rn.f32 	%f727, %f221, %f710, %f726;
	fma.rn.f32 	%f1414, %f223, %f712, %f727;
	fma.rn.f32 	%f728, %f224, %f682, %f1406;
	fma.rn.f32 	%f729, %f226, %f684, %f728;
	fma.rn.f32 	%f730, %f228, %f686, %f729;
	fma.rn.f32 	%f731, %f230, %f688, %f730;
	fma.rn.f32 	%f732, %f232, %f690, %f731;
	fma.rn.f32 	%f733, %f234, %f692, %f732;
	fma.rn.f32 	%f734, %f236, %f694, %f733;
	fma.rn.f32 	%f735, %f238, %f696, %f734;
	fma.rn.f32 	%f736, %f240, %f698, %f735;
	fma.rn.f32 	%f737, %f242, %f700, %f736;
	fma.rn.f32 	%f738, %f244, %f702, %f737;
	fma.rn.f32 	%f739, %f246, %f704, %f738;
	fma.rn.f32 	%f740, %f248, %f706, %f739;
	fma.rn.f32 	%f741, %f250, %f708, %f740;
	fma.rn.f32 	%f742, %f252, %f710, %f741;
	fma.rn.f32 	%f1406, %f254, %f712, %f742;
	fma.rn.f32 	%f743, %f255, %f682, %f1398;
	fma.rn.f32 	%f744, %f257, %f684, %f743;
	fma.rn.f32 	%f745, %f259, %f686, %f744;
	fma.rn.f32 	%f746, %f261, %f688, %f745;
	fma.rn.f32 	%f747, %f263, %f690, %f746;
	fma.rn.f32 	%f748, %f265, %f692, %f747;
	fma.rn.f32 	%f749, %f267, %f694, %f748;
	fma.rn.f32 	%f750, %f269, %f696, %f749;
	fma.rn.f32 	%f751, %f271, %f698, %f750;
	fma.rn.f32 	%f752, %f273, %f700, %f751;
	fma.rn.f32 	%f753, %f275, %f702, %f752;
	fma.rn.f32 	%f754, %f277, %f704, %f753;
	fma.rn.f32 	%f755, %f279, %f706, %f754;
	fma.rn.f32 	%f756, %f281, %f708, %f755;
	fma.rn.f32 	%f757, %f283, %f710, %f756;
	fma.rn.f32 	%f1398, %f285, %f712, %f757;
	fma.rn.f32 	%f758, %f286, %f682, %f1390;
	fma.rn.f32 	%f759, %f288, %f684, %f758;
	fma.rn.f32 	%f760, %f290, %f686, %f759;
	fma.rn.f32 	%f761, %f292, %f688, %f760;
	fma.rn.f32 	%f762, %f294, %f690, %f761;
	fma.rn.f32 	%f763, %f296, %f692, %f762;
	fma.rn.f32 	%f764, %f298, %f694, %f763;
	fma.rn.f32 	%f765, %f300, %f696, %f764;
	fma.rn.f32 	%f766, %f302, %f698, %f765;
	fma.rn.f32 	%f767, %f304, %f700, %f766;
	fma.rn.f32 	%f768, %f306, %f702, %f767;
	fma.rn.f32 	%f769, %f308, %f704, %f768;
	fma.rn.f32 	%f770, %f310, %f706, %f769;
	fma.rn.f32 	%f771, %f312, %f708, %f770;
	fma.rn.f32 	%f772, %f314, %f710, %f771;
	fma.rn.f32 	%f1390, %f316, %f712, %f772;
	fma.rn.f32 	%f773, %f317, %f682, %f1382;
	fma.rn.f32 	%f774, %f319, %f684, %f773;
	fma.rn.f32 	%f775, %f321, %f686, %f774;
	fma.rn.f32 	%f776, %f323, %f688, %f775;
	fma.rn.f32 	%f777, %f325, %f690, %f776;
	fma.rn.f32 	%f778, %f327, %f692, %f777;
	fma.rn.f32 	%f779, %f329, %f694, %f778;
	fma.rn.f32 	%f780, %f331, %f696, %f779;
	fma.rn.f32 	%f781, %f333, %f698, %f780;
	fma.rn.f32 	%f782, %f335, %f700, %f781;
	fma.rn.f32 	%f783, %f337, %f702, %f782;
	fma.rn.f32 	%f784, %f339, %f704, %f783;
	fma.rn.f32 	%f785, %f341, %f706, %f784;
	fma.rn.f32 	%f786, %f343, %f708, %f785;
	fma.rn.f32 	%f787, %f345, %f710, %f786;
	fma.rn.f32 	%f1382, %f347, %f712, %f787;
	fma.rn.f32 	%f788, %f348, %f682, %f1374;
	fma.rn.f32 	%f789, %f350, %f684, %f788;
	fma.rn.f32 	%f790, %f352, %f686, %f789;
	fma.rn.f32 	%f791, %f354, %f688, %f790;
	fma.rn.f32 	%f792, %f356, %f690, %f791;
	fma.rn.f32 	%f793, %f358, %f692, %f792;
	fma.rn.f32 	%f794, %f360, %f694, %f793;
	fma.rn.f32 	%f795, %f362, %f696, %f794;
	fma.rn.f32 	%f796, %f364, %f698, %f795;
	fma.rn.f32 	%f797, %f366, %f700, %f796;
	fma.rn.f32 	%f798, %f368, %f702, %f797;
	fma.rn.f32 	%f799, %f370, %f704, %f798;
	fma.rn.f32 	%f800, %f372, %f706, %f799;
	fma.rn.f32 	%f801, %f374, %f708, %f800;
	fma.rn.f32 	%f802, %f376, %f710, %f801;
	fma.rn.f32 	%f1374, %f378, %f712, %f802;
	fma.rn.f32 	%f803, %f379, %f682, %f1366;
	fma.rn.f32 	%f804, %f381, %f684, %f803;
	fma.rn.f32 	%f805, %f383, %f686, %f804;
	fma.rn.f32 	%f806, %f385, %f688, %f805;
	fma.rn.f32 	%f807, %f387, %f690, %f806;
	fma.rn.f32 	%f808, %f389, %f692, %f807;
	fma.rn.f32 	%f809, %f391, %f694, %f808;
	fma.rn.f32 	%f810, %f393, %f696, %f809;
	fma.rn.f32 	%f811, %f395, %f698, %f810;
	fma.rn.f32 	%f812, %f397, %f700, %f811;
	fma.rn.f32 	%f813, %f399, %f702, %f812;
	fma.rn.f32 	%f814, %f401, %f704, %f813;
	fma.rn.f32 	%f815, %f403, %f706, %f814;
	fma.rn.f32 	%f816, %f405, %f708, %f815;
	fma.rn.f32 	%f817, %f407, %f710, %f816;
	fma.rn.f32 	%f1366, %f409, %f712, %f817;
	add.s32 	%r220, %r9, %r218;
	ld.shared.f32 	%f818, [%r220];
	fma.rn.f32 	%f819, %f146, %f818, %f1421;
	ld.shared.f32 	%f820, [%r220+512];
	fma.rn.f32 	%f821, %f149, %f820, %f819;
	ld.shared.f32 	%f822, [%r220+1024];
	fma.rn.f32 	%f823, %f152, %f822, %f821;
	ld.shared.f32 	%f824, [%r220+1536];
	fma.rn.f32 	%f825, %f155, %f824, %f823;
	ld.shared.f32 	%f826, [%r220+2048];
	fma.rn.f32 	%f827, %f158, %f826, %f825;
	ld.shared.f32 	%f828, [%r220+2560];
	fma.rn.f32 	%f829, %f161, %f828, %f827;
	ld.shared.f32 	%f830, [%r220+3072];
	fma.rn.f32 	%f831, %f164, %f830, %f829;
	ld.shared.f32 	%f832, [%r220+3584];
	fma.rn.f32 	%f833, %f167, %f832, %f831;
	ld.shared.f32 	%f834, [%r220+4096];
	fma.rn.f32 	%f835, %f170, %f834, %f833;
	ld.shared.f32 	%f836, [%r220+4608];
	fma.rn.f32 	%f837, %f173, %f836, %f835;
	ld.shared.f32 	%f838, [%r220+5120];
	fma.rn.f32 	%f839, %f176, %f838, %f837;
	ld.shared.f32 	%f840, [%r220+5632];
	fma.rn.f32 	%f841, %f179, %f840, %f839;
	ld.shared.f32 	%f842, [%r220+6144];
	fma.rn.f32 	%f843, %f182, %f842, %f841;
	ld.shared.f32 	%f844, [%r220+6656];
	fma.rn.f32 	%f845, %f185, %f844, %f843;
	ld.shared.f32 	%f846, [%r220+7168];
	fma.rn.f32 	%f847, %f188, %f846, %f845;
	ld.shared.f32 	%f848, [%r220+7680];
	fma.rn.f32 	%f1421, %f191, %f848, %f847;
	fma.rn.f32 	%f849, %f193, %f818, %f1413;
	fma.rn.f32 	%f850, %f195, %f820, %f849;
	fma.rn.f32 	%f851, %f197, %f822, %f850;
	fma.rn.f32 	%f852, %f199, %f824, %f851;
	fma.rn.f32 	%f853, %f201, %f826, %f852;
	fma.rn.f32 	%f854, %f203, %f828, %f853;
	fma.rn.f32 	%f855, %f205, %f830, %f854;
	fma.rn.f32 	%f856, %f207, %f832, %f855;
	fma.rn.f32 	%f857, %f209, %f834, %f856;
	fma.rn.f32 	%f858, %f211, %f836, %f857;
	fma.rn.f32 	%f859, %f213, %f838, %f858;
	fma.rn.f32 	%f860, %f215, %f840, %f859;
	fma.rn.f32 	%f861, %f217, %f842, %f860;
	fma.rn.f32 	%f862, %f219, %f844, %f861;
	fma.rn.f32 	%f863, %f221, %f846, %f862;
	fma.rn.f32 	%f1413, %f223, %f848, %f863;
	fma.rn.f32 	%f864, %f224, %f818, %f1405;
	fma.rn.f32 	%f865, %f226, %f820, %f864;
	fma.rn.f32 	%f866, %f228, %f822, %f865;
	fma.rn.f32 	%f867, %f230, %f824, %f866;
	fma.rn.f32 	%f868, %f232, %f826, %f867;
	fma.rn.f32 	%f869, %f234, %f828, %f868;
	fma.rn.f32 	%f870, %f236, %f830, %f869;
	fma.rn.f32 	%f871, %f238, %f832, %f870;
	fma.rn.f32 	%f872, %f240, %f834, %f871;
	fma.rn.f32 	%f873, %f242, %f836, %f872;
	fma.rn.f32 	%f874, %f244, %f838, %f873;
	fma.rn.f32 	%f875, %f246, %f840, %f874;
	fma.rn.f32 	%f876, %f248, %f842, %f875;
	fma.rn.f32 	%f877, %f250, %f844, %f876;
	fma.rn.f32 	%f878, %f252, %f846, %f877;
	fma.rn.f32 	%f1405, %f254, %f848, %f878;
	fma.rn.f32 	%f879, %f255, %f818, %f1397;
	fma.rn.f32 	%f880, %f257, %f820, %f879;
	fma.rn.f32 	%f881, %f259, %f822, %f880;
	fma.rn.f32 	%f882, %f261, %f824, %f881;
	fma.rn.f32 	%f883, %f263, %f826, %f882;
	fma.rn.f32 	%f884, %f265, %f828, %f883;
	fma.rn.f32 	%f885, %f267, %f830, %f884;
	fma.rn.f32 	%f886, %f269, %f832, %f885;
	fma.rn.f32 	%f887, %f271, %f834, %f886;
	fma.rn.f32 	%f888, %f273, %f836, %f887;
	fma.rn.f32 	%f889, %f275, %f838, %f888;
	fma.rn.f32 	%f890, %f277, %f840, %f889;
	fma.rn.f32 	%f891, %f279, %f842, %f890;
	fma.rn.f32 	%f892, %f281, %f844, %f891;
	fma.rn.f32 	%f893, %f283, %f846, %f892;
	fma.rn.f32 	%f1397, %f285, %f848, %f893;
	fma.rn.f32 	%f894, %f286, %f818, %f1389;
	fma.rn.f32 	%f895, %f288, %f820, %f894;
	fma.rn.f32 	%f896, %f290, %f822, %f895;
	fma.rn.f32 	%f897, %f292, %f824, %f896;
	fma.rn.f32 	%f898, %f294, %f826, %f897;
	fma.rn.f32 	%f899, %f296, %f828, %f898;
	fma.rn.f32 	%f900, %f298, %f830, %f899;
	fma.rn.f32 	%f901, %f300, %f832, %f900;
	fma.rn.f32 	%f902, %f302, %f834, %f901;
	fma.rn.f32 	%f903, %f304, %f836, %f902;
	fma.rn.f32 	%f904, %f306, %f838, %f903;
	fma.rn.f32 	%f905, %f308, %f840, %f904;
	fma.rn.f32 	%f906, %f310, %f842, %f905;
	fma.rn.f32 	%f907, %f312, %f844, %f906;
	fma.rn.f32 	%f908, %f314, %f846, %f907;
	fma.rn.f32 	%f1389, %f316, %f848, %f908;
	fma.rn.f32 	%f909, %f317, %f818, %f1381;
	fma.rn.f32 	%f910, %f319, %f820, %f909;
	fma.rn.f32 	%f911, %f321, %f822, %f910;
	fma.rn.f32 	%f912, %f323, %f824, %f911;
	fma.rn.f32 	%f913, %f325, %f826, %f912;
	fma.rn.f32 	%f914, %f327, %f828, %f913;
	fma.rn.f32 	%f915, %f329, %f830, %f914;
	fma.rn.f32 	%f916, %f331, %f832, %f915;
	fma.rn.f32 	%f917, %f333, %f834, %f916;
	fma.rn.f32 	%f918, %f335, %f836, %f917;
	fma.rn.f32 	%f919, %f337, %f838, %f918;
	fma.rn.f32 	%f920, %f339, %f840, %f919;
	fma.rn.f32 	%f921, %f341, %f842, %f920;
	fma.rn.f32 	%f922, %f343, %f844, %f921;
	fma.rn.f32 	%f923, %f345, %f846, %f922;
	fma.rn.f32 	%f1381, %f347, %f848, %f923;
	fma.rn.f32 	%f924, %f348, %f818, %f1373;
	fma.rn.f32 	%f925, %f350, %f820, %f924;
	fma.rn.f32 	%f926, %f352, %f822, %f925;
	fma.rn.f32 	%f927, %f354, %f824, %f926;
	fma.rn.f32 	%f928, %f356, %f826, %f927;
	fma.rn.f32 	%f929, %f358, %f828, %f928;
	fma.rn.f32 	%f930, %f360, %f830, %f929;
	fma.rn.f32 	%f931, %f362, %f832, %f930;
	fma.rn.f32 	%f932, %f364, %f834, %f931;
	fma.rn.f32 	%f933, %f366, %f836, %f932;
	fma.rn.f32 	%f934, %f368, %f838, %f933;
	fma.rn.f32 	%f935, %f370, %f840, %f934;
	fma.rn.f32 	%f936, %f372, %f842, %f935;
	fma.rn.f32 	%f937, %f374, %f844, %f936;
	fma.rn.f32 	%f938, %f376, %f846, %f937;
	fma.rn.f32 	%f1373, %f378, %f848, %f938;
	fma.rn.f32 	%f939, %f379, %f818, %f1365;
	fma.rn.f32 	%f940, %f381, %f820, %f939;
	fma.rn.f32 	%f941, %f383, %f822, %f940;
	fma.rn.f32 	%f942, %f385, %f824, %f941;
	fma.rn.f32 	%f943, %f387, %f826, %f942;
	fma.rn.f32 	%f944, %f389, %f828, %f943;
	fma.rn.f32 	%f945, %f391, %f830, %f944;
	fma.rn.f32 	%f946, %f393, %f832, %f945;
	fma.rn.f32 	%f947, %f395, %f834, %f946;
	fma.rn.f32 	%f948, %f397, %f836, %f947;
	fma.rn.f32 	%f949, %f399, %f838, %f948;
	fma.rn.f32 	%f950, %f401, %f840, %f949;
	fma.rn.f32 	%f951, %f403, %f842, %f950;
	fma.rn.f32 	%f952, %f405, %f844, %f951;
	fma.rn.f32 	%f953, %f407, %f846, %f952;
	fma.rn.f32 	%f1365, %f409, %f848, %f953;
	add.s32 	%r221, %r220, %r218;
	ld.shared.f32 	%f954, [%r221];
	fma.rn.f32 	%f955, %f146, %f954, %f1420;
	ld.shared.f32 	%f956, [%r221+512];
	fma.rn.f32 	%f957, %f149, %f956, %f955;
	ld.shared.f32 	%f958, [%r221+1024];
	fma.rn.f32 	%f959, %f152, %f958, %f957;
	ld.shared.f32 	%f960, [%r221+1536];
	fma.rn.f32 	%f961, %f155, %f960, %f959;
	ld.shared.f32 	%f962, [%r221+2048];
	fma.rn.f32 	%f963, %f158, %f962, %f961;
	ld.shared.f32 	%f964, [%r221+2560];
	fma.rn.f32 	%f965, %f161, %f964, %f963;
	ld.shared.f32 	%f966, [%r221+3072];
	fma.rn.f32 	%f967, %f164, %f966, %f965;
	ld.shared.f32 	%f968, [%r221+3584];
	fma.rn.f32 	%f969, %f167, %f968, %f967;
	ld.shared.f32 	%f970, [%r221+4096];
	fma.rn.f32 	%f971, %f170, %f970, %f969;
	ld.shared.f32 	%f972, [%r221+4608];
	fma.rn.f32 	%f973, %f173, %f972, %f971;
	ld.shared.f32 	%f974, [%r221+5120];
	fma.rn.f32 	%f975, %f176, %f974, %f973;
	ld.shared.f32 	%f976, [%r221+5632];
	fma.rn.f32 	%f977, %f179, %f976, %f975;
	ld.shared.f32 	%f978, [%r221+6144];
	fma.rn.f32 	%f979, %f182, %f978, %f977;
	ld.shared.f32 	%f980, [%r221+6656];
	fma.rn.f32 	%f981, %f185, %f980, %f979;
	ld.shared.f32 	%f982, [%r221+7168];
	fma.rn.f32 	%f983, %f188, %f982, %f981;
	ld.shared.f32 	%f984, [%r221+7680];
	fma.rn.f32 	%f1420, %f191, %f984, %f983;
	fma.rn.f32 	%f985, %f193, %f954, %f1412;
	fma.rn.f32 	%f986, %f195, %f956, %f985;
	fma.rn.f32 	%f987, %f197, %f958, %f986;
	fma.rn.f32 	%f988, %f199, %f960, %f987;
	fma.rn.f32 	%f989, %f201, %f962, %f988;
	fma.rn.f32 	%f990, %f203, %f964, %f989;
	fma.rn.f32 	%f991, %f205, %f966, %f990;
	fma.rn.f32 	%f992, %f207, %f968, %f991;
	fma.rn.f32 	%f993, %f209, %f970, %f992;
	fma.rn.f32 	%f994, %f211, %f972, %f993;
	fma.rn.f32 	%f995, %f213, %f974, %f994;
	fma.rn.f32 	%f996, %f215, %f976, %f995;
	fma.rn.f32 	%f997, %f217, %f978, %f996;
	fma.rn.f32 	%f998, %f219, %f980, %f997;
	fma.rn.f32 	%f999, %f221, %f982, %f998;
	fma.rn.f32 	%f1412, %f223, %f984, %f999;
	fma.rn.f32 	%f1000, %f224, %f954, %f1404;
	fma.rn.f32 	%f1001, %f226, %f956, %f1000;
	fma.rn.f32 	%f1002, %f228, %f958, %f1001;
	fma.rn.f32 	%f1003, %f230, %f960, %f1002;
	fma.rn.f32 	%f1004, %f232, %f962, %f1003;
	fma.rn.f32 	%f1005, %f234, %f964, %f1004;
	fma.rn.f32 	%f1006, %f236, %f966, %f1005;
	fma.rn.f32 	%f1007, %f238, %f968, %f1006;
	fma.rn.f32 	%f1008, %f240, %f970, %f1007;
	fma.rn.f32 	%f1009, %f242, %f972, %f1008;
	fma.rn.f32 	%f1010, %f244, %f974, %f1009;
	fma.rn.f32 	%f1011, %f246, %f976, %f1010;
	fma.rn.f32 	%f1012, %f248, %f978, %f1011;
	fma.rn.f32 	%f1013, %f250, %f980, %f1012;
	fma.rn.f32 	%f1014, %f252, %f982, %f1013;
	fma.rn.f32 	%f1404, %f254, %f984, %f1014;
	fma.rn.f32 	%f1015, %f255, %f954, %f1396;
	fma.rn.f32 	%f1016, %f257, %f956, %f1015;
	fma.rn.f32 	%f1017, %f259, %f958, %f1016;
	fma.rn.f32 	%f1018, %f261, %f960, %f1017;
	fma.rn.f32 	%f1019, %f263, %f962, %f1018;
	fma.rn.f32 	%f1020, %f265, %f964, %f1019;
	fma.rn.f32 	%f1021, %f267, %f966, %f1020;
	fma.rn.f32 	%f1022, %f269, %f968, %f1021;
	fma.rn.f32 	%f1023, %f271, %f970, %f1022;
	fma.rn.f32 	%f1024, %f273, %f972, %f1023;
	fma.rn.f32 	%f1025, %f275, %f974, %f1024;
	fma.rn.f32 	%f1026, %f277, %f976, %f1025;
	fma.rn.f32 	%f1027, %f279, %f978, %f1026;
	fma.rn.f32 	%f1028, %f281, %f980, %f1027;
	fma.rn.f32 	%f1029, %f283, %f982, %f1028;
	fma.rn.f32 	%f1396, %f285, %f984, %f1029;
	fma.rn.f32 	%f1030, %f286, %f954, %f1388;
	fma.rn.f32 	%f1031, %f288, %f956, %f1030;
	fma.rn.f32 	%f1032, %f290, %f958, %f1031;
	fma.rn.f32 	%f1033, %f292, %f960, %f1032;
	fma.rn.f32 	%f1034, %f294, %f962, %f1033;
	fma.rn.f32 	%f1035, %f296, %f964, %f1034;
	fma.rn.f32 	%f1036, %f298, %f966, %f1035;
	fma.rn.f32 	%f1037, %f300, %f968, %f1036;
	fma.rn.f32 	%f1038, %f302, %f970, %f1037;
	fma.rn.f32 	%f1039, %f304, %f972, %f1038;
	fma.rn.f32 	%f1040, %f306, %f974, %f1039;
	fma.rn.f32 	%f1041, %f308, %f976, %f1040;
	fma.rn.f32 	%f1042, %f310, %f978, %f1041;
	fma.rn.f32 	%f1043, %f312, %f980, %f1042;
	fma.rn.f32 	%f1044, %f314, %f982, %f1043;
	fma.rn.f32 	%f1388, %f316, %f984, %f1044;
	fma.rn.f32 	%f1045, %f317, %f954, %f1380;
	fma.rn.f32 	%f1046, %f319, %f956, %f1045;
	fma.rn.f32 	%f1047, %f321, %f958, %f1046;
	fma.rn.f32 	%f1048, %f323, %f960, %f1047;
	fma.rn.f32 	%f1049, %f325, %f962, %f1048;
	fma.rn.f32 	%f1050, %f327, %f964, %f1049;
	fma.rn.f32 	%f1051, %f329, %f966, %f1050;
	fma.rn.f32 	%f1052, %f331, %f968, %f1051;
	fma.rn.f32 	%f1053, %f333, %f970, %f1052;
	fma.rn.f32 	%f1054, %f335, %f972, %f1053;
	fma.rn.f32 	%f1055, %f337, %f974, %f1054;
	fma.rn.f32 	%f1056, %f339, %f976, %f1055;
	fma.rn.f32 	%f1057, %f341, %f978, %f1056;
	fma.rn.f32 	%f1058, %f343, %f980, %f1057;
	fma.rn.f32 	%f1059, %f345, %f982, %f1058;
	fma.rn.f32 	%f1380, %f347, %f984, %f1059;
	fma.rn.f32 	%f1060, %f348, %f954, %f1372;
	fma.rn.f32 	%f1061, %f350, %f956, %f1060;
	fma.rn.f32 	%f1062, %f352, %f958, %f1061;
	fma.rn.f32 	%f1063, %f354, %f960, %f1062;
	fma.rn.f32 	%f1064, %f356, %f962, %f1063;
	fma.rn.f32 	%f1065, %f358, %f964, %f1064;
	fma.rn.f32 	%f1066, %f360, %f966, %f1065;
	fma.rn.f32 	%f1067, %f362, %f968, %f1066;
	fma.rn.f32 	%f1068, %f364, %f970, %f1067;
	fma.rn.f32 	%f1069, %f366, %f972, %f1068;
	fma.rn.f32 	%f1070, %f368, %f974, %f1069;
	fma.rn.f32 	%f1071, %f370, %f976, %f1070;
	fma.rn.f32 	%f1072, %f372, %f978, %f1071;
	fma.rn.f32 	%f1073, %f374, %f980, %f1072;
	fma.rn.f32 	%f1074, %f376, %f982, %f1073;
	fma.rn.f32 	%f1372, %f378, %f984, %f1074;
	fma.rn.f32 	%f1075, %f379, %f954, %f1364;
	fma.rn.f32 	%f1076, %f381, %f956, %f1075;
	fma.rn.f32 	%f1077, %f383, %f958, %f1076;
	fma.rn.f32 	%f1078, %f385, %f960, %f1077;
	fma.rn.f32 	%f1079, %f387, %f962, %f1078;
	fma.rn.f32 	%f1080, %f389, %f964, %f1079;
	fma.rn.f32 	%f1081, %f391, %f966, %f1080;
	fma.rn.f32 	%f1082, %f393, %f968, %f1081;
	fma.rn.f32 	%f1083, %f395, %f970, %f1082;
	fma.rn.f32 	%f1084, %f397, %f972, %f1083;
	fma.rn.f32 	%f1085, %f399, %f974, %f1084;
	fma.rn.f32 	%f1086, %f401, %f976, %f1085;
	fma.rn.f32 	%f1087, %f403, %f978, %f1086;
	fma.rn.f32 	%f1088, %f405, %f980, %f1087;
	fma.rn.f32 	%f1089, %f407, %f982, %f1088;
	fma.rn.f32 	%f1364, %f409, %f984, %f1089;
	ld.shared.f32 	%f1090, [%r10];
	fma.rn.f32 	%f1091, %f146, %f1090, %f1419;
	ld.shared.f32 	%f1092, [%r10+512];
	fma.rn.f32 	%f1093, %f149, %f1092, %f1091;
	ld.shared.f32 	%f1094, [%r10+1024];
	fma.rn.f32 	%f1095, %f152, %f1094, %f1093;
	ld.shared.f32 	%f1096, [%r10+1536];
	fma.rn.f32 	%f1097, %f155, %f1096, %f1095;
	ld.shared.f32 	%f1098, [%r10+2048];
	fma.rn.f32 	%f1099, %f158, %f1098, %f1097;
	ld.shared.f32 	%f1100, [%r10+2560];
	fma.rn.f32 	%f1101, %f161, %f1100, %f1099;
	ld.shared.f32 	%f1102, [%r10+3072];
	fma.rn.f32 	%f1103, %f164, %f1102, %f1101;
	ld.shared.f32 	%f1104, [%r10+3584];
	fma.rn.f32 	%f1105, %f167, %f1104, %f1103;
	ld.shared.f32 	%f1106, [%r10+4096];
	fma.rn.f32 	%f1107, %f170, %f1106, %f1105;
	ld.shared.f32 	%f1108, [%r10+4608];
	fma.rn.f32 	%f1109, %f173, %f1108, %f1107;
	ld.shared.f32 	%f1110, [%r10+5120];
	fma.rn.f32 	%f1111, %f176, %f1110, %f1109;
	ld.shared.f32 	%f1112, [%r10+5632];
	fma.rn.f32 	%f1113, %f179, %f1112, %f1111;
	ld.shared.f32 	%f1114, [%r10+6144];
	fma.rn.f32 	%f1115, %f182, %f1114, %f1113;
	ld.shared.f32 	%f1116, [%r10+6656];
	fma.rn.f32 	%f1117, %f185, %f1116, %f1115;
	ld.shared.f32 	%f1118, [%r10+7168];
	fma.rn.f32 	%f1119, %f188, %f1118, %f1117;
	ld.shared.f32 	%f1120, [%r10+7680];
	fma.rn.f32 	%f1419, %f191, %f1120, %f1119;
	fma.rn.f32 	%f1121, %f193, %f1090, %f1411;
	fma.rn.f32 	%f1122, %f195, %f1092, %f1121;
	fma.rn.f32 	%f1123, %f197, %f1094, %f1122;
	fma.rn.f32 	%f1124, %f199, %f1096, %f1123;
	fma.rn.f32 	%f1125, %f201, %f1098, %f1124;
	fma.rn.f32 	%f1126, %f203, %f1100, %f1125;
	fma.rn.f32 	%f1127, %f205, %f1102, %f1126;
	fma.rn.f32 	%f1128, %f207, %f1104, %f1127;
	fma.rn.f32 	%f1129, %f209, %f1106, %f1128;
	fma.rn.f32 	%f1130, %f211, %f1108, %f1129;
	fma.rn.f32 	%f1131, %f213, %f1110, %f1130;
	fma.rn.f32 	%f1132, %f215, %f1112, %f1131;
	fma.rn.f32 	%f1133, %f217, %f1114, %f1132;
	fma.rn.f32 	%f1134, %f219, %f1116, %f1133;
	fma.rn.f32 	%f1135, %f221, %f1118, %f1134;
	fma.rn.f32 	%f1411, %f223, %f1120, %f1135;
	fma.rn.f32 	%f1136, %f224, %f1090, %f1403;
	fma.rn.f32 	%f1137, %f226, %f1092, %f1136;
	fma.rn.f32 	%f1138, %f228, %f1094, %f1137;
	fma.rn.f32 	%f1139, %f230, %f1096, %f1138;
	fma.rn.f32 	%f1140, %f232, %f1098, %f1139;
	fma.rn.f32 	%f1141, %f234, %f1100, %f1140;
	fma.rn.f32 	%f1142, %f236, %f1102, %f1141;
	fma.rn.f32 	%f1143, %f238, %f1104, %f1142;
	fma.rn.f32 	%f1144, %f240, %f1106, %f1143;
	fma.rn.f32 	%f1145, %f242, %f1108, %f1144;
	fma.rn.f32 	%f1146, %f244, %f1110, %f1145;
	fma.rn.f32 	%f1147, %f246, %f1112, %f1146;
	fma.rn.f32 	%f1148, %f248, %f1114, %f1147;
	fma.rn.f32 	%f1149, %f250, %f1116, %f1148;
	fma.rn.f32 	%f1150, %f252, %f1118, %f1149;
	fma.rn.f32 	%f1403, %f254, %f1120, %f1150;
	fma.rn.f32 	%f1151, %f255, %f1090, %f1395;
	fma.rn.f32 	%f1152, %f257, %f1092, %f1151;
	fma.rn.f32 	%f1153, %f259, %f1094, %f1152;
	fma.rn.f32 	%f1154, %f261, %f1096, %f1153;
	fma.rn.f32 	%f1155, %f263, %f1098, %f1154;
	fma.rn.f32 	%f1156, %f265, %f1100, %f1155;
	fma.rn.f32 	%f1157, %f267, %f1102, %f1156;
	fma.rn.f32 	%f1158, %f269, %f1104, %f1157;
	fma.rn.f32 	%f1159, %f271, %f1106, %f1158;
	fma.rn.f32 	%f1160, %f273, %f1108, %f1159;
	fma.rn.f32 	%f1161, %f275, %f1110, %f1160;
	fma.rn.f32 	%f1162, %f277, %f1112, %f1161;
	fma.rn.f32 	%f1163, %f279, %f1114, %f1162;
	fma.rn.f32 	%f1164, %f281, %f1116, %f1163;
	fma.rn.f32 	%f1165, %f283, %f1118, %f1164;
	fma.rn.f32 	%f1395, %f285, %f1120, %f1165;
	fma.rn.f32 	%f1166, %f286, %f1090, %f1387;
	fma.rn.f32 	%f1167, %f288, %f1092, %f1166;
	fma.rn.f32 	%f1168, %f290, %f1094, %f1167;
	fma.rn.f32 	%f1169, %f292, %f1096, %f1168;
	fma.rn.f32 	%f1170, %f294, %f1098, %f1169;
	fma.rn.f32 	%f1171, %f296, %f1100, %f1170;
	fma.rn.f32 	%f1172, %f298, %f1102, %f1171;
	fma.rn.f32 	%f1173, %f300, %f1104, %f1172;
	fma.rn.f32 	%f1174, %f302, %f1106, %f1173;
	fma.rn.f32 	%f1175, %f304, %f1108, %f1174;
	fma.rn.f32 	%f1176, %f306, %f1110, %f1175;
	fma.rn.f32 	%f1177, %f308, %f1112, %f1176;
	fma.rn.f32 	%f1178, %f310, %f1114, %f1177;
	fma.rn.f32 	%f1179, %f312, %f1116, %f1178;
	fma.rn.f32 	%f1180, %f314, %f1118, %f1179;
	fma.rn.f32 	%f1387, %f316, %f1120, %f1180;
	fma.rn.f32 	%f1181, %f317, %f1090, %f1379;
	fma.rn.f32 	%f1182, %f319, %f1092, %f1181;
	fma.rn.f32 	%f1183, %f321, %f1094, %f1182;
	fma.rn.f32 	%f1184, %f323, %f1096, %f1183;
	fma.rn.f32 	%f1185, %f325, %f1098, %f1184;
	fma.rn.f32 	%f1186, %f327, %f1100, %f1185;
	fma.rn.f32 	%f1187, %f329, %f1102, %f1186;
	fma.rn.f32 	%f1188, %f331, %f1104, %f1187;
	fma.rn.f32 	%f1189, %f333, %f1106, %f1188;
	fma.rn.f32 	%f1190, %f335, %f1108, %f1189;
	fma.rn.f32 	%f1191, %f337, %f1110, %f1190;
	fma.rn.f32 	%f1192, %f339, %f1112, %f1191;
	fma.rn.f32 	%f1193, %f341, %f1114, %f1192;
	fma.rn.f32 	%f1194, %f343, %f1116, %f1193;
	fma.rn.f32 	%f1195, %f345, %f1118, %f1194;
	fma.rn.f32 	%f1379, %f347, %f1120, %f1195;
	fma.rn.f32 	%f1196, %f348, %f1090, %f1371;
	fma.rn.f32 	%f1197, %f350, %f1092, %f1196;
	fma.rn.f32 	%f1198, %f352, %f1094, %f1197;
	fma.rn.f32 	%f1199, %f354, %f1096, %f1198;
	fma.rn.f32 	%f1200, %f356, %f1098, %f1199;
	fma.rn.f32 	%f1201, %f358, %f1100, %f1200;
	fma.rn.f32 	%f1202, %f360, %f1102, %f1201;
	fma.rn.f32 	%f1203, %f362, %f1104, %f1202;
	fma.rn.f32 	%f1204, %f364, %f1106, %f1203;
	fma.rn.f32 	%f1205, %f366, %f1108, %f1204;
	fma.rn.f32 	%f1206, %f368, %f1110, %f1205;
	fma.rn.f32 	%f1207, %f370, %f1112, %f1206;
	fma.rn.f32 	%f1208, %f372, %f1114, %f1207;
	fma.rn.f32 	%f1209, %f374, %f1116, %f1208;
	fma.rn.f32 	%f1210, %f376, %f1118, %f1209;
	fma.rn.f32 	%f1371, %f378, %f1120, %f1210;
	fma.rn.f32 	%f1211, %f379, %f1090, %f1363;
	fma.rn.f32 	%f1212, %f381, %f1092, %f1211;
	fma.rn.f32 	%f1213, %f383, %f1094, %f1212;
	fma.rn.f32 	%f1214, %f385, %f1096, %f1213;
	fma.rn.f32 	%f1215, %f387, %f1098, %f1214;
	fma.rn.f32 	%f1216, %f389, %f1100, %f1215;
	fma.rn.f32 	%f1217, %f391, %f1102, %f1216;
	fma.rn.f32 	%f1218, %f393, %f1104, %f1217;
	fma.rn.f32 	%f1219, %f395, %f1106, %f1218;
	fma.rn.f32 	%f1220, %f397, %f1108, %f1219;
	fma.rn.f32 	%f1221, %f399, %f1110, %f1220;
	fma.rn.f32 	%f1222, %f401, %f1112, %f1221;
	fma.rn.f32 	%f1223, %f403, %f1114, %f1222;
	fma.rn.f32 	%f1224, %f405, %f1116, %f1223;
	fma.rn.f32 	%f1225, %f407, %f1118, %f1224;
	fma.rn.f32 	%f1363, %f409, %f1120, %f1225;
	add.s32 	%r222, %r10, %r218;
	ld.shared.f32 	%f1226, [%r222];
	fma.rn.f32 	%f1227, %f146, %f1226, %f1418;
	ld.shared.f32 	%f1228, [%r222+512];
	fma.rn.f32 	%f1229, %f149, %f1228, %f1227;
	ld.shared.f32 	%f1230, [%r222+1024];
	fma.rn.f32 	%f1231, %f152, %f1230, %f1229;
	ld.shared.f32 	%f1232, [%r222+1536];
	fma.rn.f32 	%f1233, %f155, %f1232, %f1231;
	ld.shared.f32 	%f1234, [%r222+2048];
	fma.rn.f32 	%f1235, %f158, %f1234, %f1233;
	ld.shared.f32 	%f1236, [%r222+2560];
	fma.rn.f32 	%f1237, %f161, %f1236, %f1235;
	ld.shared.f32 	%f1238, [%r222+3072];
	fma.rn.f32 	%f1239, %f164, %f1238, %f1237;
	ld.shared.f32 	%f1240, [%r222+3584];
	fma.rn.f32 	%f1241, %f167, %f1240, %f1239;
	ld.shared.f32 	%f1242, [%r222+4096];
	fma.rn.f32 	%f1243, %f170, %f1242, %f1241;
	ld.shared.f32 	%f1244, [%r222+4608];
	fma.rn.f32 	%f1245, %f173, %f1244, %f1243;
	ld.shared.f32 	%f1246, [%r222+5120];
	fma.rn.f32 	%f1247, %f176, %f1246, %f1245;
	ld.shared.f32 	%f1248, [%r222+5632];
	fma.rn.f32 	%f1249, %f179, %f1248, %f1247;
	ld.shared.f32 	%f1250, [%r222+6144];
	fma.rn.f32 	%f1251, %f182, %f1250, %f1249;
	ld.shared.f32 	%f1252, [%r222+6656];
	fma.rn.f32 	%f1253, %f185, %f1252, %f1251;
	ld.shared.f32 	%f1254, [%r222+7168];
	fma.rn.f32 	%f1255, %f188, %f1254, %f1253;
	ld.shared.f32 	%f1256, [%r222+7680];
	fma.rn.f32 	%f1418, %f191, %f1256, %f1255;
	fma.rn.f32 	%f1257, %f193, %f1226, %f1410;
	fma.rn.f32 	%f1258, %f195, %f1228, %f1257;
	fma.rn.f32 	%f1259, %f197, %f1230, %f1258;
	fma.rn.f32 	%f1260, %f199, %f1232, %f1259;
	fma.rn.f32 	%f1261, %f201, %f1234, %f1260;
	fma.rn.f32 	%f1262, %f203, %f1236, %f1261;
	fma.rn.f32 	%f1263, %f205, %f1238, %f1262;
	fma.rn.f32 	%f1264, %f207, %f1240, %f1263;
	fma.rn.f32 	%f1265, %f209, %f1242, %f1264;
	fma.rn.f32 	%f1266, %f211, %f1244, %f1265;
	fma.rn.f32 	%f1267, %f213, %f1246, %f1266;
	fma.rn.f32 	%f1268, %f215, %f1248, %f1267;
	fma.rn.f32 	%f1269, %f217, %f1250, %f1268;
	fma.rn.f32 	%f1270, %f219, %f1252, %f1269;
	fma.rn.f32 	%f1271, %f221, %f1254, %f1270;
	fma.rn.f32 	%f1410, %f223, %f1256, %f1271;
	fma.rn.f32 	%f1272, %f224, %f1226, %f1402;
	fma.rn.f32 	%f1273, %f226, %f1228, %f1272;
	fma.rn.f32 	%f1274, %f228, %f1230, %f1273;
	fma.rn.f32 	%f1275, %f230, %f1232, %f1274;
	fma.rn.f32 	%f1276, %f232, %f1234, %f1275;
	fma.rn.f32 	%f1277, %f234, %f1236, %f1276;
	fma.rn.f32 	%f1278, %f236, %f1238, %f1277;
	fma.rn.f32 	%f1279, %f238, %f1240, %f1278;
	fma.rn.f32 	%f1280, %f240, %f1242, %f1279;
	fma.rn.f32 	%f1281, %f242, %f1244, %f1280;
	fma.rn.f32 	%f1282, %f244, %f1246, %f1281;
	fma.rn.f32 	%f1283, %f246, %f1248, %f1282;
	fma.rn.f32 	%f1284, %f248, %f1250, %f1283;
	fma.rn.f32 	%f1285, %f250, %f1252, %f1284;
	fma.rn.f32 	%f1286, %f252, %f1254, %f1285;
	fma.rn.f32 	%f1402, %f254, %f1256, %f1286;
	fma.rn.f32 	%f1287, %f255, %f1226, %f1394;
	fma.rn.f32 	%f1288, %f257, %f1228, %f1287;
	fma.rn.f32 	%f1289, %f259, %f1230, %f1288;
	fma.rn.f32 	%f1290, %f261, %f1232, %f1289;
	fma.rn.f32 	%f1291, %f263, %f1234, %f1290;
	fma.rn.f32 	%f1292, %f265, %f1236, %f1291;
	fma.rn.f32 	%f1293, %f267, %f1238, %f1292;
	fma.rn.f32 	%f1294, %f269, %f1240, %f1293;
	fma.rn.f32 	%f1295, %f271, %f1242, %f1294;
	fma.rn.f32 	%f1296, %f273, %f1244, %f1295;
	fma.rn.f32 	%f1297, %f275, %f1246, %f1296;
	fma.rn.f32 	%f1298, %f277, %f1248, %f1297;
	fma.rn.f32 	%f1299, %f279, %f1250, %f1298;
	fma.rn.f32 	%f1300, %f281, %f1252, %f1299;
	fma.rn.f32 	%f1301, %f283, %f1254, %f1300;
	fma.rn.f32 	%f1394, %f285, %f1256, %f1301;
	fma.rn.f32 	%f1302, %f286, %f1226, %f1386;
	fma.rn.f32 	%f1303, %f288, %f1228, %f1302;
	fma.rn.f32 	%f1304, %f290, %f1230, %f1303;
	fma.rn.f32 	%f1305, %f292, %f1232, %f1304;
	fma.rn.f32 	%f1306, %f294, %f1234, %f1305;
	fma.rn.f32 	%f1307, %f296, %f1236, %f1306;
	fma.rn.f32 	%f1308, %f298, %f1238, %f1307;
	fma.rn.f32 	%f1309, %f300, %f1240, %f1308;
	fma.rn.f32 	%f1310, %f302, %f1242, %f1309;
	fma.rn.f32 	%f1311, %f304, %f1244, %f1310;
	fma.rn.f32 	%f1312, %f306, %f1246, %f1311;
	fma.rn.f32 	%f1313, %f308, %f1248, %f1312;
	fma.rn.f32 	%f1314, %f310, %f1250, %f1313;
	fma.rn.f32 	%f1315, %f312, %f1252, %f1314;
	fma.rn.f32 	%f1316, %f314, %f1254, %f1315;
	fma.rn.f32 	%f1386, %f316, %f1256, %f1316;
	fma.rn.f32 	%f1317, %f317, %f1226, %f1378;
	fma.rn.f32 	%f1318, %f319, %f1228, %f1317;
	fma.rn.f32 	%f1319, %f321, %f1230, %f1318;
	fma.rn.f32 	%f1320, %f323, %f1232, %f1319;
	fma.rn.f32 	%f1321, %f325, %f1234, %f1320;
	fma.rn.f32 	%f1322, %f327, %f1236, %f1321;
	fma.rn.f32 	%f1323, %f329, %f1238, %f1322;
	fma.rn.f32 	%f1324, %f331, %f1240, %f1323;
	fma.rn.f32 	%f1325, %f333, %f1242, %f1324;
	fma.rn.f32 	%f1326, %f335, %f1244, %f1325;
	fma.rn.f32 	%f1327, %f337, %f1246, %f1326;
	fma.rn.f32 	%f1328, %f339, %f1248, %f1327;
	fma.rn.f32 	%f1329, %f341, %f1250, %f1328;
	fma.rn.f32 	%f1330, %f343, %f1252, %f1329;
	fma.rn.f32 	%f1331, %f345, %f1254, %f1330;
	fma.rn.f32 	%f1378, %f347, %f1256, %f1331;
	fma.rn.f32 	%f1332, %f348, %f1226, %f1370;
	fma.rn.f32 	%f1333, %f350, %f1228, %f1332;
	fma.rn.f32 	%f1334, %f352, %f1230, %f1333;
	fma.rn.f32 	%f1335, %f354, %f1232, %f1334;
	fma.rn.f32 	%f1336, %f356, %f1234, %f1335;
	fma.rn.f32 	%f1337, %f358, %f1236, %f1336;
	fma.rn.f32 	%f1338, %f360, %f1238, %f1337;
	fma.rn.f32 	%f1339, %f362, %f1240, %f1338;
	fma.rn.f32 	%f1340, %f364, %f1242, %f1339;
	fma.rn.f32 	%f1341, %f366, %f1244, %f1340;
	fma.rn.f32 	%f1342, %f368, %f1246, %f1341;
	fma.rn.f32 	%f1343, %f370, %f1248, %f1342;
	fma.rn.f32 	%f1344, %f372, %f1250, %f1343;
	fma.rn.f32 	%f1345, %f374, %f1252, %f1344;
	fma.rn.f32 	%f1346, %f376, %f1254, %f1345;
	fma.rn.f32 	%f1370, %f378, %f1256, %f1346;
	fma.rn.f32 	%f1347, %f379, %f1226, %f1362;
	fma.rn.f32 	%f1348, %f381, %f1228, %f1347;
	fma.rn.f32 	%f1349, %f383, %f1230, %f1348;
	fma.rn.f32 	%f1350, %f385, %f1232, %f1349;
	fma.rn.f32 	%f1351, %f387, %f1234, %f1350;
	fma.rn.f32 	%f1352, %f389, %f1236, %f1351;
	fma.rn.f32 	%f1353, %f391, %f1238, %f1352;
	fma.rn.f32 	%f1354, %f393, %f1240, %f1353;
	fma.rn.f32 	%f1355, %f395, %f1242, %f1354;
	fma.rn.f32 	%f1356, %f397, %f1244, %f1355;
	fma.rn.f32 	%f1357, %f399, %f1246, %f1356;
	fma.rn.f32 	%f1358, %f401, %f1248, %f1357;
	fma.rn.f32 	%f1359, %f403, %f1250, %f1358;
	fma.rn.f32 	%f1360, %f405, %f1252, %f1359;
	fma.rn.f32 	%f1361, %f407, %f1254, %f1360;
	fma.rn.f32 	%f1362, %f409, %f1256, %f1361;
	bar.sync 	0;
	add.s32 	%r59, %r330, 16;
	shl.b32 	%r223, %r306, 4;
	add.s32 	%r329, %r329, %r223;
	add.s32 	%r328, %r328, %r223;
	add.s32 	%r327, %r327, %r223;
	add.s32 	%r326, %r326, %r223;
	add.s32 	%r325, %r325, %r223;
	add.s32 	%r324, %r324, %r223;
	add.s32 	%r323, %r323, %r223;
	add.s32 	%r322, %r322, 16;
	add.s32 	%r321, %r321, 16;
	add.s32 	%r320, %r320, 16;
	add.s32 	%r319, %r319, 16;
	add.s32 	%r318, %r318, 16;
	add.s32 	%r317, %r317, 16;
	add.s32 	%r316, %r316, 16;
	add.s32 	%r315, %r315, 16;
	add.s32 	%r314, %r314, %r223;
	setp.lt.u32 	%p6, %r330, 2032;
	mov.u32 	%r330, %r59;
	@%p6 bra 	$L__BB2_6;
	ld.param.u32 	%r307, [_Z13shared_matmulPKfS0_Pfiii_param_4];
	ld.param.u64 	%rd169, [_Z13shared_matmulPKfS0_Pfiii_param_2];
	mad.lo.s32 	%r224, %r33, %r307, %r21;
	cvta.to.global.u64 	%rd38, %rd169;
	mul.wide.u32 	%rd39, %r224, 4;
	add.s64 	%rd40, %rd38, %rd39;
	st.global.f32 	[%rd40], %f1425;
	add.s32 	%r226, %r33, %r213;
	mad.lo.s32 	%r227, %r226, %r307, %r21;
	mul.wide.u32 	%rd41, %r227, 4;
	add.s64 	%rd42, %rd38, %rd41;
	st.global.f32 	[%rd42], %f1417;
	add.s32 	%r228, %r226, %r213;
	mad.lo.s32 	%r229, %r228, %r307, %r21;
	mul.wide.u32 	%rd43, %r229, 4;
	add.s64 	%rd44, %rd38, %rd43;
	st.global.f32 	[%rd44], %f1409;
	add.s32 	%r230, %r228, %r213;
	mad.lo.s32 	%r231, %r230, %r307, %r21;
	mul.wide.u32 	%rd45, %r231, 4;
	add.s64 	%rd46, %rd38, %rd45;
	st.global.f32 	[%rd46], %f1401;
	add.s32 	%r232, %r230, %r213;
	mad.lo.s32 	%r233, %r232, %r307, %r21;
	mul.wide.u32 	%rd47, %r233, 4;
	add.s64 	%rd48, %rd38, %rd47;
	st.global.f32 	[%rd48], %f1393;
	add.s32 	%r234, %r232, %r213;
	mad.lo.s32 	%r235, %r234, %r307, %r21;
	mul.wide.u32 	%rd49, %r235, 4;
	add.s64 	%rd50, %rd38, %rd49;
	st.global.f32 	[%rd50], %f1385;
	add.s32 	%r236, %r234, %r213;
	mad.lo.s32 	%r237, %r236, %r307, %r21;
	mul.wide.u32 	%rd51, %r237, 4;
	add.s64 	%rd52, %rd38, %rd51;
	st.global.f32 	[%rd52], %f1377;
	add.s32 	%r238, %r236, %r213;
	mad.lo.s32 	%r239, %r238, %r307, %r21;
	mul.wide.u32 	%rd53, %r239, 4;
	add.s64 	%rd54, %rd38, %rd53;
	st.global.f32 	[%rd54], %f1369;
	add.s32 	%r241, %r224, %r164;
	mul.wide.u32 	%rd55, %r241, 4;
	add.s64 	%rd56, %rd38, %rd55;
	st.global.f32 	[%rd56], %f1424;
	add.s32 	%r242, %r227, %r164;
	mul.wide.u32 	%rd57, %r242, 4;
	add.s64 	%rd58, %rd38, %rd57;
	st.global.f32 	[%rd58], %f1416;
	add.s32 	%r243, %r229, %r164;
	mul.wide.u32 	%rd59, %r243, 4;
	add.s64 	%rd60, %rd38, %rd59;
	st.global.f32 	[%rd60], %f1408;
	add.s32 	%r244, %r231, %r164;
	mul.wide.u32 	%rd61, %r244, 4;
	add.s64 	%rd62, %rd38, %rd61;
	st.global.f32 	[%rd62], %f1400;
	add.s32 	%r245, %r233, %r164;
	mul.wide.u32 	%rd63, %r245, 4;
	add.s64 	%rd64, %rd38, %rd63;
	st.global.f32 	[%rd64], %f1392;
	add.s32 	%r246, %r235, %r164;
	mul.wide.u32 	%rd65, %r246, 4;
	add.s64 	%rd66, %rd38, %rd65;
	st.global.f32 	[%rd66], %f1384;
	add.s32 	%r247, %r237, %r164;
	mul.wide.u32 	%rd67, %r247, 4;
	add.s64 	%rd68, %rd38, %rd67;
	st.global.f32 	[%rd68], %f1376;
	add.s32 	%r248, %r239, %r164;
	mul.wide.u32 	%rd69, %r248, 4;
	add.s64 	%rd70, %rd38, %rd69;
	st.global.f32 	[%rd70], %f1368;
	add.s32 	%r249, %r241, %r164;
	mul.wide.u32 	%rd71, %r249, 4;
	add.s64 	%rd72, %rd38, %rd71;
	st.global.f32 	[%rd72], %f1423;
	add.s32 	%r250, %r242, %r164;
	mul.wide.u32 	%rd73, %r250, 4;
	add.s64 	%rd74, %rd38, %rd73;
	st.global.f32 	[%rd74], %f1415;
	add.s32 	%r251, %r243, %r164;
	mul.wide.u32 	%rd75, %r251, 4;
	add.s64 	%rd76, %rd38, %rd75;
	st.global.f32 	[%rd76], %f1407;
	add.s32 	%r252, %r244, %r164;
	mul.wide.u32 	%rd77, %r252, 4;
	add.s64 	%rd78, %rd38, %rd77;
	st.global.f32 	[%rd78], %f1399;
	add.s32 	%r253, %r245, %r164;
	mul.wide.u32 	%rd79, %r253, 4;
	add.s64 	%rd80, %rd38, %rd79;
	st.global.f32 	[%rd80], %f1391;
	add.s32 	%r254, %r246, %r164;
	mul.wide.u32 	%rd81, %r254, 4;
	add.s64 	%rd82, %rd38, %rd81;
	st.global.f32 	[%rd82], %f1383;
	add.s32 	%r255, %r247, %r164;
	mul.wide.u32 	%rd83, %r255, 4;
	add.s64 	%rd84, %rd38, %rd83;
	st.global.f32 	[%rd84], %f1375;
	add.s32 	%r256, %r248, %r164;
	mul.wide.u32 	%rd85, %r256, 4;
	add.s64 	%rd86, %rd38, %rd85;
	st.global.f32 	[%rd86], %f1367;
	add.s32 	%r257, %r249, %r164;
	mul.wide.u32 	%rd87, %r257, 4;
	add.s64 	%rd88, %rd38, %rd87;
	st.global.f32 	[%rd88], %f1422;
	add.s32 	%r258, %r250, %r164;
	mul.wide.u32 	%rd89, %r258, 4;
	add.s64 	%rd90, %rd38, %rd89;
	st.global.f32 	[%rd90], %f1414;
	add.s32 	%r259, %r251, %r164;
	mul.wide.u32 	%rd91, %r259, 4;
	add.s64 	%rd92, %rd38, %rd91;
	st.global.f32 	[%rd92], %f1406;
	add.s32 	%r260, %r252, %r164;
	mul.wide.u32 	%rd93, %r260, 4;
	add.s64 	%rd94, %rd38, %rd93;
	st.global.f32 	[%rd94], %f1398;
	add.s32 	%r261, %r253, %r164;
	mul.wide.u32 	%rd95, %r261, 4;
	add.s64 	%rd96, %rd38, %rd95;
	st.global.f32 	[%rd96], %f1390;
	add.s32 	%r262, %r254, %r164;
	mul.wide.u32 	%rd97, %r262, 4;
	add.s64 	%rd98, %rd38, %rd97;
	st.global.f32 	[%rd98], %f1382;
	add.s32 	%r263, %r255, %r164;
	mul.wide.u32 	%rd99, %r263, 4;
	add.s64 	%rd100, %rd38, %rd99;
	st.global.f32 	[%rd100], %f1374;
	add.s32 	%r264, %r256, %r164;
	mul.wide.u32 	%rd101, %r264, 4;
	add.s64 	%rd102, %rd38, %rd101;
	st.global.f32 	[%rd102], %f1366;
	add.s32 	%r265, %r257, %r164;
	mul.wide.u32 	%rd103, %r265, 4;
	add.s64 	%rd104, %rd38, %rd103;
	st.global.f32 	[%rd104], %f1421;
	add.s32 	%r266, %r258, %r164;
	mul.wide.u32 	%rd105, %r266, 4;
	add.s64 	%rd106, %rd38, %rd105;
	st.global.f32 	[%rd106], %f1413;
	add.s32 	%r267, %r259, %r164;
	mul.wide.u32 	%rd107, %r267, 4;
	add.s64 	%rd108, %rd38, %rd107;
	st.global.f32 	[%rd108], %f1405;
	add.s32 	%r268, %r260, %r164;
	mul.wide.u32 	%rd109, %r268, 4;
	add.s64 	%rd110, %rd38, %rd109;
	st.global.f32 	[%rd110], %f1397;
	add.s32 	%r269, %r261, %r164;
	mul.wide.u32 	%rd111, %r269, 4;
	add.s64 	%rd112, %rd38, %rd111;
	st.global.f32 	[%rd112], %f1389;
	add.s32 	%r270, %r262, %r164;
	mul.wide.u32 	%rd113, %r270, 4;
	add.s64 	%rd114, %rd38, %rd113;
	st.global.f32 	[%rd114], %f1381;
	add.s32 	%r271, %r263, %r164;
	mul.wide.u32 	%rd115, %r271, 4;
	add.s64 	%rd116, %rd38, %rd115;
	st.global.f32 	[%rd116], %f1373;
	add.s32 	%r272, %r264, %r164;
	mul.wide.u32 	%rd117, %r272, 4;
	add.s64 	%rd118, %rd38, %rd117;
	st.global.f32 	[%rd118], %f1365;
	add.s32 	%r273, %r265, %r164;
	mul.wide.u32 	%rd119, %r273, 4;
	add.s64 	%rd120, %rd38, %rd119;
	st.global.f32 	[%rd120], %f1420;
	add.s32 	%r274, %r266, %r164;
	mul.wide.u32 	%rd121, %r274, 4;
	add.s64 	%rd122, %rd38, %rd121;
	st.global.f32 	[%rd122], %f1412;
	add.s32 	%r275, %r267, %r164;
	mul.wide.u32 	%rd123, %r275, 4;
	add.s64 	%rd124, %rd38, %rd123;
	st.global.f32 	[%rd124], %f1404;
	add.s32 	%r276, %r268, %r164;
	mul.wide.u32 	%rd125, %r276, 4;
	add.s64 	%rd126, %rd38, %rd125;
	st.global.f32 	[%rd126], %f1396;
	add.s32 	%r277, %r269, %r164;
	mul.wide.u32 	%rd127, %r277, 4;
	add.s64 	%rd128, %rd38, %rd127;
	st.global.f32 	[%rd128], %f1388;
	add.s32 	%r278, %r270, %r164;
	mul.wide.u32 	%rd129, %r278, 4;
	add.s64 	%rd130, %rd38, %rd129;
	st.global.f32 	[%rd130], %f1380;
	add.s32 	%r279, %r271, %r164;
	mul.wide.u32 	%rd131, %r279, 4;
	add.s64 	%rd132, %rd38, %rd131;
	st.global.f32 	[%rd132], %f1372;
	add.s32 	%r280, %r272, %r164;
	mul.wide.u32 	%rd133, %r280, 4;
	add.s64 	%rd134, %rd38, %rd133;
	st.global.f32 	[%rd134], %f1364;
	add.s32 	%r281, %r273, %r164;
	mul.wide.u32 	%rd135, %r281, 4;
	add.s64 	%rd136, %rd38, %rd135;
	st.global.f32 	[%rd136], %f1419;
	add.s32 	%r282, %r274, %r164;
	mul.wide.u32 	%rd137, %r282, 4;
	add.s64 	%rd138, %rd38, %rd137;
	st.global.f32 	[%rd138], %f1411;
	add.s32 	%r283, %r275, %r164;
	mul.wide.u32 	%rd139, %r283, 4;
	add.s64 	%rd140, %rd38, %rd139;
	st.global.f32 	[%rd140], %f1403;
	add.s32 	%r284, %r276, %r164;
	mul.wide.u32 	%rd141, %r284, 4;
	add.s64 	%rd142, %rd38, %rd141;
	st.global.f32 	[%rd142], %f1395;
	add.s32 	%r285, %r277, %r164;
	mul.wide.u32 	%rd143, %r285, 4;
	add.s64 	%rd144, %rd38, %rd143;
	st.global.f32 	[%rd144], %f1387;
	add.s32 	%r286, %r278, %r164;
	mul.wide.u32 	%rd145, %r286, 4;
	add.s64 	%rd146, %rd38, %rd145;
	st.global.f32 	[%rd146], %f1379;
	add.s32 	%r287, %r279, %r164;
	mul.wide.u32 	%rd147, %r287, 4;
	add.s64 	%rd148, %rd38, %rd147;
	st.global.f32 	[%rd148], %f1371;
	add.s32 	%r288, %r280, %r164;
	mul.wide.u32 	%rd149, %r288, 4;
	add.s64 	%rd150, %rd38, %rd149;
	st.global.f32 	[%rd150], %f1363;
	add.s32 	%r289, %r281, %r164;
	mul.wide.u32 	%rd151, %r289, 4;
	add.s64 	%rd152, %rd38, %rd151;
	st.global.f32 	[%rd152], %f1418;
	add.s32 	%r290, %r282, %r164;
	mul.wide.u32 	%rd153, %r290, 4;
	add.s64 	%rd154, %rd38, %rd153;
	st.global.f32 	[%rd154], %f1410;
	add.s32 	%r291, %r283, %r164;
	mul.wide.u32 	%rd155, %r291, 4;
	add.s64 	%rd156, %rd38, %rd155;
	st.global.f32 	[%rd156], %f1402;
	add.s32 	%r292, %r284, %r164;
	mul.wide.u32 	%rd157, %r292, 4;
	add.s64 	%rd158, %rd38, %rd157;
	st.global.f32 	[%rd158], %f1394;
	add.s32 	%r293, %r285, %r164;
	mul.wide.u32 	%rd159, %r293, 4;
	add.s64 	%rd160, %rd38, %rd159;
	st.global.f32 	[%rd160], %f1386;
	add.s32 	%r294, %r286, %r164;
	mul.wide.u32 	%rd161, %r294, 4;
	add.s64 	%rd162, %rd38, %rd161;
	st.global.f32 	[%rd162], %f1378;
	add.s32 	%r295, %r287, %r164;
	mul.wide.u32 	%rd163, %r295, 4;
	add.s64 	%rd164, %rd38, %rd163;
	st.global.f32 	[%rd164], %f1370;
	add.s32 	%r296, %r288, %r164;
	mul.wide.u32 	%rd165, %r296, 4;
	add.s64 	%rd166, %rd38, %rd165;
	st.global.f32 	[%rd166], %f1362;
$L__BB2_8:
	ld.param.u32 	%r303, [_Z13shared_matmulPKfS0_Pfiii_param_3];
	add.s32 	%r76, %r313, 1;
	mov.u32 	%r297, %nctaid.y;
	mad.lo.s32 	%r298, %r297, %r313, %r297;
	shl.b32 	%r312, %r298, 7;
	setp.lt.u32 	%p7, %r312, %r303;
	mov.u32 	%r313, %r76;
	@%p7 bra 	$L__BB2_4;
$L__BB2_9:
	ld.param.u32 	%r308, [_Z13shared_matmulPKfS0_Pfiii_param_4];
	add.s32 	%r78, %r311, 1;
	mov.u32 	%r299, %nctaid.x;
	mad.lo.s32 	%r300, %r299, %r311, %r299;
	shl.b32 	%r310, %r300, 7;
	setp.lt.u32 	%p8, %r310, %r308;
	mov.u32 	%r311, %r78;
	@%p8 bra 	$L__BB2_2;
$L__BB2_10:
	ret;

}
	// .globl	_Z25shared_matmul_thread_tilePKfS0_Pfiii
.visible .entry _Z25shared_matmul_thread_tilePKfS0_Pfiii(
	.param .u64 .ptr .align 1 _Z25shared_matmul_thread_tilePKfS0_Pfiii_param_0,
	.param .u64 .ptr .align 1 _Z25shared_matmul_thread_tilePKfS0_Pfiii_param_1,
	.param .u64 .ptr .align 1 _Z25shared_matmul_thread_tilePKfS0_Pfiii_param_2,
	.param .u32 _Z25shared_matmul_thread_tilePKfS0_Pfiii_param_3,
	.param .u32 _Z25shared_matmul_thread_tilePKfS0_Pfiii_param_4,
	.param .u32 _Z25shared_matmul_thread_tilePKfS0_Pfiii_param_5
)
{
	.reg .pred 	%p<10>;
	.reg .b32 	%r<253>;
	.reg .b32 	%f<354>;
	.reg .b64 	%rd<169>;
	// demoted variable
	.shared .align 4 .b8 _ZZ25shared_matmul_thread_tilePKfS0_PfiiiE5smemA[8192];
	// demoted variable
	.shared .align 4 .b8 _ZZ25shared_matmul_thread_tilePKfS0_PfiiiE5smemB[8192];
	ld.param.u64 	%rd3, [_Z25shared_matmul_thread_tilePKfS0_Pfiii_param_1];
	ld.param.u32 	%r56, [_Z25shared_matmul_thread_tilePKfS0_Pfiii_param_4];
	setp.eq.s32 	%p1, %r56, 0;
	@%p1 bra 	$L__BB3_12;
	cvta.to.global.u64 	%rd1, %rd3;
	mov.u32 	%r59, %tid.y;
	mov.u32 	%r60, %tid.x;
	mov.u32 	%r61, %ntid.x;
	mad.lo.s32 	%r62, %r59, %r61, %r60;
	and.b32  	%r1, %r62, 15;
	shl.b32 	%r63, %r62, 2;
	and.b32  	%r64, %r63, 508;
	mov.u32 	%r65, _ZZ25shared_matmul_thread_tilePKfS0_PfiiiE5smemB;
	add.s32 	%r66, %r65, %r64;
	add.s32 	%r67, %r62, 256;
	shr.u32 	%r2, %r67, 4;
	add.s32 	%r68, %r62, 512;
	shr.u32 	%r3, %r68, 4;
	add.s32 	%r69, %r62, 768;
	shr.u32 	%r4, %r69, 4;
	add.s32 	%r70, %r62, 1024;
	shr.u32 	%r5, %r70, 4;
	add.s32 	%r71, %r62, 1280;
	shr.u32 	%r6, %r71, 4;
	add.s32 	%r72, %r62, 1536;
	shr.u32 	%r7, %r72, 4;
	add.s32 	%r73, %r62, 1792;
	shr.u32 	%r8, %r73, 4;
	shr.u32 	%r9, %r62, 7;
	shl.b32 	%r74, %r9, 9;
	add.s32 	%r10, %r66, %r74;
	shr.u32 	%r11, %r67, 7;
	shl.b32 	%r75, %r11, 9;
	add.s32 	%r12, %r66, %r75;
	shr.u32 	%r13, %r68, 7;
	shl.b32 	%r76, %r13, 9;
	add.s32 	%r14, %r66, %r76;
	shr.u32 	%r15, %r69, 7;
	shl.b32 	%r77, %r15, 9;
	add.s32 	%r16, %r66, %r77;
	shr.u32 	%r17, %r70, 7;
	shl.b32 	%r78, %r17, 9;
	add.s32 	%r18, %r66, %r78;
	shr.u32 	%r19, %r71, 7;
	shl.b32 	%r79, %r19, 9;
	add.s32 	%r20, %r66, %r79;
	shr.u32 	%r21, %r72, 7;
	shl.b32 	%r80, %r21, 9;
	add.s32 	%r22, %r66, %r80;
	shr.u32 	%r23, %r73, 7;
	shl.b32 	%r81, %r23, 9;
	add.s32 	%r24, %r66, %r81;
	shl.b32 	%r82, %r60, 5;
	add.s32 	%r83, %r82, %r65;
	add.s32 	%r25, %r83, 16;
	shl.b32 	%r84, %r59, 9;
	mov.u32 	%r85, _ZZ25shared_matmul_thread_tilePKfS0_PfiiiE5smemA;
	add.s32 	%r86, %r84, %r85;
	add.s32 	%r26, %r86, 256;
	mov.b32 	%r245, 0;
	mov.u32 	%r246, %r245;
$L__BB3_2:
	ld.param.u32 	%r241, [_Z25shared_matmul_thread_tilePKfS0_Pfiii_param_3];
	setp.eq.s32 	%p2, %r241, 0;
	mov.u32 	%r87, %ctaid.x;
	shl.b32 	%r88, %r87, 7;
	mov.u32 	%r89, %tid.x;
	add.s32 	%r90, %r88, %r89;
	add.s32 	%r29, %r90, %r245;
	@%p2 bra 	$L__BB3_11;
	mov.u32 	%r92, %tid.y;
	mov.u32 	%r93, %ntid.x;
	mad.lo.s32 	%r95, %r92, %r93, %r89;
	and.b32  	%r96, %r95, 127;
	or.b32  	%r99, %r96, %r88;
	add.s32 	%r30, %r99, %r245;
	mov.b32 	%r247, 0;
	mov.u32 	%r248, %r247;
$L__BB3_4:
	ld.param.u32 	%r242, [_Z25shared_matmul_thread_tilePKfS0_Pfiii_param_3];
	setp.ge.s32 	%p3, %r29, %r56;
	mov.u32 	%r100, %tid.y;
	mov.u32 	%r101, %ctaid.y;
	shl.b32 	%r33, %r101, 7;
	add.s32 	%r102, %r33, %r100;
	add.s32 	%r103, %r102, %r247;
	setp.ge.s32 	%p4, %r103, %r242;
	or.pred  	%p5, %p3, %p4;
	@%p5 bra 	$L__BB3_10;
	ld.param.u32 	%r244, [_Z25shared_matmul_thread_tilePKfS0_Pfiii_param_5];
	add.s32 	%r34, %r247, %r33;
	mov.u32 	%r106, %ntid.x;
	mov.u32 	%r107, %tid.x;
	mad.lo.s32 	%r108, %r100, %r106, %r107;
	shr.u32 	%r109, %r108, 4;
	add.s32 	%r110, %r34, %r109;
	mul.lo.s32 	%r35, %r110, %r244;
	add.s32 	%r111, %r34, %r2;
	mul.lo.s32 	%r36, %r111, %r244;
	add.s32 	%r112, %r34, %r3;
	mul.lo.s32 	%r37, %r112, %r244;
	add.s32 	%r113, %r34, %r4;
	mul.lo.s32 	%r38, %r113, %r244;
	add.s32 	%r114, %r34, %r5;
	mul.lo.s32 	%r39, %r114, %r244;
	add.s32 	%r115, %r34, %r6;
	mul.lo.s32 	%r40, %r115, %r244;
	add.s32 	%r116, %r34, %r7;
	mul.lo.s32 	%r41, %r116, %r244;
	add.s32 	%r117, %r34, %r8;
	mul.lo.s32 	%r42, %r117, %r244;
	mov.b32 	%r249, 0;
	mov.f32 	%f290, 0f00000000;
	mov.f32 	%f291, %f290;
	mov.f32 	%f292, %f290;
	mov.f32 	%f293, %f290;
	mov.f32 	%f294, %f290;
	mov.f32 	%f295, %f290;
	mov.f32 	%f296, %f290;
	mov.f32 	%f297, %f290;
	mov.f32 	%f298, %f290;
	mov.f32 	%f299, %f290;
	mov.f32 	%f300, %f290;
	mov.f32 	%f301, %f290;
	mov.f32 	%f302, %f290;
	mov.f32 	%f303, %f290;
	mov.f32 	%f304, %f290;
	mov.f32 	%f305, %f290;
	mov.f32 	%f306, %f290;
	mov.f32 	%f307, %f290;
	mov.f32 	%f308, %f290;
	mov.f32 	%f309, %f290;
	mov.f32 	%f310, %f290;
	mov.f32 	%f311, %f290;
	mov.f32 	%f312, %f290;
	mov.f32 	%f313, %f290;
	mov.f32 	%f314, %f290;
	mov.f32 	%f315, %f290;
	mov.f32 	%f316, %f290;
	mov.f32 	%f317, %f290;
	mov.f32 	%f318, %f290;
	mov.f32 	%f319, %f290;
	mov.f32 	%f320, %f290;
	mov.f32 	%f321, %f290;
	mov.f32 	%f322, %f290;
	mov.f32 	%f323, %f290;
	mov.f32 	%f324, %f290;
	mov.f32 	%f325, %f290;
	mov.f32 	%f326, %f290;
	mov.f32 	%f327, %f290;
	mov.f32 	%f328, %f290;
	mov.f32 	%f329, %f290;
	mov.f32 	%f330, %f290;
	mov.f32 	%f331, %f290;
	mov.f32 	%f332, %f290;
	mov.f32 	%f333, %f290;
	mov.f32 	%f334, %f290;
	mov.f32 	%f335, %f290;
	mov.f32 	%f336, %f290;
	mov.f32 	%f337, %f290;
	mov.f32 	%f338, %f290;
	mov.f32 	%f339, %f290;
	mov.f32 	%f340, %f290;
	mov.f32 	%f341, %f290;
	mov.f32 	%f342, %f290;
	mov.f32 	%f343, %f290;
	mov.f32 	%f344, %f290;
	mov.f32 	%f345, %f290;
	mov.f32 	%f346, %f290;
	mov.f32 	%f347, %f290;
	mov.f32 	%f348, %f290;
	mov.f32 	%f349, %f290;
	mov.f32 	%f350, %f290;
	mov.f32 	%f351, %f290;
	mov.f32 	%f352, %f290;
	mov.f32 	%f353, %f290;
$L__BB3_6:
	ld.param.u64 	%rd167, [_Z25shared_matmul_thread_tilePKfS0_Pfiii_param_0];
	add.s32 	%r119, %r249, %r1;
	add.s32 	%r120, %r119, %r35;
	cvta.to.global.u64 	%rd5, %rd167;
	mul.wide.u32 	%rd6, %r120, 4;
	add.s64 	%rd7, %rd5, %rd6;
	ld.global.f32 	%f194, [%rd7];
	shl.b32 	%r121, %r1, 2;
	mov.u32 	%r122, _ZZ25shared_matmul_thread_tilePKfS0_PfiiiE5smemA;
	add.s32 	%r123, %r122, %r121;
	mov.u32 	%r124, %tid.y;
	mov.u32 	%r125, %ntid.x;
	mov.u32 	%r126, %tid.x;
	mad.lo.s32 	%r127, %r124, %r125, %r126;
	shl.b32 	%r128, %r127, 2;
	and.b32  	%r129, %r128, -64;
	add.s32 	%r130, %r123, %r129;
	st.shared.f32 	[%r130], %f194;
	add.s32 	%r131, %r119, %r36;
	mul.wide.u32 	%rd8, %r131, 4;
	add.s64 	%rd9, %rd5, %rd8;
	ld.global.f32 	%f195, [%rd9];
	shl.b32 	%r132, %r2, 6;
	add.s32 	%r133, %r123, %r132;
	st.shared.f32 	[%r133], %f195;
	add.s32 	%r134, %r119, %r37;
	mul.wide.u32 	%rd10, %r134, 4;
	add.s64 	%rd11, %rd5, %rd10;
	ld.global.f32 	%f196, [%rd11];
	shl.b32 	%r135, %r3, 6;
	add.s32 	%r136, %r123, %r135;
	st.shared.f32 	[%r136], %f196;
	add.s32 	%r137, %r119, %r38;
	mul.wide.u32 	%rd12, %r137, 4;
	add.s64 	%rd13, %rd5, %rd12;
	ld.global.f32 	%f197, [%rd13];
	shl.b32 	%r138, %r4, 6;
	add.s32 	%r139, %r123, %r138;
	st.shared.f32 	[%r139], %f197;
	add.s32 	%r140, %r119, %r39;
	mul.wide.u32 	%rd14, %r140, 4;
	add.s64 	%rd15, %rd5, %rd14;
	ld.global.f32 	%f198, [%rd15];
	shl.b32 	%r141, %r5, 6;
	add.s32 	%r142, %r123, %r141;
	st.shared.f32 	[%r142], %f198;
	add.s32 	%r143, %r119, %r40;
	mul.wide.u32 	%rd16, %r143, 4;
	add.s64 	%rd17, %rd5, %rd16;
	ld.global.f32 	%f199, [%rd17];
	shl.b32 	%r144, %r6, 6;
	add.s32 	%r145, %r123, %r144;
	st.shared.f32 	[%r145], %f199;
	add.s32 	%r146, %r119, %r41;
	mul.wide.u32 	%rd18, %r146, 4;
	add.s64 	%rd19, %rd5, %rd18;
	ld.global.f32 	%f200, [%rd19];
	shl.b32 	%r147, %r7, 6;
	add.s32 	%r148, %r123, %r147;
	st.shared.f32 	[%r148], %f200;
	add.s32 	%r149, %r119, %r42;
	mul.wide.u32 	%rd20, %r149, 4;
	add.s64 	%rd21, %rd5, %rd20;
	ld.global.f32 	%f201, [%rd21];
	shl.b32 	%r150, %r8, 6;
	add.s32 	%r151, %r123, %r150;
	st.shared.f32 	[%r151], %f201;
	add.s32 	%r152, %r9, %r249;
	mad.lo.s32 	%r153, %r152, %r56, %r30;
	mul.wide.u32 	%rd22, %r153, 4;
	add.s64 	%rd23, %rd1, %rd22;
	ld.global.f32 	%f202, [%rd23];
	st.shared.f32 	[%r10], %f202;
	add.s32 	%r154, %r11, %r249;
	mad.lo.s32 	%r155, %r154, %r56, %r30;
	mul.wide.u32 	%rd24, %r155, 4;
	add.s64 	%rd25, %rd1, %rd24;
	ld.global.f32 	%f203, [%rd25];
	st.shared.f32 	[%r12], %f203;
	add.s32 	%r156, %r13, %r249;
	mad.lo.s32 	%r157, %r156, %r56, %r30;
	mul.wide.u32 	%rd26, %r157, 4;
	add.s64 	%rd27, %rd1, %rd26;
	ld.global.f32 	%f204, [%rd27];
	st.shared.f32 	[%r14], %f204;
	add.s32 	%r158, %r15, %r249;
	mad.lo.s32 	%r159, %r158, %r56, %r30;
	mul.wide.u32 	%rd28, %r159, 4;
	add.s64 	%rd29, %rd1, %rd28;
	ld.global.f32 	%f205, [%rd29];
	st.shared.f32 	[%r16], %f205;
	add.s32 	%r160, %r17, %r249;
	mad.lo.s32 	%r161, %r160, %r56, %r30;
	mul.wide.u32 	%rd30, %r161, 4;
	add.s64 	%rd31, %rd1, %rd30;
	ld.global.f32 	%f206, [%rd31];
	st.shared.f32 	[%r18], %f206;
	add.s32 	%r162, %r19, %r249;
	mad.lo.s32 	%r163, %r162, %r56, %r30;
	mul.wide.u32 	%rd32, %r163, 4;
	add.s64 	%rd33, %rd1, %rd32;
	ld.global.f32 	%f207, [%rd33];
	st.shared.f32 	[%r20], %f207;
	add.s32 	%r164, %r21, %r249;
	mad.lo.s32 	%r165, %r164, %r56, %r30;
	mul.wide.u32 	%rd34, %r165, 4;
	add.s64 	%rd35, %rd1, %rd34;
	ld.global.f32 	%f208, [%rd35];
	st.shared.f32 	[%r22], %f208;
	add.s32 	%r166, %r23, %r249;
	mad.lo.s32 	%r167, %r166, %r56, %r30;
	mul.wide.u32 	%rd36, %r167, 4;
	add.s64 	%rd37, %rd1, %rd36;
	ld.global.f32 	%f209, [%rd37];
	st.shared.f32 	[%r24], %f209;
	bar.sync 	0;
	mov.b32 	%r251, 16;
	mov.u32 	%r250, %r26;
	mov.u32 	%r252, %r25;
$L__BB3_7:
	ld.shared.f32 	%f210, [%r250+-256];
	ld.shared.f32 	%f211, [%r250+-192];
	ld.shared.f32 	%f212, [%r250+-128];
	ld.shared.f32 	%f213, [%r250+-64];
	ld.shared.f32 	%f214, [%r250];
	ld.shared.f32 	%f215, [%r250+64];
	ld.shared.f32 	%f216, [%r250+128];
	ld.shared.f32 	%f217, [%r250+192];
	ld.shared.f32 	%f218, [%r252+-16];
	ld.shared.f32 	%f219, [%r252+-12];
	ld.shared.f32 	%f220, [%r252+-8];
	ld.shared.f32 	%f221, [%r252+-4];
	ld.shared.f32 	%f222, [%r252];
	ld.shared.f32 	%f223, [%r252+4];
	ld.shared.f32 	%f224, [%r252+8];
	ld.shared.f32 	%f225, [%r252+12];
	fma.rn.f32 	%f353, %f210, %f218, %f353;
	fma.rn.f32 	%f352, %f210, %f219, %f352;
	fma.rn.f32 	%f351, %f210, %f220, %f351;
	fma.rn.f32 	%f350, %f210, %f221, %f350;
	fma.rn.f32 	%f349, %f210, %f222, %f349;
	fma.rn.f32 	%f348, %f210, %f223, %f348;
	fma.rn.f32 	%f347, %f210, %f224, %f347;
	fma.rn.f32 	%f346, %f210, %f225, %f346;
	fma.rn.f32 	%f345, %f211, %f218, %f345;
	fma.rn.f32 	%f344, %f211, %f219, %f344;
	fma.rn.f32 	%f343, %f211, %f220, %f343;
	fma.rn.f32 	%f342, %f211, %f221, %f342;
	fma.rn.f32 	%f341, %f211, %f222, %f341;
	fma.rn.f32 	%f340, %f211, %f223, %f340;
	fma.rn.f32 	%f339, %f211, %f224, %f339;
	fma.rn.f32 	%f338, %f211, %f225, %f338;
	fma.rn.f32 	%f337, %f212, %f218, %f337;
	fma.rn.f32 	%f336, %f212, %f219, %f336;
	fma.rn.f32 	%f335, %f212, %f220, %f335;
	fma.rn.f32 	%f334, %f212, %f221, %f334;
	fma.rn.f32 	%f333, %f212, %f222, %f333;
	fma.rn.f32 	%f332, %f212, %f223, %f332;
	fma.rn.f32 	%f331, %f212, %f224, %f331;
	fma.rn.f32 	%f330, %f212, %f225, %f330;
	fma.rn.f32 	%f329, %f213, %f218, %f329;
	fma.rn.f32 	%f328, %f213, %f219, %f328;
	fma.rn.f32 	%f327, %f213, %f220, %f327;
	fma.rn.f32 	%f326, %f213, %f221, %f326;
	fma.rn.f32 	%f325, %f213, %f222, %f325;
	fma.rn.f32 	%f324, %f213, %f223, %f324;
	fma.rn.f32 	%f323, %f213, %f224, %f323;
	fma.rn.f32 	%f322, %f213, %f225, %f322;
	fma.rn.f32 	%f321, %f214, %f218, %f321;
	fma.rn.f32 	%f320, %f214, %f219, %f320;
	fma.rn.f32 	%f319, %f214, %f220, %f319;
	fma.rn.f32 	%f318, %f214, %f221, %f318;
	fma.rn.f32 	%f317, %f214, %f222, %f317;
	fma.rn.f32 	%f316, %f214, %f223, %f316;
	fma.rn.f32 	%f315, %f214, %f224, %f315;
	fma.rn.f32 	%f314, %f214, %f225, %f314;
	fma.rn.f32 	%f313, %f215, %f218, %f313;
	fma.rn.f32 	%f312, %f215, %f219, %f312;
	fma.rn.f32 	%f311, %f215, %f220, %f311;
	fma.rn.f32 	%f310, %f215, %f221, %f310;
	fma.rn.f32 	%f309, %f215, %f222, %f309;
	fma.rn.f32 	%f308, %f215, %f223, %f308;
	fma.rn.f32 	%f307, %f215, %f224, %f307;
	fma.rn.f32 	%f306, %f215, %f225, %f306;
	fma.rn.f32 	%f305, %f216, %f218, %f305;
	fma.rn.f32 	%f304, %f216, %f219, %f304;
	fma.rn.f32 	%f303, %f216, %f220, %f303;
	fma.rn.f32 	%f302, %f216, %f221, %f302;
	fma.rn.f32 	%f301, %f216, %f222, %f301;
	fma.rn.f32 	%f300, %f216, %f223, %f300;
	fma.rn.f32 	%f299, %f216, %f224, %f299;
	fma.rn.f32 	%f298, %f216, %f225, %f298;
	fma.rn.f32 	%f297, %f217, %f218, %f297;
	fma.rn.f32 	%f296, %f217, %f219, %f296;
	fma.rn.f32 	%f295, %f217, %f220, %f295;
	fma.rn.f32 	%f294, %f217, %f221, %f294;
	fma.rn.f32 	%f293, %f217, %f222, %f293;
	fma.rn.f32 	%f292, %f217, %f223, %f292;
	fma.rn.f32 	%f291, %f217, %f224, %f291;
	fma.rn.f32 	%f290, %f217, %f225, %f290;
	add.s32 	%r252, %r252, 512;
	add.s32 	%r251, %r251, 512;
	add.s32 	%r250, %r250, 4;
	setp.ne.s32 	%p6, %r251, 8208;
	@%p6 bra 	$L__BB3_7;
	add.s32 	%r50, %r249, 16;
	setp.lt.u32 	%p7, %r249, 2032;
	mov.u32 	%r249, %r50;
	@%p7 bra 	$L__BB3_6;
	ld.param.u64 	%rd168, [_Z25shared_matmul_thread_tilePKfS0_Pfiii_param_2];
	mov.u32 	%r168, %tid.y;
	shl.b32 	%r169, %r168, 3;
	add.s32 	%r170, %r34, %r169;
	mov.u32 	%r171, %tid.x;
	mad.lo.s32 	%r172, %r171, 7, %r29;
	mad.lo.s32 	%r173, %r170, %r56, %r172;
	cvta.to.global.u64 	%rd38, %rd168;
	mul.wide.u32 	%rd39, %r173, 4;
	add.s64 	%rd40, %rd38, %rd39;
	st.global.f32 	[%rd40], %f353;
	add.s32 	%r174, %r173, 1;
	mul.wide.u32 	%rd41, %r174, 4;
	add.s64 	%rd42, %rd38, %rd41;
	st.global.f32 	[%rd42], %f352;
	add.s32 	%r175, %r173, 2;
	mul.wide.u32 	%rd43, %r175, 4;
	add.s64 	%rd44, %rd38, %rd43;
	st.global.f32 	[%rd44], %f351;
	add.s32 	%r176, %r173, 3;
	mul.wide.u32 	%rd45, %r176, 4;
	add.s64 	%rd46, %rd38, %rd45;
	st.global.f32 	[%rd46], %f350;
	add.s32 	%r177, %r173, 4;
	mul.wide.u32 	%rd47, %r177, 4;
	add.s64 	%rd48, %rd38, %rd47;
	st.global.f32 	[%rd48], %f349;
	add.s32 	%r178, %r173, 5;
	mul.wide.u32 	%rd49, %r178, 4;
	add.s64 	%rd50, %rd38, %rd49;
	st.global.f32 	[%rd50], %f348;
	add.s32 	%r179, %r173, 6;
	mul.wide.u32 	%rd51, %r179, 4;
	add.s64 	%rd52, %rd38, %rd51;
	st.global.f32 	[%rd52], %f347;
	add.s32 	%r180, %r173, 7;
	mul.wide.u32 	%rd53, %r180, 4;
	add.s64 	%rd54, %rd38, %rd53;
	st.global.f32 	[%rd54], %f346;
	add.s32 	%r181, %r173, %r56;
	mul.wide.u32 	%rd55, %r181, 4;
	add.s64 	%rd56, %rd38, %rd55;
	st.global.f32 	[%rd56], %f345;
	add.s32 	%r182, %r174, %r56;
	mul.wide.u32 	%rd57, %r182, 4;
	add.s64 	%rd58, %rd38, %rd57;
	st.global.f32 	[%rd58], %f344;
	add.s32 	%r183, %r182, 1;
	mul.wide.u32 	%rd59, %r183, 4;
	add.s64 	%rd60, %rd38, %rd59;
	st.global.f32 	[%rd60], %f343;
	add.s32 	%r184, %r182, 2;
	mul.wide.u32 	%rd61, %r184, 4;
	add.s64 	%rd62, %rd38, %rd61;
	st.global.f32 	[%rd62], %f342;
	add.s32 	%r185, %r182, 3;
	mul.wide.u32 	%rd63, %r185, 4;
	add.s64 	%rd64, %rd38, %rd63;
	st.global.f32 	[%rd64], %f341;
	add.s32 	%r186, %r182, 4;
	mul.wide.u32 	%rd65, %r186, 4;
	add.s64 	%rd66, %rd38, %rd65;
	st.global.f32 	[%rd66], %f340;
	add.s32 	%r187, %r182, 5;
	mul.wide.u32 	%rd67, %r187, 4;
	add.s64 	%rd68, %rd38, %rd67;
	st.global.f32 	[%rd68], %f339;
	add.s32 	%r188, %r182, 6;
	mul.wide.u32 	%rd69, %r188, 4;
	add.s64 	%rd70, %rd38, %rd69;
	st.global.f32 	[%rd70], %f338;
	add.s32 	%r189, %r181, %r56;
	mul.wide.u32 	%rd71, %r189, 4;
	add.s64 	%rd72, %rd38, %rd71;
	st.global.f32 	[%rd72], %f337;
	add.s32 	%r190, %r182, %r56;
	mul.wide.u32 	%rd73, %r190, 4;
	add.s64 	%rd74, %rd38, %rd73;
	st.global.f32 	[%rd74], %f336;
	add.s32 	%r191, %r190, 1;
	mul.wide.u32 	%rd75, %r191, 4;
	add.s64 	%rd76, %rd38, %rd75;
	st.global.f32 	[%rd76], %f335;
	add.s32 	%r192, %r190, 2;
	mul.wide.u32 	%rd77, %r192, 4;
	add.s64 	%rd78, %rd38, %rd77;
	st.global.f32 	[%rd78], %f334;
	add.s32 	%r193, %r190, 3;
	mul.wide.u32 	%rd79, %r193, 4;
	add.s64 	%rd80, %rd38, %rd79;
	st.global.f32 	[%rd80], %f333;
	add.s32 	%r194, %r190, 4;
	mul.wide.u32 	%rd81, %r194, 4;
	add.s64 	%rd82, %rd38, %rd81;
	st.global.f32 	[%rd82], %f332;
	add.s32 	%r195, %r190, 5;
	mul.wide.u32 	%rd83, %r195, 4;
	add.s64 	%rd84, %rd38, %rd83;
	st.global.f32 	[%rd84], %f331;
	add.s32 	%r196, %r190, 6;
	mul.wide.u32 	%rd85, %r196, 4;
	add.s64 	%rd86, %rd38, %rd85;
	st.global.f32 	[%rd86], %f330;
	add.s32 	%r197, %r189, %r56;
	mul.wide.u32 	%rd87, %r197, 4;
	add.s64 	%rd88, %rd38, %rd87;
	st.global.f32 	[%rd88], %f329;
	add.s32 	%r198, %r190, %r56;
	mul.wide.u32 	%rd89, %r198, 4;
	add.s64 	%rd90, %rd38, %rd89;
	st.global.f32 	[%rd90], %f328;
	add.s32 	%r199, %r198, 1;
	mul.wide.u32 	%rd91, %r199, 4;
	add.s64 	%rd92, %rd38, %rd91;
	st.global.f32 	[%rd92], %f327;
	add.s32 	%r200, %r198, 2;
	mul.wide.u32 	%rd93, %r200, 4;
	add.s64 	%rd94, %rd38, %rd93;
	st.global.f32 	[%rd94], %f326;
	add.s32 	%r201, %r198, 3;
	mul.wide.u32 	%rd95, %r201, 4;
	add.s64 	%rd96, %rd38, %rd95;
	st.global.f32 	[%rd96], %f325;
	add.s32 	%r202, %r198, 4;
	mul.wide.u32 	%rd97, %r202, 4;
	add.s64 	%rd98, %rd38, %rd97;
	st.global.f32 	[%rd98], %f324;
	add.s32 	%r203, %r198, 5;
	mul.wide.u32 	%rd99, %r203, 4;
	add.s64 	%rd100, %rd38, %rd99;
	st.global.f32 	[%rd100], %f323;
	add.s32 	%r204, %r198, 6;
	mul.wide.u32 	%rd101, %r204, 4;
	add.s64 	%rd102, %rd38, %rd101;
	st.global.f32 	[%rd102], %f322;
	add.s32 	%r205, %r197, %r56;
	mul.wide.u32 	%rd103, %r205, 4;
	add.s64 	%rd104, %rd38, %rd103;
	st.global.f32 	[%rd104], %f321;
	add.s32 	%r206, %r198, %r56;
	mul.wide.u32 	%rd105, %r206, 4;
	add.s64 	%rd106, %rd38, %rd105;
	st.global.f32 	[%rd106], %f320;
	add.s32 	%r207, %r206, 1;
	mul.wide.u32 	%rd107, %r207, 4;
	add.s64 	%rd108, %rd38, %rd107;
	st.global.f32 	[%rd108], %f319;
	add.s32 	%r208, %r206, 2;
	mul.wide.u32 	%rd109, %r208, 4;
	add.s64 	%rd110, %rd38, %rd109;
	st.global.f32 	[%rd110], %f318;
	add.s32 	%r209, %r206, 3;
	mul.wide.u32 	%rd111, %r209, 4;
	add.s64 	%rd112, %rd38, %rd111;
	st.global.f32 	[%rd112], %f317;
	add.s32 	%r210, %r206, 4;
	mul.wide.u32 	%rd113, %r210, 4;
	add.s64 	%rd114, %rd38, %rd113;
	st.global.f32 	[%rd114], %f316;
	add.s32 	%r211, %r206, 5;
	mul.wide.u32 	%rd115, %r211, 4;
	add.s64 	%rd116, %rd38, %rd115;
	st.global.f32 	[%rd116], %f315;
	add.s32 	%r212, %r206, 6;
	mul.wide.u32 	%rd117, %r212, 4;
	add.s64 	%rd118, %rd38, %rd117;
	st.global.f32 	[%rd118], %f314;
	add.s32 	%r213, %r205, %r56;
	mul.wide.u32 	%rd119, %r213, 4;
	add.s64 	%rd120, %rd38, %rd119;
	st.global.f32 	[%rd120], %f313;
	add.s32 	%r214, %r206, %r56;
	mul.wide.u32 	%rd121, %r214, 4;
	add.s64 	%rd122, %rd38, %rd121;
	st.global.f32 	[%rd122], %f312;
	add.s32 	%r215, %r214, 1;
	mul.wide.u32 	%rd123, %r215, 4;
	add.s64 	%rd124, %rd38, %rd123;
	st.global.f32 	[%rd124], %f311;
	add.s32 	%r216, %r214, 2;
	mul.wide.u32 	%rd125, %r216, 4;
	add.s64 	%rd126, %rd38, %rd125;
	st.global.f32 	[%rd126], %f310;
	add.s32 	%r217, %r214, 3;
	mul.wide.u32 	%rd127, %r217, 4;
	add.s64 	%rd128, %rd38, %rd127;
	st.global.f32 	[%rd128], %f309;
	add.s32 	%r218, %r214, 4;
	mul.wide.u32 	%rd129, %r218, 4;
	add.s64 	%rd130, %rd38, %rd129;
	st.global.f32 	[%rd130], %f308;
	add.s32 	%r219, %r214, 5;
	mul.wide.u32 	%rd131, %r219, 4;
	add.s64 	%rd132, %rd38, %rd131;
	st.global.f32 	[%rd132], %f307;
	add.s32 	%r220, %r214, 6;
	mul.wide.u32 	%rd133, %r220, 4;
	add.s64 	%rd134, %rd38, %rd133;
	st.global.f32 	[%rd134], %f306;
	add.s32 	%r221, %r213, %r56;
	mul.wide.u32 	%rd135, %r221, 4;
	add.s64 	%rd136, %rd38, %rd135;
	st.global.f32 	[%rd136], %f305;
	add.s32 	%r222, %r214, %r56;
	mul.wide.u32 	%rd137, %r222, 4;
	add.s64 	%rd138, %rd38, %rd137;
	st.global.f32 	[%rd138], %f304;
	add.s32 	%r223, %r222, 1;
	mul.wide.u32 	%rd139, %r223, 4;
	add.s64 	%rd140, %rd38, %rd139;
	st.global.f32 	[%rd140], %f303;
	add.s32 	%r224, %r222, 2;
	mul.wide.u32 	%rd141, %r224, 4;
	add.s64 	%rd142, %rd38, %rd141;
	st.global.f32 	[%rd142], %f302;
	add.s32 	%r225, %r222, 3;
	mul.wide.u32 	%rd143, %r225, 4;
	add.s64 	%rd144, %rd38, %rd143;
	st.global.f32 	[%rd144], %f301;
	add.s32 	%r226, %r222, 4;
	mul.wide.u32 	%rd145, %r226, 4;
	add.s64 	%rd146, %rd38, %rd145;
	st.global.f32 	[%rd146], %f300;
	add.s32 	%r227, %r222, 5;
	mul.wide.u32 	%rd147, %r227, 4;
	add.s64 	%rd148, %rd38, %rd147;
	st.global.f32 	[%rd148], %f299;
	add.s32 	%r228, %r222, 6;
	mul.wide.u32 	%rd149, %r228, 4;
	add.s64 	%rd150, %rd38, %rd149;
	st.global.f32 	[%rd150], %f298;
	add.s32 	%r229, %r221, %r56;
	mul.wide.u32 	%rd151, %r229, 4;
	add.s64 	%rd152, %rd38, %rd151;
	st.global.f32 	[%rd152], %f297;
	add.s32 	%r230, %r222, %r56;
	mul.wide.u32 	%rd153, %r230, 4;
	add.s64 	%rd154, %rd38, %rd153;
	st.global.f32 	[%rd154], %f296;
	add.s32 	%r231, %r230, 1;
	mul.wide.u32 	%rd155, %r231, 4;
	add.s64 	%rd156, %rd38, %rd155;
	st.global.f32 	[%rd156], %f295;
	add.s32 	%r232, %r230, 2;
	mul.wide.u32 	%rd157, %r232, 4;
	add.s64 	%rd158, %rd38, %rd157;
	st.global.f32 	[%rd158], %f294;
	add.s32 	%r233, %r230, 3;
	mul.wide.u32 	%rd159, %r233, 4;
	add.s64 	%rd160, %rd38, %rd159;
	st.global.f32 	[%rd160], %f293;
	add.s32 	%r234, %r230, 4;
	mul.wide.u32 	%rd161, %r234, 4;
	add.s64 	%rd162, %rd38, %rd161;
	st.global.f32 	[%rd162], %f292;
	add.s32 	%r235, %r230, 5;
	mul.wide.u32 	%rd163, %r235, 4;
	add.s64 	%rd164, %rd38, %rd163;
	st.global.f32 	[%rd164], %f291;
	add.s32 	%r236, %r230, 6;
	mul.wide.u32 	%rd165, %r236, 4;
	add.s64 	%rd166, %rd38, %rd165;
	st.global.f32 	[%rd166], %f290;
$L__BB3_10:
	ld.param.u32 	%r243, [_Z25shared_matmul_thread_tilePKfS0_Pfiii_param_3];
	add.s32 	%r51, %r248, 1;
	mov.u32 	%r237, %nctaid.y;
	mad.lo.s32 	%r238, %r237, %r248, %r237;
	shl.b32 	%r247, %r238, 7;
	setp.lt.u32 	%p8, %r247, %r243;
	mov.u32 	%r248, %r51;
	@%p8 bra 	$L__BB3_4;
$L__BB3_11:
	add.s32 	%r53, %r246, 1;
	mov.u32 	%r239, %nctaid.x;
	mad.lo.s32 	%r240, %r239, %r246, %r239;
	shl.b32 	%r245, %r240, 7;
	setp.lt.u32 	%p9, %r245, %r56;
	mov.u32 	%r246, %r53;
	@%p9 bra 	$L__BB3_2;
$L__BB3_12:
	ret;

}
	// .globl	_Z23shared_matmul_warp_tilePKfS0_Pfiii
.visible .entry _Z23shared_matmul_warp_tilePKfS0_Pfiii(
	.param .u64 .ptr .align 1 _Z23shared_matmul_warp_tilePKfS0_Pfiii_param_0,
	.param .u64 .ptr .align 1 _Z23shared_matmul_warp_tilePKfS0_Pfiii_param_1,
	.param .u64 .ptr .align 1 _Z23shared_matmul_warp_tilePKfS0_Pfiii_param_2,
	.param .u32 _Z23shared_matmul_warp_tilePKfS0_Pfiii_param_3,
	.param .u32 _Z23shared_matmul_warp_tilePKfS0_Pfiii_param_4,
	.param .u32 _Z23shared_matmul_warp_tilePKfS0_Pfiii_param_5
)
{
	.reg .pred 	%p<9>;
	.reg .b32 	%r<316>;
	.reg .b32 	%f<1426>;
	.reg .b64 	%rd<170>;
	// demoted variable
	.shared .align 4 .b8 _ZZ23shared_matmul_warp_tilePKfS0_PfiiiE5smemA[8192];
	// demoted variable
	.shared .align 4 .b8 _ZZ23shared_matmul_warp_tilePKfS0_PfiiiE5smemB[8192];
	ld.param.u32 	%r81, [_Z23shared_matmul_warp_tilePKfS0_Pfiii_param_4];
	setp.eq.s32 	%p1, %r81, 0;
	@%p1 bra 	$L__BB4_10;
	ld.param.u32 	%r289, [_Z23shared_matmul_warp_tilePKfS0_Pfiii_param_4];
	mov.u32 	%r84, %tid.y;
	mov.u32 	%r85, %tid.x;
	mov.u32 	%r86, %ntid.x;
	mad.lo.s32 	%r87, %r84, %r86, %r85;
	mov.u32 	%r88, %ctaid.x;
	shl.b32 	%r89, %r88, 7;
	and.b32  	%r90, %r87, 127;
	shl.b32 	%r91, %r87, 2;
	and.b32  	%r92, %r91, 508;
	mov.u32 	%r93, _ZZ23shared_matmul_warp_tilePKfS0_PfiiiE5smemB;
	add.s32 	%r94, %r93, %r92;
	shl.b32 	%r95, %r87, 1;
	and.b32  	%r96, %r95, 64;
	shl.b32 	%r97, %r87, 3;
	and.b32  	%r98, %r97, 56;
	or.b32  	%r99, %r96, %r98;
	or.b32  	%r1, %r99, %r89;
	add.s32 	%r100, %r87, 256;
	add.s32 	%r101, %r87, 512;
	add.s32 	%r102, %r87, 768;
	add.s32 	%r103, %r87, 1024;
	add.s32 	%r104, %r87, 1280;
	add.s32 	%r105, %r87, 1536;
	add.s32 	%r106, %r87, 1792;
	shr.u32 	%r107, %r87, 7;
	shr.u32 	%r108, %r100, 7;
	shl.b32 	%r109, %r108, 9;
	add.s32 	%r2, %r94, %r109;
	shr.u32 	%r110, %r101, 7;
	shl.b32 	%r111, %r110, 9;
	add.s32 	%r3, %r94, %r111;
	shr.u32 	%r112, %r102, 7;
	shl.b32 	%r113, %r112, 9;
	add.s32 	%r4, %r94, %r113;
	shr.u32 	%r114, %r103, 7;
	shl.b32 	%r115, %r114, 9;
	add.s32 	%r5, %r94, %r115;
	shr.u32 	%r116, %r104, 7;
	shl.b32 	%r117, %r116, 9;
	add.s32 	%r6, %r94, %r117;
	shr.u32 	%r118, %r105, 7;
	shl.b32 	%r119, %r118, 9;
	add.s32 	%r7, %r94, %r119;
	shr.u32 	%r120, %r106, 7;
	shl.b32 	%r121, %r120, 9;
	add.s32 	%r8, %r94, %r121;
	mad.lo.s32 	%r122, %r289, %r120, %r89;
	add.s32 	%r9, %r122, %r90;
	mad.lo.s32 	%r123, %r289, %r118, %r89;
	add.s32 	%r10, %r123, %r90;
	mad.lo.s32 	%r124, %r289, %r116, %r89;
	add.s32 	%r11, %r124, %r90;
	mad.lo.s32 	%r125, %r289, %r114, %r89;
	add.s32 	%r12, %r125, %r90;
	mad.lo.s32 	%r126, %r289, %r112, %r89;
	add.s32 	%r13, %r126, %r90;
	mad.lo.s32 	%r127, %r289, %r110, %r89;
	add.s32 	%r14, %r127, %r90;
	mad.lo.s32 	%r128, %r289, %r108, %r89;
	add.s32 	%r15, %r128, %r90;
	mad.lo.s32 	%r129, %r289, %r107, %r89;
	add.s32 	%r16, %r129, %r90;
	mov.b32 	%r295, 0;
	mov.u32 	%r296, %r295;
$L__BB4_2:
	ld.param.u32 	%r286, [_Z23shared_matmul_warp_tilePKfS0_Pfiii_param_3];
	setp.eq.s32 	%p2, %r286, 0;
	@%p2 bra 	$L__BB4_9;
	add.s32 	%r19, %r1, %r295;
	add.s32 	%r20, %r9, %r295;
	add.s32 	%r21, %r10, %r295;
	add.s32 	%r22, %r11, %r295;
	add.s32 	%r23, %r12, %r295;
	add.s32 	%r24, %r13, %r295;
	add.s32 	%r25, %r14, %r295;
	add.s32 	%r26, %r15, %r295;
	add.s32 	%r27, %r16, %r295;
	mov.u32 	%r131, %ctaid.x;
	shl.b32 	%r132, %r131, 7;
	mov.u32 	%r133, %tid.x;
	add.s32 	%r134, %r132, %r133;
	add.s32 	%r28, %r134, %r295;
	mov.b32 	%r297, 0;
	mov.u32 	%r298, %r297;
$L__BB4_4:
	ld.param.u32 	%r290, [_Z23shared_matmul_warp_tilePKfS0_Pfiii_param_4];
	ld.param.u32 	%r287, [_Z23shared_matmul_warp_tilePKfS0_Pfiii_param_3];
	setp.ge.s32 	%p3, %r28, %r290;
	mov.u32 	%r135, %tid.y;
	mov.u32 	%r136, %ctaid.y;
	shl.b32 	%r31, %r136, 7;
	add.s32 	%r137, %r31, %r135;
	add.s32 	%r138, %r137, %r297;
	setp.ge.s32 	%p4, %r138, %r287;
	or.pred  	%p5, %p3, %p4;
	@%p5 bra 	$L__BB4_8;
	ld.param.u32 	%r294, [_Z23shared_matmul_warp_tilePKfS0_Pfiii_param_5];
	add.s32 	%r32, %r297, %r31;
	mov.u32 	%r141, %ntid.x;
	mov.u32 	%r142, %tid.x;
	mad.lo.s32 	%r143, %r135, %r141, %r142;
	shr.u32 	%r144, %r143, 4;
	add.s32 	%r145, %r32, %r144;
	add.s32 	%r146, %r143, 256;
	shr.u32 	%r147, %r146, 4;
	add.s32 	%r148, %r32, %r147;
	add.s32 	%r149, %r143, 512;
	shr.u32 	%r150, %r149, 4;
	add.s32 	%r151, %r32, %r150;
	add.s32 	%r152, %r143, 768;
	shr.u32 	%r153, %r152, 4;
	add.s32 	%r154, %r32, %r153;
	add.s32 	%r155, %r143, 1024;
	shr.u32 	%r156, %r155, 4;
	add.s32 	%r157, %r32, %r156;
	add.s32 	%r158, %r143, 1280;
	shr.u32 	%r159, %r158, 4;
	add.s32 	%r160, %r32, %r159;
	add.s32 	%r161, %r143, 1536;
	shr.u32 	%r162, %r161, 4;
	add.s32 	%r163, %r32, %r162;
	add.s32 	%r164, %r143, 1792;
	shr.u32 	%r165, %r164, 4;
	add.s32 	%r166, %r32, %r165;
	and.b32  	%r167, %r143, 15;
	mad.lo.s32 	%r307, %r166, %r294, %r167;
	mad.lo.s32 	%r306, %r163, %r294, %r167;
	mad.lo.s32 	%r305, %r160, %r294, %r167;
	mad.lo.s32 	%r304, %r157, %r294, %r167;
	mad.lo.s32 	%r303, %r154, %r294, %r167;
	mad.lo.s32 	%r302, %r151, %r294, %r167;
	mad.lo.s32 	%r301, %r148, %r294, %r167;
	mad.lo.s32 	%r300, %r145, %r294, %r167;
	mov.b32 	%r315, 0;
	mov.f32 	%f1362, 0f00000000;
	mov.u32 	%r299, %r27;
	mov.u32 	%r308, %r26;
	mov.u32 	%r309, %r25;
	mov.u32 	%r310, %r24;
	mov.u32 	%r311, %r23;
	mov.u32 	%r312, %r22;
	mov.u32 	%r313, %r21;
	mov.u32 	%r314, %r20;
	mov.f32 	%f1363, %f1362;
	mov.f32 	%f1364, %f1362;
	mov.f32 	%f1365, %f1362;
	mov.f32 	%f1366, %f1362;
	mov.f32 	%f1367, %f1362;
	mov.f32 	%f1368, %f1362;
	mov.f32 	%f1369, %f1362;
	mov.f32 	%f1370, %f1362;
	mov.f32 	%f1371, %f1362;
	mov.f32 	%f1372, %f1362;
	mov.f32 	%f1373, %f1362;
	mov.f32 	%f1374, %f1362;
	mov.f32 	%f1375, %f1362;
	mov.f32 	%f1376, %f1362;
	mov.f32 	%f1377, %f1362;
	mov.f32 	%f1378, %f1362;
	mov.f32 	%f1379, %f1362;
	mov.f32 	%f1380, %f1362;
	mov.f32 	%f1381, %f1362;
	mov.f32 	%f1382, %f1362;
	mov.f32 	%f1383, %f1362;
	mov.f32 	%f1384, %f1362;
	mov.f32 	%f1385, %f1362;
	mov.f32 	%f1386, %f1362;
	mov.f32 	%f1387, %f1362;
	mov.f32 	%f1388, %f1362;
	mov.f32 	%f1389, %f1362;
	mov.f32 	%f1390, %f1362;
	mov.f32 	%f1391, %f1362;
	mov.f32 	%f1392, %f1362;
	mov.f32 	%f1393, %f1362;
	mov.f32 	%f1394, %f1362;
	mov.f32 	%f1395, %f1362;
	mov.f32 	%f1396, %f1362;
	mov.f32 	%f1397, %f1362;
	mov.f32 	%f1398, %f1362;
	mov.f32 	%f1399, %f1362;
	mov.f32 	%f1400, %f1362;
	mov.f32 	%f1401, %f1362;
	mov.f32 	%f1402, %f1362;
	mov.f32 	%f1403, %f1362;
	mov.f32 	%f1404, %f1362;
	mov.f32 	%f1405, %f1362;
	mov.f32 	%f1406, %f1362;
	mov.f32 	%f1407, %f1362;
	mov.f32 	%f1408, %f1362;
	mov.f32 	%f1409, %f1362;
	mov.f32 	%f1410, %f1362;
	mov.f32 	%f1411, %f1362;
	mov.f32 	%f1412, %f1362;
	mov.f32 	%f1413, %f1362;
	mov.f32 	%f1414, %f1362;
	mov.f32 	%f1415, %f1362;
	mov.f32 	%f1416, %f1362;
	mov.f32 	%f1417, %f1362;
	mov.f32 	%f1418, %f1362;
	mov.f32 	%f1419, %f1362;
	mov.f32 	%f1420, %f1362;
	mov.f32 	%f1421, %f1362;
	mov.f32 	%f1422, %f1362;
	mov.f32 	%f1423, %f1362;
	mov.f32 	%f1424, %f1362;
	mov.f32 	%f1425, %f1362;
$L__BB4_6:
	ld.param.u32 	%r291, [_Z23shared_matmul_warp_tilePKfS0_Pfiii_param_4];
	ld.param.u64 	%rd168, [_Z23shared_matmul_warp_tilePKfS0_Pfiii_param_1];
	ld.param.u64 	%rd167, [_Z23shared_matmul_warp_tilePKfS0_Pfiii_param_0];
	cvta.to.global.u64 	%rd4, %rd167;
	mul.wide.u32 	%rd5, %r300, 4;
	add.s64 	%rd6, %rd4, %rd5;
	ld.global.f32 	%f130, [%rd6];
	mov.u32 	%r168, %tid.y;
	mov.u32 	%r169, %ntid.x;
	mov.u32 	%r170, %tid.x;
	mad.lo.s32 	%r171, %r168, %r169, %r170;
	shl.b32 	%r172, %r171, 2;
	and.b32  	%r173, %r172, 60;
	mov.u32 	%r174, _ZZ23shared_matmul_warp_tilePKfS0_PfiiiE5smemA;
	add.s32 	%r175, %r174, %r173;
	and.b32  	%r176, %r172, -64;
	add.s32 	%r177, %r175, %r176;
	st.shared.f32 	[%r177], %f130;
	mul.wide.u32 	%rd7, %r301, 4;
	add.s64 	%rd8, %rd4, %rd7;
	ld.global.f32 	%f131, [%rd8];
	add.s32 	%r178, %r172, 1024;
	and.b32  	%r179, %r178, -64;
	add.s32 	%r180, %r175, %r179;
	st.shared.f32 	[%r180], %f131;
	mul.wide.u32 	%rd9, %r302, 4;
	add.s64 	%rd10, %rd4, %rd9;
	ld.global.f32 	%f132, [%rd10];
	add.s32 	%r181, %r172, 2048;
	and.b32  	%r182, %r181, -64;
	add.s32 	%r183, %r175, %r182;
	st.shared.f32 	[%r183], %f132;
	mul.wide.u32 	%rd11, %r303, 4;
	add.s64 	%rd12, %rd4, %rd11;
	ld.global.f32 	%f133, [%rd12];
	add.s32 	%r184, %r172, 3072;
	and.b32  	%r185, %r184, -64;
	add.s32 	%r186, %r175, %r185;
	st.shared.f32 	[%r186], %f133;
	mul.wide.u32 	%rd13, %r304, 4;
	add.s64 	%rd14, %rd4, %rd13;
	ld.global.f32 	%f134, [%rd14];
	add.s32 	%r187, %r172, 4096;
	and.b32  	%r188, %r187, -64;
	add.s32 	%r189, %r175, %r188;
	st.shared.f32 	[%r189], %f134;
	mul.wide.u32 	%rd15, %r305, 4;
	add.s64 	%rd16, %rd4, %rd15;
	ld.global.f32 	%f135, [%rd16];
	add.s32 	%r190, %r172, 5120;
	and.b32  	%r191, %r190, -64;
	add.s32 	%r192, %r175, %r191;
	st.shared.f32 	[%r192], %f135;
	mul.wide.u32 	%rd17, %r306, 4;
	add.s64 	%rd18, %rd4, %rd17;
	ld.global.f32 	%f136, [%rd18];
	add.s32 	%r193, %r172, 6144;
	and.b32  	%r194, %r193, -64;
	add.s32 	%r195, %r175, %r194;
	st.shared.f32 	[%r195], %f136;
	mul.wide.u32 	%rd19, %r307, 4;
	add.s64 	%rd20, %rd4, %rd19;
	ld.global.f32 	%f137, [%rd20];
	add.s32 	%r196, %r172, 7168;
	and.b32  	%r197, %r196, -64;
	add.s32 	%r198, %r175, %r197;
	st.shared.f32 	[%r198], %f137;
	cvta.to.global.u64 	%rd21, %rd168;
	mul.wide.u32 	%rd22, %r299, 4;
	add.s64 	%rd23, %rd21, %rd22;
	ld.global.f32 	%f138, [%rd23];
	and.b32  	%r199, %r172, 508;
	mov.u32 	%r200, _ZZ23shared_matmul_warp_tilePKfS0_PfiiiE5smemB;
	add.s32 	%r201, %r200, %r199;
	and.b32  	%r202, %r172, -512;
	add.s32 	%r203, %r201, %r202;
	st.shared.f32 	[%r203], %f138;
	mul.wide.u32 	%rd24, %r308, 4;
	add.s64 	%rd25, %rd21, %rd24;
	ld.global.f32 	%f139, [%rd25];
	st.shared.f32 	[%r2], %f139;
	mul.wide.u32 	%rd26, %r309, 4;
	add.s64 	%rd27, %rd21, %rd26;
	ld.global.f32 	%f140, [%rd27];
	st.shared.f32 	[%r3], %f140;
	mul.wide.u32 	%rd28, %r310, 4;
	add.s64 	%rd29, %rd21, %rd28;
	ld.global.f32 	%f141, [%rd29];
	st.shared.f32 	[%r4], %f141;
	mul.wide.u32 	%rd30, %r311, 4;
	add.s64 	%rd31, %rd21, %rd30;
	ld.global.f32 	%f142, [%rd31];
	st.shared.f32 	[%r5], %f142;
	mul.wide.u32 	%rd32, %r312, 4;
	add.s64 	%rd33, %rd21, %rd32;
	ld.global.f32 	%f143, [%rd33];
	st.shared.f32 	[%r6], %f143;
	mul.wide.u32 	%rd34, %r313, 4;
	add.s64 	%rd35, %rd21, %rd34;
	ld.global.f32 	%f144, [%rd35];
	st.shared.f32 	[%r7], %f144;
	mul.wide.u32 	%rd36, %r314, 4;
	add.s64 	%rd37, %rd21, %rd36;
	ld.global.f32 	%f145, [%rd37];
	st.shared.f32 	[%r8], %f145;
	bar.sync 	0;
	and.b32  	%r204, %r171, 24;
	shr.u32 	%r205, %r171, 1;
	and.b32  	%r206, %r205, 2097120;
	or.b32  	%r58, %r204, %r206;
	shl.b32 	%r207, %r58, 6;
	add.s32 	%r208, %r174, %r207;
	ld.shared.f32 	%f146, [%r208];
	ld.shared.f32 	%f147, [%r208+64];
	ld.shared.f32 	%f148, [%r208+128];
	ld.shared.f32 	%f149, [%r208+192];
	ld.shared.f32 	%f150, [%r208+256];
	ld.shared.f32 	%f151, [%r208+320];
	ld.shared.f32 	%f152, [%r208+384];
	ld.shared.f32 	%f153, [%r208+448];
	shl.b32 	%r209, %r171, 1;
	and.b32  	%r210, %r209, 64;
	shl.b32 	%r211, %r171, 3;
	and.b32  	%r212, %r211, 56;
	or.b32  	%r213, %r210, %r212;
	shl.b32 	%r214, %r213, 2;
	add.s32 	%r215, %r200, %r214;
	ld.shared.f32 	%f154, [%r215];
	ld.shared.f32 	%f155, [%r215+4];
	ld.shared.f32 	%f156, [%r215+8];
	ld.shared.f32 	%f157, [%r215+12];
	ld.shared.f32 	%f158, [%r215+16];
	ld.shared.f32 	%f159, [%r215+20];
	ld.shared.f32 	%f160, [%r215+24];
	ld.shared.f32 	%f161, [%r215+28];
	fma.rn.f32 	%f162, %f146, %f154, %f1425;
	fma.rn.f32 	%f163, %f146, %f155, %f1424;
	fma.rn.f32 	%f164, %f146, %f156, %f1423;
	fma.rn.f32 	%f165, %f146, %f157, %f1422;
	fma.rn.f32 	%f166, %f146, %f158, %f1421;
	fma.rn.f32 	%f167, %f146, %f159, %f1420;
	fma.rn.f32 	%f168, %f146, %f160, %f1419;
	fma.rn.f32 	%f169, %f146, %f161, %f1418;
	fma.rn.f32 	%f170, %f147, %f154, %f1417;
	fma.rn.f32 	%f171, %f147, %f155, %f1416;
	fma.rn.f32 	%f172, %f147, %f156, %f1415;
	fma.rn.f32 	%f173, %f147, %f157, %f1414;
	fma.rn.f32 	%f174, %f147, %f158, %f1413;
	fma.rn.f32 	%f175, %f147, %f159, %f1412;
	fma.rn.f32 	%f176, %f147, %f160, %f1411;
	fma.rn.f32 	%f177, %f147, %f161, %f1410;
	fma.rn.f32 	%f178, %f148, %f154, %f1409;
	fma.rn.f32 	%f179, %f148, %f155, %f1408;
	fma.rn.f32 	%f180, %f148, %f156, %f1407;
	fma.rn.f32 	%f181, %f148, %f157, %f1406;
	fma.rn.f32 	%f182, %f148, %f158, %f1405;
	fma.rn.f32 	%f183, %f148, %f159, %f1404;
	fma.rn.f32 	%f184, %f148, %f160, %f1403;
	fma.rn.f32 	%f185, %f148, %f161, %f1402;
	fma.rn.f32 	%f186, %f149, %f154, %f1401;
	fma.rn.f32 	%f187, %f149, %f155, %f1400;
	fma.rn.f32 	%f188, %f149, %f156, %f1399;
	fma.rn.f32 	%f189, %f149, %f157, %f1398;
	fma.rn.f32 	%f190, %f149, %f158, %f1397;
	fma.rn.f32 	%f191, %f149, %f159, %f1396;
	fma.rn.f32 	%f192, %f149, %f160, %f1395;
	fma.rn.f32 	%f193, %f149, %f161, %f1394;
	fma.rn.f32 	%f194, %f150, %f154, %f1393;
	fma.rn.f32 	%f195, %f150, %f155, %f1392;
	fma.rn.f32 	%f196, %f150, %f156, %f1391;
	fma.rn.f32 	%f197, %f150, %f157, %f1390;
	fma.rn.f32 	%f198, %f150, %f158, %f1389;
	fma.rn.f32 	%f199, %f150, %f159, %f1388;
	fma.rn.f32 	%f200, %f150, %f160, %f1387;
	fma.rn.f32 	%f201, %f150, %f161, %f1386;
	fma.rn.f32 	%f202, %f151, %f154, %f1385;
	fma.rn.f32 	%f203, %f151, %f155, %f1384;
	fma.rn.f32 	%f204, %f151, %f156, %f1383;
	fma.rn.f32 	%f205, %f151, %f157, %f1382;
	fma.rn.f32 	%f206, %f151, %f158, %f1381;
	fma.rn.f32 	%f207, %f151, %f159, %f1380;
	fma.rn.f32 	%f208, %f151, %f160, %f1379;
	fma.rn.f32 	%f209, %f151, %f161, %f1378;
	fma.rn.f32 	%f210, %f152, %f154, %f1377;
	fma.rn.f32 	%f211, %f152, %f155, %f1376;
	fma.rn.f32 	%f212, %f152, %f156, %f1375;
	fma.rn.f32 	%f213, %f152, %f157, %f1374;
	fma.rn.f32 	%f214, %f152, %f158, %f1373;
	fma.rn.f32 	%f215, %f152, %f159, %f1372;
	fma.rn.f32 	%f216, %f152, %f160, %f1371;
	fma.rn.f32 	%f217, %f152, %f161, %f1370;
	fma.rn.f32 	%f218, %f153, %f154, %f1369;
	fma.rn.f32 	%f219, %f153, %f155, %f1368;
	fma.rn.f32 	%f220, %f153, %f156, %f1367;
	fma.rn.f32 	%f221, %f153, %f157, %f1366;
	fma.rn.f32 	%f222, %f153, %f158, %f1365;
	fma.rn.f32 	%f223, %f153, %f159, %f1364;
	fma.rn.f32 	%f224, %f153, %f160, %f1363;
	fma.rn.f32 	%f225, %f153, %f161, %f1362;
	ld.shared.f32 	%f226, [%r208+4];
	ld.shared.f32 	%f227, [%r208+68];
	ld.shared.f32 	%f228, [%r208+132];
	ld.shared.f32 	%f229, [%r208+196];
	ld.shared.f32 	%f230, [%r208+260];
	ld.shared.f32 	%f231, [%r208+324];
	ld.shared.f32 	%f232, [%r208+388];
	ld.shared.f32 	%f233, [%r208+452];
	ld.shared.f32 	%f234, [%r215+512];
	ld.shared.f32 	%f235, [%r215+516];
	ld.shared.f32 	%f236, [%r215+520];
	ld.shared.f32 	%f237, [%r215+524];
	ld.shared.f32 	%f238, [%r215+528];
	ld.shared.f32 	%f239, [%r215+532];
	ld.shared.f32 	%f240, [%r215+536];
	ld.shared.f32 	%f241, [%r215+540];
	fma.rn.f32 	%f242, %f226, %f234, %f162;
	fma.rn.f32 	%f243, %f226, %f235, %f163;
	fma.rn.f32 	%f244, %f226, %f236, %f164;
	fma.rn.f32 	%f245, %f226, %f237, %f165;
	fma.rn.f32 	%f246, %f226, %f238, %f166;
	fma.rn.f32 	%f247, %f226, %f239, %f167;
	fma.rn.f32 	%f248, %f226, %f240, %f168;
	fma.rn.f32 	%f249, %f226, %f241, %f169;
	fma.rn.f32 	%f250, %f227, %f234, %f170;
	fma.rn.f32 	%f251, %f227, %f235, %f171;
	fma.rn.f32 	%f252, %f227, %f236, %f172;
	fma.rn.f32 	%f253, %f227, %f237, %f173;
	fma.rn.f32 	%f254, %f227, %f238, %f174;
	fma.rn.f32 	%f255, %f227, %f239, %f175;
	fma.rn.f32 	%f256, %f227, %f240, %f176;
	fma.rn.f32 	%f257, %f227, %f241, %f177;
	fma.rn.f32 	%f258, %f228, %f234, %f178;
	fma.rn.f32 	%f259, %f228, %f235, %f179;
	fma.rn.f32 	%f260, %f228, %f236, %f180;
	fma.rn.f32 	%f261, %f228, %f237, %f181;
	fma.rn.f32 	%f262, %f228, %f238, %f182;
	fma.rn.f32 	%f263, %f228, %f239, %f183;
	fma.rn.f32 	%f264, %f228, %f240, %f184;
	fma.rn.f32 	%f265, %f228, %f241, %f185;
	fma.rn.f32 	%f266, %f229, %f234, %f186;
	fma.rn.f32 	%f267, %f229, %f235, %f187;
	fma.rn.f32 	%f268, %f229, %f236, %f188;
	fma.rn.f32 	%f269, %f229, %f237, %f189;
	fma.rn.f32 	%f270, %f229, %f238, %f190;
	fma.rn.f32 	%f271, %f229, %f239, %f191;
	fma.rn.f32 	%f272, %f229, %f240, %f192;
	fma.rn.f32 	%f273, %f229, %f241, %f193;
	fma.rn.f32 	%f274, %f230, %f234, %f194;
	fma.rn.f32 	%f275, %f230, %f235, %f195;
	fma.rn.f32 	%f276, %f230, %f236, %f196;
	fma.rn.f32 	%f277, %f230, %f237, %f197;
	fma.rn.f32 	%f278, %f230, %f238, %f198;
	fma.rn.f32 	%f279, %f230, %f239, %f199;
	fma.rn.f32 	%f280, %f230, %f240, %f200;
	fma.rn.f32 	%f281, %f230, %f241, %f201;
	fma.rn.f32 	%f282, %f231, %f234, %f202;
	fma.rn.f32 	%f283, %f231, %f235, %f203;
	fma.rn.f32 	%f284, %f231, %f236, %f204;
	fma.rn.f32 	%f285, %f231, %f237, %f205;
	fma.rn.f32 	%f286, %f231, %f238, %f206;
	fma.rn.f32 	%f287, %f231, %f239, %f207;
	fma.rn.f32 	%f288, %f231, %f240, %f208;
	fma.rn.f32 	%f289, %f231, %f241, %f209;
	fma.rn.f32 	%f290, %f232, %f234, %f210;
	fma.rn.f32 	%f291, %f232, %f235, %f211;
	fma.rn.f32 	%f292, %f232, %f236, %f212;
	fma.rn.f32 	%f293, %f232, %f237, %f213;
	fma.rn.f32 	%f294, %f232, %f238, %f214;
	fma.rn.f32 	%f295, %f232, %f239, %f215;
	fma.rn.f32 	%f296, %f232, %f240, %f216;
	fma.rn.f32 	%f297, %f232, %f241, %f217;
	fma.rn.f32 	%f298, %f233, %f234, %f218;
	fma.rn.f32 	%f299, %f233, %f235, %f219;
	fma.rn.f32 	%f300, %f233, %f236, %f220;
	fma.rn.f32 	%f301, %f233, %f237, %f221;
	fma.rn.f32 	%f302, %f233, %f238, %f222;
	fma.rn.f32 	%f303, %f233, %f239, %f223;
	fma.rn.f32 	%f304, %f233, %f240, %f224;
	fma.rn.f32 	%f305, %f233, %f241, %f225;
	ld.shared.f32 	%f306, [%r208+8];
	ld.shared.f32 	%f307, [%r208+72];
	ld.shared.f32 	%f308, [%r208+136];
	ld.shared.f32 	%f309, [%r208+200];
	ld.shared.f32 	%f310, [%r208+264];
	ld.shared.f32 	%f311, [%r208+328];
	ld.shared.f32 	%f312, [%r208+392];
	ld.shared.f32 	%f313, [%r208+456];
	ld.shared.f32 	%f314, [%r215+1024];
	ld.shared.f32 	%f315, [%r215+1028];
	ld.shared.f32 	%f316, [%r215+1032];
	ld.shared.f32 	%f317, [%r215+1036];
	ld.shared.f32 	%f318, [%r215+1040];
	ld.shared.f32 	%f319, [%r215+1044];
	ld.shared.f32 	%f320, [%r215+1048];
	ld.shared.f32 	%f321, [%r215+1052];
	fma.rn.f32 	%f322, %f306, %f314, %f242;
	fma.rn.f32 	%f323, %f306, %f315, %f243;
	fma.rn.f32 	%f324, %f306, %f316, %f244;
	fma.rn.f32 	%f325, %f306, %f317, %f245;
	fma.rn.f32 	%f326, %f306, %f318, %f246;
	fma.rn.f32 	%f327, %f306, %f319, %f247;
	fma.rn.f32 	%f328, %f306, %f320, %f248;
	fma.rn.f32 	%f329, %f306, %f321, %f249;
	fma.rn.f32 	%f330, %f307, %f314, %f250;
	fma.rn.f32 	%f331, %f307, %f315, %f251;
	fma.rn.f32 	%f332, %f307, %f316, %f252;
	fma.rn.f32 	%f333, %f307, %f317, %f253;
	fma.rn.f32 	%f334, %f307, %f318, %f254;
	fma.rn.f32 	%f335, %f307, %f319, %f255;
	fma.rn.f32 	%f336, %f307, %f320, %f256;
	fma.rn.f32 	%f337, %f307, %f321, %f257;
	fma.rn.f32 	%f338, %f308, %f314, %f258;
	fma.rn.f32 	%f339, %f308, %f315, %f259;
	fma.rn.f32 	%f340, %f308, %f316, %f260;
	fma.rn.f32 	%f341, %f308, %f317, %f261;
	fma.rn.f32 	%f342, %f308, %f318, %f262;
	fma.rn.f32 	%f343, %f308, %f319, %f263;
	fma.rn.f32 	%f344, %f308, %f320, %f264;
	fma.rn.f32 	%f345, %f308, %f321, %f265;
	fma.rn.f32 	%f346, %f309, %f314, %f266;
	fma.rn.f32 	%f347, %f309, %f315, %f267;
	fma.rn.f32 	%f348, %f309, %f316, %f268;
	fma.rn.f32 	%f349, %f309, %f317, %f269;
	fma.rn.f32 	%f350, %f309, %f318, %f270;
	fma.rn.f32 	%f351, %f309, %f319, %f271;
	fma.rn.f32 	%f352, %f309, %f320, %f272;
	fma.rn.f32 	%f353, %f309, %f321, %f273;
	fma.rn.f32 	%f354, %f310, %f314, %f274;
	fma.rn.f32 	%f355, %f310, %f315, %f275;
	fma.rn.f32 	%f356, %f310, %f316, %f276;
	fma.rn.f32 	%f357, %f310, %f317, %f277;
	fma.rn.f32 	%f358, %f310, %f318, %f278;
	fma.rn.f32 	%f359, %f310, %f319, %f279;
	fma.rn.f32 	%f360, %f310, %f320, %f280;
	fma.rn.f32 	%f361, %f310, %f321, %f281;
	fma.rn.f32 	%f362, %f311, %f314, %f282;
	fma.rn.f32 	%f363, %f311, %f315, %f283;
	fma.rn.f32 	%f364, %f311, %f316, %f284;
	fma.rn.f32 	%f365, %f311, %f317, %f285;
	fma.rn.f32 	%f366, %f311, %f318, %f286;
	fma.rn.f32 	%f367, %f311, %f319, %f287;
	fma.rn.f32 	%f368, %f311, %f320, %f288;
	fma.rn.f32 	%f369, %f311, %f321, %f289;
	fma.rn.f32 	%f370, %f312, %f314, %f290;
	fma.rn.f32 	%f371, %f312, %f315, %f291;
	fma.rn.f32 	%f372, %f312, %f316, %f292;
	fma.rn.f32 	%f373, %f312, %f317, %f293;
	fma.rn.f32 	%f374, %f312, %f318, %f294;
	fma.rn.f32 	%f375, %f312, %f319, %f295;
	fma.rn.f32 	%f376, %f312, %f320, %f296;
	fma.rn.f32 	%f377, %f312, %f321, %f297;
	fma.rn.f32 	%f378, %f313, %f314, %f298;
	fma.rn.f32 	%f379, %f313, %f315, %f299;
	fma.rn.f32 	%f380, %f313, %f316, %f300;
	fma.rn.f32 	%f381, %f313, %f317, %f301;
	fma.rn.f32 	%f382, %f313, %f318, %f302;
	fma.rn.f32 	%f383, %f313, %f319, %f303;
	fma.rn.f32 	%f384, %f313, %f320, %f304;
	fma.rn.f32 	%f385, %f313, %f321, %f305;
	ld.shared.f32 	%f386, [%r208+12];
	ld.shared.f32 	%f387, [%r208+76];
	ld.shared.f32 	%f388, [%r208+140];
	ld.shared.f32 	%f389, [%r208+204];
	ld.shared.f32 	%f390, [%r208+268];
	ld.shared.f32 	%f391, [%r208+332];
	ld.shared.f32 	%f392, [%r208+396];
	ld.shared.f32 	%f393, [%r208+460];
	ld.shared.f32 	%f394, [%r215+1536];
	ld.shared.f32 	%f395, [%r215+1540];
	ld.shared.f32 	%f396, [%r215+1544];
	ld.shared.f32 	%f397, [%r215+1548];
	ld.shared.f32 	%f398, [%r215+1552];
	ld.shared.f32 	%f399, [%r215+1556];
	ld.shared.f32 	%f400, [%r215+1560];
	ld.shared.f32 	%f401, [%r215+1564];
	fma.rn.f32 	%f402, %f386, %f394, %f322;
	fma.rn.f32 	%f403, %f386, %f395, %f323;
	fma.rn.f32 	%f404, %f386, %f396, %f324;
	fma.rn.f32 	%f405, %f386, %f397, %f325;
	fma.rn.f32 	%f406, %f386, %f398, %f326;
	fma.rn.f32 	%f407, %f386, %f399, %f327;
	fma.rn.f32 	%f408, %f386, %f400, %f328;
	fma.rn.f32 	%f409, %f386, %f401, %f329;
	fma.rn.f32 	%f410, %f387, %f394, %f330;
	fma.rn.f32 	%f411, %f387, %f395, %f331;
	fma.rn.f32 	%f412, %f387, %f396, %f332;
	fma.rn.f32 	%f413, %f387, %f397, %f333;
	fma.rn.f32 	%f414, %f387, %f398, %f334;
	fma.rn.f32 	%f415, %f387, %f399, %f335;
	fma.rn.f32 	%f416, %f387, %f400, %f336;
	fma.rn.f32 	%f417, %f387, %f401, %f337;
	fma.rn.f32 	%f418, %f388, %f394, %f338;
	fma.rn.f32 	%f419, %f388, %f395, %f339;
	fma.rn.f32 	%f420, %f388, %f396, %f340;
	fma.rn.f32 	%f421, %f388, %f397, %f341;
	fma.rn.f32 	%f422, %f388, %f398, %f342;
	fma.rn.f32 	%f423, %f388, %f399, %f343;
	fma.rn.f32 	%f424, %f388, %f400, %f344;
	fma.rn.f32 	%f425, %f388, %f401, %f345;
	fma.rn.f32 	%f426, %f389, %f394, %f346;
	fma.rn.f32 	%f427, %f389, %f395, %f347;
	fma.rn.f32 	%f428, %f389, %f396, %f348;
	fma.rn.f32 	%f429, %f389, %f397, %f349;
	fma.rn.f32 	%f430, %f389, %f398, %f350;
	fma.rn.f32 	%f431, %f389, %f399, %f351;
	fma.rn.f32 	%f432, %f389, %f400, %f352;
	fma.rn.f32 	%f433, %f389, %f401, %f353;
	fma.rn.f32 	%f434, %f390, %f394, %f354;
	fma.rn.f32 	%f435, %f390, %f395, %f355;
	fma.rn.f32 	%f436, %f390, %f396, %f356;
	fma.rn.f32 	%f437, %f390, %f397, %f357;
	fma.rn.f32 	%f438, %f390, %f398, %f358;
	fma.rn.f32 	%f439, %f390, %f399, %f359;
	fma.rn.f32 	%f440, %f390, %f400, %f360;
	fma.rn.f32 	%f441, %f390, %f401, %f361;
	fma.rn.f32 	%f442, %f391, %f394, %f362;
	fma.rn.f32 	%f443, %f391, %f395, %f363;
	fma.rn.f32 	%f444, %f391, %f396, %f364;
	fma.rn.f32 	%f445, %f391, %f397, %f365;
	fma.rn.f32 	%f446, %f391, %f398, %f366;
	fma.rn.f32 	%f447, %f391, %f399, %f367;
	fma.rn.f32 	%f448, %f391, %f400, %f368;
	fma.rn.f32 	%f449, %f391, %f401, %f369;
	fma.rn.f32 	%f450, %f392, %f394, %f370;
	fma.rn.f32 	%f451, %f392, %f395, %f371;
	fma.rn.f32 	%f452, %f392, %f396, %f372;
	fma.rn.f32 	%f453, %f392, %f397, %f373;
	fma.rn.f32 	%f454, %f392, %f398, %f374;
	fma.rn.f32 	%f455, %f392, %f399, %f375;
	fma.rn.f32 	%f456, %f392, %f400, %f376;
	fma.rn.f32 	%f457, %f392, %f401, %f377;
	fma.rn.f32 	%f458, %f393, %f394, %f378;
	fma.rn.f32 	%f459, %f393, %f395, %f379;
	fma.rn.f32 	%f460, %f393, %f396, %f380;
	fma.rn.f32 	%f461, %f393, %f397, %f381;
	fma.rn.f32 	%f462, %f393, %f398, %f382;
	fma.rn.f32 	%f463, %f393, %f399, %f383;
	fma.rn.f32 	%f464, %f393, %f400, %f384;
	fma.rn.f32 	%f465, %f393, %f401, %f385;
	ld.shared.f32 	%f466, [%r208+16];
	ld.shared.f32 	%f467, [%r208+80];
	ld.shared.f32 	%f468, [%r208+144];
	ld.shared.f32 	%f469, [%r208+208];
	ld.shared.f32 	%f470, [%r208+272];
	ld.shared.f32 	%f471, [%r208+336];
	ld.shared.f32 	%f472, [%r208+400];
	ld.shared.f32 	%f473, [%r208+464];
	ld.shared.f32 	%f474, [%r215+2048];
	ld.shared.f32 	%f475, [%r215+2052];
	ld.shared.f32 	%f476, [%r215+2056];
	ld.shared.f32 	%f477, [%r215+2060];
	ld.shared.f32 	%f478, [%r215+2064];
	ld.shared.f32 	%f479, [%r215+2068];
	ld.shared.f32 	%f480, [%r215+2072];
	ld.shared.f32 	%f481, [%r215+2076];
	fma.rn.f32 	%f482, %f466, %f474, %f402;
	fma.rn.f32 	%f483, %f466, %f475, %f403;
	fma.rn.f32 	%f484, %f466, %f476, %f404;
	fma.rn.f32 	%f485, %f466, %f477, %f405;
	fma.rn.f32 	%f486, %f466, %f478, %f406;
	fma.rn.f32 	%f487, %f466, %f479, %f407;
	fma.rn.f32 	%f488, %f466, %f480, %f408;
	fma.rn.f32 	%f489, %f466, %f481, %f409;
	fma.rn.f32 	%f490, %f467, %f474, %f410;
	fma.rn.f32 	%f491, %f467, %f475, %f411;
	fma.rn.f32 	%f492, %f467, %f476, %f412;
	fma.rn.f32 	%f493, %f467, %f477, %f413;
	fma.rn.f32 	%f494, %f467, %f478, %f414;
	fma.rn.f32 	%f495, %f467, %f479, %f415;
	fma.rn.f32 	%f496, %f467, %f480, %f416;
	fma.rn.f32 	%f497, %f467, %f481, %f417;
	fma.rn.f32 	%f498, %f468, %f474, %f418;
	fma.rn.f32 	%f499, %f468, %f475, %f419;
	fma.rn.f32 	%f500, %f468, %f476, %f420;
	fma.rn.f32 	%f501, %f468, %f477, %f421;
	fma.rn.f32 	%f502, %f468, %f478, %f422;
	fma.rn.f32 	%f503, %f468, %f479, %f423;
	fma.rn.f32 	%f504, %f468, %f480, %f424;
	fma.rn.f32 	%f505, %f468, %f481, %f425;
	fma.rn.f32 	%f506, %f469, %f474, %f426;
	fma.rn.f32 	%f507, %f469, %f475, %f427;
	fma.rn.f32 	%f508, %f469, %f476, %f428;
	fma.rn.f32 	%f509, %f469, %f477, %f429;
	fma.rn.f32 	%f510, %f469, %f478, %f430;
	fma.rn.f32 	%f511, %f469, %f479, %f431;
	fma.rn.f32 	%f512, %f469, %f480, %f432;
	fma.rn.f32 	%f513, %f469, %f481, %f433;
	fma.rn.f32 	%f514, %f470, %f474, %f434;
	fma.rn.f32 	%f515, %f470, %f475, %f435;
	fma.rn.f32 	%f516, %f470, %f476, %f436;
	fma.rn.f32 	%f517, %f470, %f477, %f437;
	fma.rn.f32 	%f518, %f470, %f478, %f438;
	fma.rn.f32 	%f519, %f470, %f479, %f439;
	fma.rn.f32 	%f520, %f470, %f480, %f440;
	fma.rn.f32 	%f521, %f470, %f481, %f441;
	fma.rn.f32 	%f522, %f471, %f474, %f442;
	fma.rn.f32 	%f523, %f471, %f475, %f443;
	fma.rn.f32 	%f524, %f471, %f476, %f444;
	fma.rn.f32 	%f525, %f471, %f477, %f445;
	fma.rn.f32 	%f526, %f471, %f478, %f446;
	fma.rn.f32 	%f527, %f471, %f479, %f447;
	fma.rn.f32 	%f528, %f471, %f480, %f448;
	fma.rn.f32 	%f529, %f471, %f481, %f449;
	fma.rn.f32 	%f530, %f472, %f474, %f450;
	fma.rn.f32 	%f531, %f472, %f475, %f451;
	fma.rn.f32 	%f532, %f472, %f476, %f452;
	fma.rn.f32 	%f533, %f472, %f477, %f453;
	fma.rn.f32 	%f534, %f472, %f478, %f454;
	fma.rn.f32 	%f535, %f472, %f479, %f455;
	fma.rn.f32 	%f536, %f472, %f480, %f456;
	fma.rn.f32 	%f537, %f472, %f481, %f457;
	fma.rn.f32 	%f538, %f473, %f474, %f458;
	fma.rn.f32 	%f539, %f473, %f475, %f459;
	fma.rn.f32 	%f540, %f473, %f476, %f460;
	fma.rn.f32 	%f541, %f473, %f477, %f461;
	fma.rn.f32 	%f542, %f473, %f478, %f462;
	fma.rn.f32 	%f543, %f473, %f479, %f463;
	fma.rn.f32 	%f544, %f473, %f480, %f464;
	fma.rn.f32 	%f545, %f473, %f481, %f465;
	ld.shared.f32 	%f546, [%r208+20];
	ld.shared.f32 	%f547, [%r208+84];
	ld.shared.f32 	%f548, [%r208+148];
	ld.shared.f32 	%f549, [%r208+212];
	ld.shared.f32 	%f550, [%r208+276];
	ld.shared.f32 	%f551, [%r208+340];
	ld.shared.f32 	%f552, [%r208+404];
	ld.shared.f32 	%f553, [%r208+468];
	ld.shared.f32 	%f554, [%r215+2560];
	ld.shared.f32 	%f555, [%r215+2564];
	ld.shared.f32 	%f556, [%r215+2568];
	ld.shared.f32 	%f557, [%r215+2572];
	ld.shared.f32 	%f558, [%r215+2576];
	ld.shared.f32 	%f559, [%r215+2580];
	ld.shared.f32 	%f560, [%r215+2584];
	ld.shared.f32 	%f561, [%r215+2588];
	fma.rn.f32 	%f562, %f546, %f554, %f482;
	fma.rn.f32 	%f563, %f546, %f555, %f483;
	fma.rn.f32 	%f564, %f546, %f556, %f484;
	fma.rn.f32 	%f565, %f546, %f557, %f485;
	fma.rn.f32 	%f566, %f546, %f558, %f486;
	fma.rn.f32 	%f567, %f546, %f559, %f487;
	fma.rn.f32 	%f568, %f546, %f560, %f488;
	fma.rn.f32 	%f569, %f546, %f561, %f489;
	fma.rn.f32 	%f570, %f547, %f554, %f490;
	fma.rn.f32 	%f571, %f547, %f555, %f491;
	fma.rn.f32 	%f572, %f547, %f556, %f492;
	fma.rn.f32 	%f573, %f547, %f557, %f493;
	fma.rn.f32 	%f574, %f547, %f558, %f494;
	fma.rn.f32 	%f575, %f547, %f559, %f495;
	fma.rn.f32 	%f576, %f547, %f560, %f496;
	fma.rn.f32 	%f577, %f547, %f561, %f497;
	fma.rn.f32 	%f578, %f548, %f554, %f498;
	fma.rn.f32 	%f579, %f548, %f555, %f499;
	fma.rn.f32 	%f580, %f548, %f556, %f500;
	fma.rn.f32 	%f581, %f548, %f557, %f501;
	fma.rn.f32 	%f582, %f548, %f558, %f502;
	fma.rn.f32 	%f583, %f548, %f559, %f503;
	fma.rn.f32 	%f584, %f548, %f560, %f504;
	fma.rn.f32 	%f585, %f548, %f561, %f505;
	fma.rn.f32 	%f586, %f549, %f554, %f506;
	fma.rn.f32 	%f587, %f549, %f555, %f507;
	fma.rn.f32 	%f588, %f549, %f556, %f508;
	fma.rn.f32 	%f589, %f549, %f557, %f509;
	fma.rn.f32 	%f590, %f549, %f558, %f510;
	fma.rn.f32 	%f591, %f549, %f559, %f511;
	fma.rn.f32 	%f592, %f549, %f560, %f512;
	fma.rn.f32 	%f593, %f549, %f561, %f513;
	fma.rn.f32 	%f594, %f550, %f554, %f514;
	fma.rn.f32 	%f595, %f550, %f555, %f515;
	fma.rn.f32 	%f596, %f550, %f556, %f516;
	fma.rn.f32 	%f597, %f550, %f557, %f517;
	fma.rn.f32 	%f598, %f550, %f558, %f518;
	fma.rn.f32 	%f599, %f550, %f559, %f519;
	fma.rn.f32 	%f600, %f550, %f560, %f520;
	fma.rn.f32 	%f601, %f550, %f561, %f521;
	fma.rn.f32 	%f602, %f551, %f554, %f522;
	fma.rn.f32 	%f603, %f551, %f555, %f523;
	fma.rn.f32 	%f604, %f551, %f556, %f524;
	fma.rn.f32 	%f605, %f551, %f557, %f525;
	fma.rn.f32 	%f606, %f551, %f558, %f526;
	fma.rn.f32 	%f607, %f551, %f559, %f527;
	fma.rn.f32 	%f608, %f551, %f560, %f528;
	fma.rn.f32 	%f609, %f551, %f561, %f529;
	fma.rn.f32 	%f610, %f552, %f554, %f530;
	fma.rn.f32 	%f611, %f552, %f555, %f531;
	fma.rn.f32 	%f612, %f552, %f556, %f532;
	fma.rn.f32 	%f613, %f552, %f557, %f533;
	fma.rn.f32 	%f614, %f552, %f558, %f534;
	fma.rn.f32 	%f615, %f552, %f559, %f535;
	fma.rn.f32 	%f616, %f552, %f560, %f536;
	fma.rn.f32 	%f617, %f552, %f561, %f537;
	fma.rn.f32 	%f618, %f553, %f554, %f538;
	fma.rn.f32 	%f619, %f553, %f555, %f539;
	fma.rn.f32 	%f620, %f553, %f556, %f540;
	fma.rn.f32 	%f621, %f553, %f557, %f541;
	fma.rn.f32 	%f622, %f553, %f558, %f542;
	fma.rn.f32 	%f623, %f553, %f559, %f543;
	fma.rn.f32 	%f624, %f553, %f560, %f544;
	fma.rn.f32 	%f625, %f553, %f561, %f545;
	ld.shared.f32 	%f626, [%r208+24];
	ld.shared.f32 	%f627, [%r208+88];
	ld.shared.f32 	%f628, [%r208+152];
	ld.shared.f32 	%f629, [%r208+216];
	ld.shared.f32 	%f630, [%r208+280];
	ld.shared.f32 	%f631, [%r208+344];
	ld.shared.f32 	%f632, [%r208+408];
	ld.shared.f32 	%f633, [%r208+472];
	ld.shared.f32 	%f634, [%r215+3072];
	ld.shared.f32 	%f635, [%r215+3076];
	ld.shared.f32 	%f636, [%r215+3080];
	ld.shared.f32 	%f637, [%r215+3084];
	ld.shared.f32 	%f638, [%r215+3088];
	ld.shared.f32 	%f639, [%r215+3092];
	ld.shared.f32 	%f640, [%r215+3096];
	ld.shared.f32 	%f641, [%r215+3100];
	fma.rn.f32 	%f642, %f626, %f634, %f562;
	fma.rn.f32 	%f643, %f626, %f635, %f563;
	fma.rn.f32 	%f644, %f626, %f636, %f564;
	fma.rn.f32 	%f645, %f626, %f637, %f565;
	fma.rn.f32 	%f646, %f626, %f638, %f566;
	fma.rn.f32 	%f647, %f626, %f639, %f567;
	fma.rn.f32 	%f648, %f626, %f640, %f568;
	fma.rn.f32 	%f649, %f626, %f641, %f569;
	fma.rn.f32 	%f650, %f627, %f634, %f570;
	fma.rn.f32 	%f651, %f627, %f635, %f571;
	fma.rn.f32 	%f652, %f627, %f636, %f572;
	fma.rn.f32 	%f653, %f627, %f637, %f573;
	fma.rn.f32 	%f654, %f627, %f638, %f574;
	fma.rn.f32 	%f655, %f627, %f639, %f575;
	fma.rn.f32 	%f656, %f627, %f640, %f576;
	fma.rn.f32 	%f657, %f627, %f641, %f577;
	fma.rn.f32 	%f658, %f628, %f634, %f578;
	fma.rn.f32 	%f659, %f628, %f635, %f579;
	fma.rn.f32 	%f660, %f628, %f636, %f580;
	fma.rn.f32 	%f661, %f628, %f637, %f581;
	fma.rn.f32 	%f662, %f628, %f638, %f582;
	fma.rn.f32 	%f663, %f628, %f639, %f583;
	fma.rn.f32 	%f664, %f628, %f640, %f584;
	fma.rn.f32 	%f665, %f628, %f641, %f585;
	fma.rn.f32 	%f666, %f629, %f634, %f586;
	fma.rn.f32 	%f667, %f629, %f635, %f587;
	fma.rn.f32 	%f668, %f629, %f636, %f588;
	fma.rn.f32 	%f669, %f629, %f637, %f589;
	fma.rn.f32 	%f670, %f629, %f638, %f590;
	fma.rn.f32 	%f671, %f629, %f639, %f591;
	fma.rn.f32 	%f672, %f629, %f640, %f592;
	fma.rn.f32 	%f673, %f629, %f641, %f593;
	fma.rn.f32 	%f674, %f630, %f634, %f594;
	fma.rn.f32 	%f675, %f630, %f635, %f595;
	fma.rn.f32 	%f676, %f630, %f636, %f596;
	fma.rn.f32 	%f677, %f630, %f637, %f597;
	fma.rn.f32 	%f678, %f630, %f638, %f598;
	fma.rn.f32 	%f679, %f630, %f639, %f599;
	fma.rn.f32 	%f680, %f630, %f640, %f600;
	fma.rn.f32 	%f681, %f630, %f641, %f601;
	fma.rn.f32 	%f682, %f631, %f634, %f602;
	fma.rn.f32 	%f683, %f631, %f635, %f603;
	fma.rn.f32 	%f684, %f631, %f636, %f604;
	fma.rn.f32 	%f685, %f631, %f637, %f605;
	fma.rn.f32 	%f686, %f631, %f638, %f606;
	fma.rn.f32 	%f687, %f631, %f639, %f607;
	fma.rn.f32 	%f688, %f631, %f640, %f608;
	fma.rn.f32 	%f689, %f631, %f641, %f609;
	fma.rn.f32 	%f690, %f632, %f634, %f610;
	fma.rn.f32 	%f691, %f632, %f635, %f611;
	fma.rn.f32 	%f692, %f632, %f636, %f612;
	fma.rn.f32 	%f693, %f632, %f637, %f613;
	fma.rn.f32 	%f694, %f632, %f638, %f614;
	fma.rn.f32 	%f695, %f632, %f639, %f615;
	fma.rn.f32 	%f696, %f632, %f640, %f616;
	fma.rn.f32 	%f697, %f632, %f641, %f617;
	fma.rn.f32 	%f698, %f633, %f634, %f618;
	fma.rn.f32 	%f699, %f633, %f635, %f619;
	fma.rn.f32 	%f700, %f633, %f636, %f620;
	fma.rn.f32 	%f701, %f633, %f637, %f621;
	fma.rn.f32 	%f702, %f633, %f638, %f622;
	fma.rn.f32 	%f703, %f633, %f639, %f623;
	fma.rn.f32 	%f704, %f633, %f640, %f624;
	fma.rn.f32 	%f705, %f633, %f641, %f625;
	ld.shared.f32 	%f706, [%r208+28];
	ld.shared.f32 	%f707, [%r208+92];
	ld.shared.f32 	%f708, [%r208+156];
	ld.shared.f32 	%f709, [%r208+220];
	ld.shared.f32 	%f710, [%r208+284];
	ld.shared.f32 	%f711, [%r208+348];
	ld.shared.f32 	%f712, [%r208+412];
	ld.shared.f32 	%f713, [%r208+476];
	ld.shared.f32 	%f714, [%r215+3584];
	ld.shared.f32 	%f715, [%r215+3588];
	ld.shared.f32 	%f716, [%r215+3592];
	ld.shared.f32 	%f717, [%r215+3596];
	ld.shared.f32 	%f718, [%r215+3600];
	ld.shared.f32 	%f719, [%r215+3604];
	ld.shared.f32 	%f720, [%r215+3608];
	ld.shared.f32 	%f721, [%r215+3612];
	fma.rn.f32 	%f722, %f706, %f714, %f642;
	fma.rn.f32 	%f723, %f706, %f715, %f643;
	fma.rn.f32 	%f724, %f706, %f716, %f644;
	fma.rn.f32 	%f725, %f706, %f717, %f645;
	fma.rn.f32 	%f726, %f706, %f718, %f646;
	fma.rn.f32 	%f727, %f706, %f719, %f647;
	fma.rn.f32 	%f728, %f706, %f720, %f648;
	fma.rn.f32 	%f729, %f706, %f721, %f649;
	fma.rn.f32 	%f730, %f707, %f714, %f650;
	fma.rn.f32 	%f731, %f707, %f715, %f651;
	fma.rn.f32 	%f732, %f707, %f716, %f652;
	fma.rn.f32 	%f733, %f707, %f717, %f653;
	fma.rn.f32 	%f734, %f707, %f718, %f654;
	fma.rn.f32 	%f735, %f707, %f719, %f655;
	fma.rn.f32 	%f736, %f707, %f720, %f656;
	fma.rn.f32 	%f737, %f707, %f721, %f657;
	fma.rn.f32 	%f738, %f708, %f714, %f658;
	fma.rn.f32 	%f739, %f708, %f715, %f659;
	fma.rn.f32 	%f740, %f708, %f716, %f660;
	fma.rn.f32 	%f741, %f708, %f717, %f661;
	fma.rn.f32 	%f742, %f708, %f718, %f662;
	fma.rn.f32 	%f743, %f708, %f719, %f663;
	fma.rn.f32 	%f744, %f708, %f720, %f664;
	fma.rn.f32 	%f745, %f708, %f721, %f665;
	fma.rn.f32 	%f746, %f709, %f714, %f666;
	fma.rn.f32 	%f747, %f709, %f715, %f667;
	fma.rn.f32 	%f748, %f709, %f716, %f668;
	fma.rn.f32 	%f749, %f709, %f717, %f669;
	fma.rn.f32 	%f750, %f709, %f718, %f670;
	fma.rn.f32 	%f751, %f709, %f719, %f671;
	fma.rn.f32 	%f752, %f709, %f720, %f672;
	fma.rn.f32 	%f753, %f709, %f721, %f673;
	fma.rn.f32 	%f754, %f710, %f714, %f674;
	fma.rn.f32 	%f755, %f710, %f715, %f675;
	fma.rn.f32 	%f756, %f710, %f716, %f676;
	fma.rn.f32 	%f757, %f710, %f717, %f677;
	fma.rn.f32 	%f758, %f710, %f718, %f678;
	fma.rn.f32 	%f759, %f710, %f719, %f679;
	fma.rn.f32 	%f760, %f710, %f720, %f680;
	fma.rn.f32 	%f761, %f710, %f721, %f681;
	fma.rn.f32 	%f762, %f711, %f714, %f682;
	fma.rn.f32 	%f763, %f711, %f715, %f683;
	fma.rn.f32 	%f764, %f711, %f716, %f684;
	fma.rn.f32 	%f765, %f711, %f717, %f685;
	fma.rn.f32 	%f766, %f711, %f718, %f686;
	fma.rn.f32 	%f767, %f711, %f719, %f687;
	fma.rn.f32 	%f768, %f711, %f720, %f688;
	fma.rn.f32 	%f769, %f711, %f721, %f689;
	fma.rn.f32 	%f770, %f712, %f714, %f690;
	fma.rn.f32 	%f771, %f712, %f715, %f691;
	fma.rn.f32 	%f772, %f712, %f716, %f692;
	fma.rn.f32 	%f773, %f712, %f717, %f693;
	fma.rn.f32 	%f774, %f712, %f718, %f694;
	fma.rn.f32 	%f775, %f712, %f719, %f695;
	fma.rn.f32 	%f776, %f712, %f720, %f696;
	fma.rn.f32 	%f777, %f712, %f721, %f697;
	fma.rn.f32 	%f778, %f713, %f714, %f698;
	fma.rn.f32 	%f779, %f713, %f715, %f699;
	fma.rn.f32 	%f780, %f713, %f716, %f700;
	fma.rn.f32 	%f781, %f713, %f717, %f701;
	fma.rn.f32 	%f782, %f713, %f718, %f702;
	fma.rn.f32 	%f783, %f713, %f719, %f703;
	fma.rn.f32 	%f784, %f713, %f720, %f704;
	fma.rn.f32 	%f785, %f713, %f721, %f705;
	ld.shared.f32 	%f786, [%r208+32];
	ld.shared.f32 	%f787, [%r208+96];
	ld.shared.f32 	%f788, [%r208+160];
	ld.shared.f32 	%f789, [%r208+224];
	ld.shared.f32 	%f790, [%r208+288];
	ld.shared.f32 	%f791, [%r208+352];
	ld.shared.f32 	%f792, [%r208+416];
	ld.shared.f32 	%f793, [%r208+480];
	ld.shared.f32 	%f794, [%r215+4096];
	ld.shared.f32 	%f795, [%r215+4100];
	ld.shared.f32 	%f796, [%r215+4104];
	ld.shared.f32 	%f797, [%r215+4108];
	ld.shared.f32 	%f798, [%r215+4112];
	ld.shared.f32 	%f799, [%r215+4116];
	ld.shared.f32 	%f800, [%r215+4120];
	ld.shared.f32 	%f801, [%r215+4124];
	fma.rn.f32 	%f802, %f786, %f794, %f722;
	fma.rn.f32 	%f803, %f786, %f795, %f723;
	fma.rn.f32 	%f804, %f786, %f796, %f724;
	fma.rn.f32 	%f805, %f786, %f797, %f725;
	fma.rn.f32 	%f806, %f786, %f798, %f726;
	fma.rn.f32 	%f807, %f786, %f799, %f727;
	fma.rn.f32 	%f808, %f786, %f800, %f728;
	fma.rn.f32 	%f809, %f786, %f801, %f729;
	fma.rn.f32 	%f810, %f787, %f794, %f730;
	fma.rn.f32 	%f811, %f787, %f795, %f731;
	fma.rn.f32 	%f812, %f787, %f796, %f732;
	fma.rn.f32 	%f813, %f787, %f797, %f733;
	fma.rn.f32 	%f814, %f787, %f798, %f734;
	fma.rn.f32 	%f815, %f787, %f799, %f735;
	fma.rn.f32 	%f816, %f787, %f800, %f736;
	fma.rn.f32 	%f817, %f787, %f801, %f737;
	fma.rn.f32 	%f818, %f788, %f794, %f738;
	fma.rn.f32 	%f819, %f788, %f795, %f739;
	fma.rn.f32 	%f820, %f788, %f796, %f740;
	fma.rn.f32 	%f821, %f788, %f797, %f741;
	fma.rn.f32 	%f822, %f788, %f798, %f742;
	fma.rn.f32 	%f823, %f788, %f799, %f743;
	fma.rn.f32 	%f824, %f788, %f800, %f744;
	fma.rn.f32 	%f825, %f788, %f801, %f745;
	fma.rn.f32 	%f826, %f789, %f794, %f746;
	fma.rn.f32 	%f827, %f789, %f795, %f747;
	fma.rn.f32 	%f828, %f789, %f796, %f748;
	fma.rn.f32 	%f829, %f789, %f797, %f749;
	fma.rn.f32 	%f830, %f789, %f798, %f750;
	fma.rn.f32 	%f831, %f789, %f799, %f751;
	fma.rn.f32 	%f832, %f789, %f800, %f752;
	fma.rn.f32 	%f833, %f789, %f801, %f753;
	fma.rn.f32 	%f834, %f790, %f794, %f754;
	fma.rn.f32 	%f835, %f790, %f795, %f755;
	fma.rn.f32 	%f836, %f790, %f796, %f756;
	fma.rn.f32 	%f837, %f790, %f797, %f757;
	fma.rn.f32 	%f838, %f790, %f798, %f758;
	fma.rn.f32 	%f839, %f790, %f799, %f759;
	fma.rn.f32 	%f840, %f790, %f800, %f760;
	fma.rn.f32 	%f841, %f790, %f801, %f761;
	fma.rn.f32 	%f842, %f791, %f794, %f762;
	fma.rn.f32 	%f843, %f791, %f795, %f763;
	fma.rn.f32 	%f844, %f791, %f796, %f764;
	fma.rn.f32 	%f845, %f791, %f797, %f765;
	fma.rn.f32 	%f846, %f791, %f798, %f766;
	fma.rn.f32 	%f847, %f791, %f799, %f767;
	fma.rn.f32 	%f848, %f791, %f800, %f768;
	fma.rn.f32 	%f849, %f791, %f801, %f769;
	fma.rn.f32 	%f850, %f792, %f794, %f770;
	fma.rn.f32 	%f851, %f792, %f795, %f771;
	fma.rn.f32 	%f852, %f792, %f796, %f772;
	fma.rn.f32 	%f853, %f792, %f797, %f773;
	fma.rn.f32 	%f854, %f792, %f798, %f774;
	fma.rn.f32 	%f855, %f792, %f799, %f775;
	fma.rn.f32 	%f856, %f792, %f800, %f776;
	fma.rn.f32 	%f857, %f792, %f801, %f777;
	fma.rn.f32 	%f858, %f793, %f794, %f778;
	fma.rn.f32 	%f859, %f793, %f795, %f779;
	fma.rn.f32 	%f860, %f793, %f796, %f780;
	fma.rn.f32 	%f861, %f793, %f797, %f781;
	fma.rn.f32 	%f862, %f793, %f798, %f782;
	fma.rn.f32 	%f863, %f793, %f799, %f783;
	fma.rn.f32 	%f864, %f793, %f800, %f784;
	fma.rn.f32 	%f865, %f793, %f801, %f785;
	ld.shared.f32 	%f866, [%r208+36];
	ld.shared.f32 	%f867, [%r208+100];
	ld.shared.f32 	%f868, [%r208+164];
	ld.shared.f32 	%f869, [%r208+228];
	ld.shared.f32 	%f870, [%r208+292];
	ld.shared.f32 	%f871, [%r208+356];
	ld.shared.f32 	%f872, [%r208+420];
	ld.shared.f32 	%f873, [%r208+484];
	ld.shared.f32 	%f874, [%r215+4608];
	ld.shared.f32 	%f875, [%r215+4612];
	ld.shared.f32 	%f876, [%r215+4616];
	ld.shared.f32 	%f877, [%r215+4620];
	ld.shared.f32 	%f878, [%r215+4624];
	ld.shared.f32 	%f879, [%r215+4628];
	ld.shared.f32 	%f880, [%r215+4632];
	ld.shared.f32 	%f881, [%r215+4636];
	fma.rn.f32 	%f882, %f866, %f874, %f802;
	fma.rn.f32 	%f883, %f866, %f875, %f803;
	fma.rn.f32 	%f884, %f866, %f876, %f804;
	fma.rn.f32 	%f885, %f866, %f877, %f805;
	fma.rn.f32 	%f886, %f866, %f878, %f806;
	fma.rn.f32 	%f887, %f866, %f879, %f807;
	fma.rn.f32 	%f888, %f866, %f880, %f808;
	fma.rn.f32 	%f889, %f866, %f881, %f809;
	fma.rn.f32 	%f890, %f867, %f874, %f810;
	fma.rn.f32 	%f891, %f867, %f875, %f811;
	fma.rn.f32 	%f892, %f867, %f876, %f812;
	fma.rn.f32 	%f893, %f867, %f877, %f813;
	fma.rn.f32 	%f894, %f867, %f878, %f814;
	fma.rn.f32 	%f895, %f867, %f879, %f815;
	fma.rn.f32 	%f896, %f867, %f880, %f816;
	fma.rn.f32 	%f897, %f867, %f881, %f817;
	fma.rn.f32 	%f898, %f868, %f874, %f818;
	fma.rn.f32 	%f899, %f868, %f875, %f819;
	fma.rn.f32 	%f900, %f868, %f876, %f820;
	fma.rn.f32 	%f901, %f868, %f877, %f821;
	fma.rn.f32 	%f902, %f868, %f878, %f822;
	fma.rn.f32 	%f903, %f868, %f879, %f823;
	fma.rn.f32 	%f904, %f868, %f880, %f824;
	fma.rn.f32 	%f905, %f868, %f881, %f825;
	fma.rn.f32 	%f906, %f869, %f874, %f826;
	fma.rn.f32 	%f907, %f869, %f875, %f827;
	fma.rn.f32 	%f908, %f869, %f876, %f828;
	fma.rn.f32 	%f909, %f869, %f877, %f829;
	fma.rn.f32 	%f910, %f869, %f878, %f830;
	fma.rn.f32 	%f911, %f869, %f879, %f831;
	fma.rn.f32 	%f912, %f869, %f880, %f832;
	fma.rn.f32 	%f913, %f869, %f881, %f833;
	fma.rn.f32 	%f914, %f870, %f874, %f834;
	fma.rn.f32 	%f915, %f870, %f875, %f835;
	fma.rn.f32 	%f916, %f870, %f876, %f836;
	fma.rn.f32 	%f917, %f870, %f877, %f837;
	fma.rn.f32 	%f918, %f870, %f878, %f838;
	fma.rn.f32 	%f919, %f870, %f879, %f839;
	fma.rn.f32 	%f920, %f870, %f880, %f840;
	fma.rn.f32 	%f921, %f870, %f881, %f841;
	fma.rn.f32 	%f922, %f871, %f874, %f842;
	fma.rn.f32 	%f923, %f871, %f875, %f843;
	fma.rn.f32 	%f924, %f871, %f876, %f844;
	fma.rn.f32 	%f925, %f871, %f877, %f845;
	fma.rn.f32 	%f926, %f871, %f878, %f846;
	fma.rn.f32 	%f927, %f871, %f879, %f847;
	fma.rn.f32 	%f928, %f871, %f880, %f848;
	fma.rn.f32 	%f929, %f871, %f881, %f849;
	fma.rn.f32 	%f930, %f872, %f874, %f850;
	fma.rn.f32 	%f931, %f872, %f875, %f851;
	fma.rn.f32 	%f932, %f872, %f876, %f852;
	fma.rn.f32 	%f933, %f872, %f877, %f853;
	fma.rn.f32 	%f934, %f872, %f878, %f854;
	fma.rn.f32 	%f935, %f872, %f879, %f855;
	fma.rn.f32 	%f936, %f872, %f880, %f856;
	fma.rn.f32 	%f937, %f872, %f881, %f857;
	fma.rn.f32 	%f938, %f873, %f874, %f858;
	fma.rn.f32 	%f939, %f873, %f875, %f859;
	fma.rn.f32 	%f940, %f873, %f876, %f860;
	fma.rn.f32 	%f941, %f873, %f877, %f861;
	fma.rn.f32 	%f942, %f873, %f878, %f862;
	fma.rn.f32 	%f943, %f873, %f879, %f863;
	fma.rn.f32 	%f944, %f873, %f880, %f864;
	fma.rn.f32 	%f945, %f873, %f881, %f865;
	ld.shared.f32 	%f946, [%r208+40];
	ld.shared.f32 	%f947, [%r208+104];
	ld.shared.f32 	%f948, [%r208+168];
	ld.shared.f32 	%f949, [%r208+232];
	ld.shared.f32 	%f950, [%r208+296];
	ld.shared.f32 	%f951, [%r208+360];
	ld.shared.f32 	%f952, [%r208+424];
	ld.shared.f32 	%f953, [%r208+488];
	ld.shared.f32 	%f954, [%r215+5120];
	ld.shared.f32 	%f955, [%r215+5124];
	ld.shared.f32 	%f956, [%r215+5128];
	ld.shared.f32 	%f957, [%r215+5132];
	ld.shared.f32 	%f958, [%r215+5136];
	ld.shared.f32 	%f959, [%r215+5140];
	ld.shared.f32 	%f960, [%r215+5144];
	ld.shared.f32 	%f961, [%r215+5148];
	fma.rn.f32 	%f962, %f946, %f954, %f882;
	fma.rn.f32 	%f963, %f946, %f955, %f883;
	fma.rn.f32 	%f964, %f946, %f956, %f884;
	fma.rn.f32 	%f965, %f946, %f957, %f885;
	fma.rn.f32 	%f966, %f946, %f958, %f886;
	fma.rn.f32 	%f967, %f946, %f959, %f887;
	fma.rn.f32 	%f968, %f946, %f960, %f888;
	fma.rn.f32 	%f969, %f946, %f961, %f889;
	fma.rn.f32 	%f970, %f947, %f954, %f890;
	fma.rn.f32 	%f971, %f947, %f955, %f891;
	fma.rn.f32 	%f972, %f947, %f956, %f892;
	fma.rn.f32 	%f973, %f947, %f957, %f893;
	fma.rn.f32 	%f974, %f947, %f958, %f894;
	fma.rn.f32 	%f975, %f947, %f959, %f895;
	fma.rn.f32 	%f976, %f947, %f960, %f896;
	fma.rn.f32 	%f977, %f947, %f961, %f897;
	fma.rn.f32 	%f978, %f948, %f954, %f898;
	fma.rn.f32 	%f979, %f948, %f955, %f899;
	fma.rn.f32 	%f980, %f948, %f956, %f900;
	fma.rn.f32 	%f981, %f948, %f957, %f901;
	fma.rn.f32 	%f982, %f948, %f958, %f902;
	fma.rn.f32 	%f983, %f948, %f959, %f903;
	fma.rn.f32 	%f984, %f948, %f960, %f904;
	fma.rn.f32 	%f985, %f948, %f961, %f905;
	fma.rn.f32 	%f986, %f949, %f954, %f906;
	fma.rn.f32 	%f987, %f949, %f955, %f907;
	fma.rn.f32 	%f988, %f949, %f956, %f908;
	fma.rn.f32 	%f989, %f949, %f957, %f909;
	fma.rn.f32 	%f990, %f949, %f958, %f910;
	fma.rn.f32 	%f991, %f949, %f959, %f911;
	fma.rn.f32 	%f992, %f949, %f960, %f912;
	fma.rn.f32 	%f993, %f949, %f961, %f913;
	fma.rn.f32 	%f994, %f950, %f954, %f914;
	fma.rn.f32 	%f995, %f950, %f955, %f915;
	fma.rn.f32 	%f996, %f950, %f956, %f916;
	fma.rn.f32 	%f997, %f950, %f957, %f917;
	fma.rn.f32 	%f998, %f950, %f958, %f918;
	fma.rn.f32 	%f999, %f950, %f959, %f919;
	fma.rn.f32 	%f1000, %f950, %f960, %f920;
	fma.rn.f32 	%f1001, %f950, %f961, %f921;
	fma.rn.f32 	%f1002, %f951, %f954, %f922;
	fma.rn.f32 	%f1003, %f951, %f955, %f923;
	fma.rn.f32 	%f1004, %f951, %f956, %f924;
	fma.rn.f32 	%f1005, %f951, %f957, %f925;
	fma.rn.f32 	%f1006, %f951, %f958, %f926;
	fma.rn.f32 	%f1007, %f951, %f959, %f927;
	fma.rn.f32 	%f1008, %f951, %f960, %f928;
	fma.rn.f32 	%f1009, %f951, %f961, %f929;
	fma.rn.f32 	%f1010, %f952, %f954, %f930;
	fma.rn.f32 	%f1011, %f952, %f955, %f931;
	fma.rn.f32 	%f1012, %f952, %f956, %f932;
	fma.rn.f32 	%f1013, %f952, %f957, %f933;
	fma.rn.f32 	%f1014, %f952, %f958, %f934;
	fma.rn.f32 	%f1015, %f952, %f959, %f935;
	fma.rn.f32 	%f1016, %f952, %f960, %f936;
	fma.rn.f32 	%f1017, %f952, %f961, %f937;
	fma.rn.f32 	%f1018, %f953, %f954, %f938;
	fma.rn.f32 	%f1019, %f953, %f955, %f939;
	fma.rn.f32 	%f1020, %f953, %f956, %f940;
	fma.rn.f32 	%f1021, %f953, %f957, %f941;
	fma.rn.f32 	%f1022, %f953, %f958, %f942;
	fma.rn.f32 	%f1023, %f953, %f959, %f943;
	fma.rn.f32 	%f1024, %f953, %f960, %f944;
	fma.rn.f32 	%f1025, %f953, %f961, %f945;
	ld.shared.f32 	%f1026, [%r208+44];
	ld.shared.f32 	%f1027, [%r208+108];
	ld.shared.f32 	%f1028, [%r208+172];
	ld.shared.f32 	%f1029, [%r208+236];
	ld.shared.f32 	%f1030, [%r208+300];
	ld.shared.f32 	%f1031, [%r208+364];
	ld.shared.f32 	%f1032, [%r208+428];
	ld.shared.f32 	%f1033, [%r208+492];
	ld.shared.f32 	%f1034, [%r215+5632];
	ld.shared.f32 	%f1035, [%r215+5636];
	ld.shared.f32 	%f1036, [%r215+5640];
	ld.shared.f32 	%f1037, [%r215+5644];
	ld.shared.f32 	%f1038, [%r215+5648];
	ld.shared.f32 	%f1039, [%r215+5652];
	ld.shared.f32 	%f1040, [%r215+5656];
	ld.shared.f32 	%f1041, [%r215+5660];
	fma.rn.f32 	%f1042, %f1026, %f1034, %f962;
	fma.rn.f32 	%f1043, %f1026, %f1035, %f963;
	fma.rn.f32 	%f1044, %f1026, %f1036, %f964;
	fma.rn.f32 	%f1045, %f1026, %f1037, %f965;
	fma.rn.f32 	%f1046, %f1026, %f1038, %f966;
	fma.rn.f32 	%f1047, %f1026, %f1039, %f967;
	fma.rn.f32 	%f1048, %f1026, %f1040, %f968;
	fma.rn.f32 	%f1049, %f1026, %f1041, %f969;
	fma.rn.f32 	%f1050, %f1027, %f1034, %f970;
	fma.rn.f32 	%f1051, %f1027, %f1035, %f971;
	fma.rn.f32 	%f1052, %f1027, %f1036, %f972;
	fma.rn.f32 	%f1053, %f1027, %f1037, %f973;
	fma.rn.f32 	%f1054, %f1027, %f1038, %f974;
	fma.rn.f32 	%f1055, %f1027, %f1039, %f975;
	fma.rn.f32 	%f1056, %f1027, %f1040, %f976;
	fma.rn.f32 	%f1057, %f1027, %f1041, %f977;
	fma.rn.f32 	%f1058, %f1028, %f1034, %f978;
	fma.rn.f32 	%f1059, %f1028, %f1035, %f979;
	fma.rn.f32 	%f1060, %f1028, %f1036, %f980;
	fma.rn.f32 	%f1061, %f1028, %f1037, %f981;
	fma.rn.f32 	%f1062, %f1028, %f1038, %f982;
	fma.rn.f32 	%f1063, %f1028, %f1039, %f983;
	fma.rn.f32 	%f1064, %f1028, %f1040, %f984;
	fma.rn.f32 	%f1065, %f1028, %f1041, %f985;
	fma.rn.f32 	%f1066, %f1029, %f1034, %f986;
	fma.rn.f32 	%f1067, %f1029, %f1035, %f987;
	fma.rn.f32 	%f1068, %f1029, %f1036, %f988;
	fma.rn.f32 	%f1069, %f1029, %f1037, %f989;
	fma.rn.f32 	%f1070, %f1029, %f1038, %f990;
	fma.rn.f32 	%f1071, %f1029, %f1039, %f991;
	fma.rn.f32 	%f1072, %f1029, %f1040, %f992;
	fma.rn.f32 	%f1073, %f1029, %f1041, %f993;
	fma.rn.f32 	%f1074, %f1030, %f1034, %f994;
	fma.rn.f32 	%f1075, %f1030, %f1035, %f995;
	fma.rn.f32 	%f1076, %f1030, %f1036, %f996;
	fma.rn.f32 	%f1077, %f1030, %f1037, %f997;
	fma.rn.f32 	%f1078, %f1030, %f1038, %f998;
	fma.rn.f32 	%f1079, %f1030, %f1039, %f999;
	fma.rn.f32 	%f1080, %f1030, %f1040, %f1000;
	fma.rn.f32 	%f1081, %f1030, %f1041, %f1001;
	fma.rn.f32 	%f1082, %f1031, %f1034, %f1002;
	fma.rn.f32 	%f1083, %f1031, %f1035, %f1003;
	fma.rn.f32 	%f1084, %f1031, %f1036, %f1004;
	fma.rn.f32 	%f1085, %f1031, %f1037, %f1005;
	fma.rn.f32 	%f1086, %f1031, %f1038, %f1006;
	fma.rn.f32 	%f1087, %f1031, %f1039, %f1007;
	fma.rn.f32 	%f1088, %f1031, %f1040, %f1008;
	fma.rn.f32 	%f1089, %f1031, %f1041, %f1009;
	fma.rn.f32 	%f1090, %f1032, %f1034, %f1010;
	fma.rn.f32 	%f1091, %f1032, %f1035, %f1011;
	fma.rn.f32 	%f1092, %f1032, %f1036, %f1012;
	fma.rn.f32 	%f1093, %f1032, %f1037, %f1013;
	fma.rn.f32 	%f1094, %f1032, %f1038, %f1014;
	fma.rn.f32 	%f1095, %f1032, %f1039, %f1015;
	fma.rn.f32 	%f1096, %f1032, %f1040, %f1016;
	fma.rn.f32 	%f1097, %f1032, %f1041, %f1017;
	fma.rn.f32 	%f1098, %f1033, %f1034, %f1018;
	fma.rn.f32 	%f1099, %f1033, %f1035, %f1019;
	fma.rn.f32 	%f1100, %f1033, %f1036, %f1020;
	fma.rn.f32 	%f1101, %f1033, %f1037, %f1021;
	fma.rn.f32 	%f1102, %f1033, %f1038, %f1022;
	fma.rn.f32 	%f1103, %f1033, %f1039, %f1023;
	fma.rn.f32 	%f1104, %f1033, %f1040, %f1024;
	fma.rn.f32 	%f1105, %f1033, %f1041, %f1025;
	ld.shared.f32 	%f1106, [%r208+48];
	ld.shared.f32 	%f1107, [%r208+112];
	ld.shared.f32 	%f1108, [%r208+176];
	ld.shared.f32 	%f1109, [%r208+240];
	ld.shared.f32 	%f1110, [%r208+304];
	ld.shared.f32 	%f1111, [%r208+368];
	ld.shared.f32 	%f1112, [%r208+432];
	ld.shared.f32 	%f1113, [%r208+496];
	ld.shared.f32 	%f1114, [%r215+6144];
	ld.shared.f32 	%f1115, [%r215+6148];
	ld.shared.f32 	%f1116, [%r215+6152];
	ld.shared.f32 	%f1117, [%r215+6156];
	ld.shared.f32 	%f1118, [%r215+6160];
	ld.shared.f32 	%f1119, [%r215+6164];
	ld.shared.f32 	%f1120, [%r215+6168];
	ld.shared.f32 	%f1121, [%r215+6172];
	fma.rn.f32 	%f1122, %f1106, %f1114, %f1042;
	fma.rn.f32 	%f1123, %f1106, %f1115, %f1043;
	fma.rn.f32 	%f1124, %f1106, %f1116, %f1044;
	fma.rn.f32 	%f1125, %f1106, %f1117, %f1045;
	fma.rn.f32 	%f1126, %f1106, %f1118, %f1046;
	fma.rn.f32 	%f1127, %f1106, %f1119, %f1047;
	fma.rn.f32 	%f1128, %f1106, %f1120, %f1048;
	fma.rn.f32 	%f1129, %f1106, %f1121, %f1049;
	fma.rn.f32 	%f1130, %f1107, %f1114, %f1050;
	fma.rn.f32 	%f1131, %f1107, %f1115, %f1051;
	fma.rn.f32 	%f1132, %f1107, %f1116, %f1052;
	fma.rn.f32 	%f1133, %f1107, %f1117, %f1053;
	fma.rn.f32 	%f1134, %f1107, %f1118, %f1054;
	fma.rn.f32 	%f1135, %f1107, %f1119, %f1055;
	fma.rn.f32 	%f1136, %f1107, %f1120, %f1056;
	fma.rn.f32 	%f1137, %f1107, %f1121, %f1057;
	fma.rn.f32 	%f1138, %f1108, %f1114, %f1058;
	fma.rn.f32 	%f1139, %f1108, %f1115, %f1059;
	fma.rn.f32 	%f1140, %f1108, %f1116, %f1060;
	fma.rn.f32 	%f1141, %f1108, %f1117, %f1061;
	fma.rn.f32 	%f1142, %f1108, %f1118, %f1062;
	fma.rn.f32 	%f1143, %f1108, %f1119, %f1063;
	fma.rn.f32 	%f1144, %f1108, %f1120, %f1064;
	fma.rn.f32 	%f1145, %f1108, %f1121, %f1065;
	fma.rn.f32 	%f1146, %f1109, %f1114, %f1066;
	fma.rn.f32 	%f1147, %f1109, %f1115, %f1067;
	fma.rn.f32 	%f1148, %f1109, %f1116, %f1068;
	fma.rn.f32 	%f1149, %f1109, %f1117, %f1069;
	fma.rn.f32 	%f1150, %f1109, %f1118, %f1070;
	fma.rn.f32 	%f1151, %f1109, %f1119, %f1071;
	fma.rn.f32 	%f1152, %f1109, %f1120, %f1072;
	fma.rn.f32 	%f1153, %f1109, %f1121, %f1073;
	fma.rn.f32 	%f1154, %f1110, %f1114, %f1074;
	fma.rn.f32 	%f1155, %f1110, %f1115, %f1075;
	fma.rn.f32 	%f1156, %f1110, %f1116, %f1076;
	fma.rn.f32 	%f1157, %f1110, %f1117, %f1077;
	fma.rn.f32 	%f1158, %f1110, %f1118, %f1078;
	fma.rn.f32 	%f1159, %f1110, %f1119, %f1079;
	fma.rn.f32 	%f1160, %f1110, %f1120, %f1080;
	fma.rn.f32 	%f1161, %f1110, %f1121, %f1081;
	fma.rn.f32 	%f1162, %f1111, %f1114, %f1082;
	fma.rn.f32 	%f1163, %f1111, %f1115, %f1083;
	fma.rn.f32 	%f1164, %f1111, %f1116, %f1084;
	fma.rn.f32 	%f1165, %f1111, %f1117, %f1085;
	fma.rn.f32 	%f1166, %f1111, %f1118, %f1086;
	fma.rn.f32 	%f1167, %f1111, %f1119, %f1087;
	fma.rn.f32 	%f1168, %f1111, %f1120, %f1088;
	fma.rn.f32 	%f1169, %f1111, %f1121, %f1089;
	fma.rn.f32 	%f1170, %f1112, %f1114, %f1090;
	fma.rn.f32 	%f1171, %f1112, %f1115, %f1091;
	fma.rn.f32 	%f1172, %f1112, %f1116, %f1092;
	fma.rn.f32 	%f1173, %f1112, %f1117, %f1093;
	fma.rn.f32 	%f1174, %f1112, %f1118, %f1094;
	fma.rn.f32 	%f1175, %f1112, %f1119, %f1095;
	fma.rn.f32 	%f1176, %f1112, %f1120, %f1096;
	fma.rn.f32 	%f1177, %f1112, %f1121, %f1097;
	fma.rn.f32 	%f1178, %f1113, %f1114, %f1098;
	fma.rn.f32 	%f1179, %f1113, %f1115, %f1099;
	fma.rn.f32 	%f1180, %f1113, %f1116, %f1100;
	fma.rn.f32 	%f1181, %f1113, %f1117, %f1101;
	fma.rn.f32 	%f1182, %f1113, %f1118, %f1102;
	fma.rn.f32 	%f1183, %f1113, %f1119, %f1103;
	fma.rn.f32 	%f1184, %f1113, %f1120, %f1104;
	fma.rn.f32 	%f1185, %f1113, %f1121, %f1105;
	ld.shared.f32 	%f1186, [%r208+52];
	ld.shared.f32 	%f1187, [%r208+116];
	ld.shared.f32 	%f1188, [%r208+180];
	ld.shared.f32 	%f1189, [%r208+244];
	ld.shared.f32 	%f1190, [%r208+308];
	ld.shared.f32 	%f1191, [%r208+372];
	ld.shared.f32 	%f1192, [%r208+436];
	ld.shared.f32 	%f1193, [%r208+500];
	ld.shared.f32 	%f1194, [%r215+6656];
	ld.shared.f32 	%f1195, [%r215+6660];
	ld.shared.f32 	%f1196, [%r215+6664];
	ld.shared.f32 	%f1197, [%r215+6668];
	ld.shared.f32 	%f1198, [%r215+6672];
	ld.shared.f32 	%f1199, [%r215+6676];
	ld.shared.f32 	%f1200, [%r215+6680];
	ld.shared.f32 	%f1201, [%r215+6684];
	fma.rn.f32 	%f1202, %f1186, %f1194, %f1122;
	fma.rn.f32 	%f1203, %f1186, %f1195, %f1123;
	fma.rn.f32 	%f1204, %f1186, %f1196, %f1124;
	fma.rn.f32 	%f1205, %f1186, %f1197, %f1125;
	fma.rn.f32 	%f1206, %f1186, %f1198, %f1126;
	fma.rn.f32 	%f1207, %f1186, %f1199, %f1127;
	fma.rn.f32 	%f1208, %f1186, %f1200, %f1128;
	fma.rn.f32 	%f1209, %f1186, %f1201, %f1129;
	fma.rn.f32 	%f1210, %f1187, %f1194, %f1130;
	fma.rn.f32 	%f1211, %f1187, %f1195, %f1131;
	fma.rn.f32 	%f1212, %f1187, %f1196, %f1132;
	fma.rn.f32 	%f1213, %f1187, %f1197, %f1133;
	fma.rn.f32 	%f1214, %f1187, %f1198, %f1134;
	fma.rn.f32 	%f1215, %f1187, %f1199, %f1135;
	fma.rn.f32 	%f1216, %f1187, %f1200, %f1136;
	fma.rn.f32 	%f1217, %f1187, %f1201, %f1137;
	fma.rn.f32 	%f1218, %f1188, %f1194, %f1138;
	fma.rn.f32 	%f1219, %f1188, %f1195, %f1139;
	fma.rn.f32 	%f1220, %f1188, %f1196, %f1140;
	fma.rn.f32 	%f1221, %f1188, %f1197, %f1141;
	fma.rn.f32 	%f1222, %f1188, %f1198, %f1142;
	fma.rn.f32 	%f1223, %f1188, %f1199, %f1143;
	fma.rn.f32 	%f1224, %f1188, %f1200, %f1144;
	fma.rn.f32 	%f1225, %f1188, %f1201, %f1145;
	fma.rn.f32 	%f1226, %f1189, %f1194, %f1146;
	fma.rn.f32 	%f1227, %f1189, %f1195, %f1147;
	fma.rn.f32 	%f1228, %f1189, %f1196, %f1148;
	fma.rn.f32 	%f1229, %f1189, %f1197, %f1149;
	fma.rn.f32 	%f1230, %f1189, %f1198, %f1150;
	fma.rn.f32 	%f1231, %f1189, %f1199, %f1151;
	fma.rn.f32 	%f1232, %f1189, %f1200, %f1152;
	fma.rn.f32 	%f1233, %f1189, %f1201, %f1153;
	fma.rn.f32 	%f1234, %f1190, %f1194, %f1154;
	fma.rn.f32 	%f1235, %f1190, %f1195, %f1155;
	fma.rn.f32 	%f1236, %f1190, %f1196, %f1156;
	fma.rn.f32 	%f1237, %f1190, %f1197, %f1157;
	fma.rn.f32 	%f1238, %f1190, %f1198, %f1158;
	fma.rn.f32 	%f1239, %f1190, %f1199, %f1159;
	fma.rn.f32 	%f1240, %f1190, %f1200, %f1160;
	fma.rn.f32 	%f1241, %f1190, %f1201, %f1161;
	fma.rn.f32 	%f1242, %f1191, %f1194, %f1162;
	fma.rn.f32 	%f1243, %f1191, %f1195, %f1163;
	fma.rn.f32 	%f1244, %f1191, %f1196, %f1164;
	fma.rn.f32 	%f1245, %f1191, %f1197, %f1165;
	fma.rn.f32 	%f1246, %f1191, %f1198, %f1166;
	fma.rn.f32 	%f1247, %f1191, %f1199, %f1167;
	fma.rn.f32 	%f1248, %f1191, %f1200, %f1168;
	fma.rn.f32 	%f1249, %f1191, %f1201, %f1169;
	fma.rn.f32 	%f1250, %f1192, %f1194, %f1170;
	fma.rn.f32 	%f1251, %f1192, %f1195, %f1171;
	fma.rn.f32 	%f1252, %f1192, %f1196, %f1172;
	fma.rn.f32 	%f1253, %f1192, %f1197, %f1173;
	fma.rn.f32 	%f1254, %f1192, %f1198, %f1174;
	fma.rn.f32 	%f1255, %f1192, %f1199, %f1175;
	fma.rn.f32 	%f1256, %f1192, %f1200, %f1176;
	fma.rn.f32 	%f1257, %f1192, %f1201, %f1177;
	fma.rn.f32 	%f1258, %f1193, %f1194, %f1178;
	fma.rn.f32 	%f1259, %f1193, %f1195, %f1179;
	fma.rn.f32 	%f1260, %f1193, %f1196, %f1180;
	fma.rn.f32 	%f1261, %f1193, %f1197, %f1181;
	fma.rn.f32 	%f1262, %f1193, %f1198, %f1182;
	fma.rn.f32 	%f1263, %f1193, %f1199, %f1183;
	fma.rn.f32 	%f1264, %f1193, %f1200, %f1184;
	fma.rn.f32 	%f1265, %f1193, %f1201, %f1185;
	ld.shared.f32 	%f1266, [%r208+56];
	ld.shared.f32 	%f1267, [%r208+120];
	ld.shared.f32 	%f1268, [%r208+184];
	ld.shared.f32 	%f1269, [%r208+248];
	ld.shared.f32 	%f1270, [%r208+312];
	ld.shared.f32 	%f1271, [%r208+376];
	ld.shared.f32 	%f1272, [%r208+440];
	ld.shared.f32 	%f1273, [%r208+504];
	ld.shared.f32 	%f1274, [%r215+7168];
	ld.shared.f32 	%f1275, [%r215+7172];
	ld.shared.f32 	%f1276, [%r215+7176];
	ld.shared.f32 	%f1277, [%r215+7180];
	ld.shared.f32 	%f1278, [%r215+7184];
	ld.shared.f32 	%f1279, [%r215+7188];
	ld.shared.f32 	%f1280, [%r215+7192];
	ld.shared.f32 	%f1281, [%r215+7196];
	fma.rn.f32 	%f1282, %f1266, %f1274, %f1202;
	fma.rn.f32 	%f1283, %f1266, %f1275, %f1203;
	fma.rn.f32 	%f1284, %f1266, %f1276, %f1204;
	fma.rn.f32 	%f1285, %f1266, %f1277, %f1205;
	fma.rn.f32 	%f1286, %f1266, %f1278, %f1206;
	fma.rn.f32 	%f1287, %f1266, %f1279, %f1207;
	fma.rn.f32 	%f1288, %f1266, %f1280, %f1208;
	fma.rn.f32 	%f1289, %f1266, %f1281, %f1209;
	fma.rn.f32 	%f1290, %f1267, %f1274, %f1210;
	fma.rn.f32 	%f1291, %f1267, %f1275, %f1211;
	fma.rn.f32 	%f1292, %f1267, %f1276, %f1212;
	fma.rn.f32 	%f1293, %f1267, %f1277, %f1213;
	fma.rn.f32 	%f1294, %f1267, %f1278, %f1214;
	fma.rn.f32 	%f1295, %f1267, %f1279, %f1215;
	fma.rn.f32 	%f1296, %f1267, %f1280, %f1216;
	fma.rn.f32 	%f1297, %f1267, %f1281, %f1217;
	fma.rn.f32 	%f1298, %f1268, %f1274, %f1218;
	fma.rn.f32 	%f1299, %f1268, %f1275, %f1219;
	fma.rn.f32 	%f1300, %f1268, %f1276, %f1220;
	fma.rn.f32 	%f1301, %f1268, %f1277, %f1221;
	fma.rn.f32 	%f1302, %f1268, %f1278, %f1222;
	fma.rn.f32 	%f1303, %f1268, %f1279, %f1223;
	fma.rn.f32 	%f1304, %f1268, %f1280, %f1224;
	fma.rn.f32 	%f1305, %f1268, %f1281, %f1225;
	fma.rn.f32 	%f1306, %f1269, %f1274, %f1226;
	fma.rn.f32 	%f1307, %f1269, %f1275, %f1227;
	fma.rn.f32 	%f1308, %f1269, %f1276, %f1228;
	fma.rn.f32 	%f1309, %f1269, %f1277, %f1229;
	fma.rn.f32 	%f1310, %f1269, %f1278, %f1230;
	fma.rn.f32 	%f1311, %f1269, %f1279, %f1231;
	fma.rn.f32 	%f1312, %f1269, %f1280, %f1232;
	fma.rn.f32 	%f1313, %f1269, %f1281, %f1233;
	fma.rn.f32 	%f1314, %f1270, %f1274, %f1234;
	fma.rn.f32 	%f1315, %f1270, %f1275, %f1235;
	fma.rn.f32 	%f1316, %f1270, %f1276, %f1236;
	fma.rn.f32 	%f1317, %f1270, %f1277, %f1237;
	fma.rn.f32 	%f1318, %f1270, %f1278, %f1238;
	fma.rn.f32 	%f1319, %f1270, %f1279, %f1239;
	fma.rn.f32 	%f1320, %f1270, %f1280, %f1240;
	fma.rn.f32 	%f1321, %f1270, %f1281, %f1241;
	fma.rn.f32 	%f1322, %f1271, %f1274, %f1242;
	fma.rn.f32 	%f1323, %f1271, %f1275, %f1243;
	fma.rn.f32 	%f1324, %f1271, %f1276, %f1244;
	fma.rn.f32 	%f1325, %f1271, %f1277, %f1245;
	fma.rn.f32 	%f1326, %f1271, %f1278, %f1246;
	fma.rn.f32 	%f1327, %f1271, %f1279, %f1247;
	fma.rn.f32 	%f1328, %f1271, %f1280, %f1248;
	fma.rn.f32 	%f1329, %f1271, %f1281, %f1249;
	fma.rn.f32 	%f1330, %f1272, %f1274, %f1250;
	fma.rn.f32 	%f1331, %f1272, %f1275, %f1251;
	fma.rn.f32 	%f1332, %f1272, %f1276, %f1252;
	fma.rn.f32 	%f1333, %f1272, %f1277, %f1253;
	fma.rn.f32 	%f1334, %f1272, %f1278, %f1254;
	fma.rn.f32 	%f1335, %f1272, %f1279, %f1255;
	fma.rn.f32 	%f1336, %f1272, %f1280, %f1256;
	fma.rn.f32 	%f1337, %f1272, %f1281, %f1257;
	fma.rn.f32 	%f1338, %f1273, %f1274, %f1258;
	fma.rn.f32 	%f1339, %f1273, %f1275, %f1259;
	fma.rn.f32 	%f1340, %f1273, %f1276, %f1260;
	fma.rn.f32 	%f1341, %f1273, %f1277, %f1261;
	fma.rn.f32 	%f1342, %f1273, %f1278, %f1262;
	fma.rn.f32 	%f1343, %f1273, %f1279, %f1263;
	fma.rn.f32 	%f1344, %f1273, %f1280, %f1264;
	fma.rn.f32 	%f1345, %f1273, %f1281, %f1265;
	ld.shared.f32 	%f1346, [%r208+60];
	ld.shared.f32 	%f1347, [%r208+124];
	ld.shared.f32 	%f1348, [%r208+188];
	ld.shared.f32 	%f1349, [%r208+252];
	ld.shared.f32 	%f1350, [%r208+316];
	ld.shared.f32 	%f1351, [%r208+380];
	ld.shared.f32 	%f1352, [%r208+444];
	ld.shared.f32 	%f1353, [%r208+508];
	ld.shared.f32 	%f1354, [%r215+7680];
	ld.shared.f32 	%f1355, [%r215+7684];
	ld.shared.f32 	%f1356, [%r215+7688];
	ld.shared.f32 	%f1357, [%r215+7692];
	ld.shared.f32 	%f1358, [%r215+7696];
	ld.shared.f32 	%f1359, [%r215+7700];
	ld.shared.f32 	%f1360, [%r215+7704];
	ld.shared.f32 	%f1361, [%r215+7708];
	fma.rn.f32 	%f1425, %f1346, %f1354, %f1282;
	fma.rn.f32 	%f1424, %f1346, %f1355, %f1283;
	fma.rn.f32 	%f1423, %f1346, %f1356, %f1284;
	fma.rn.f32 	%f1422, %f1346, %f1357, %f1285;
	fma.rn.f32 	%f1421, %f1346, %f1358, %f1286;
	fma.rn.f32 	%f1420, %f1346, %f1359, %f1287;
	fma.rn.f32 	%f1419, %f1346, %f1360, %f1288;
	fma.rn.f32 	%f1418, %f1346, %f1361, %f1289;
	fma.rn.f32 	%f1417, %f1347, %f1354, %f1290;
	fma.rn.f32 	%f1416, %f1347, %f1355, %f1291;
	fma.rn.f32 	%f1415, %f1347, %f1356, %f1292;
	fma.rn.f32 	%f1414, %f1347, %f1357, %f1293;
	fma.rn.f32 	%f1413, %f1347, %f1358, %f1294;
	fma.rn.f32 	%f1412, %f1347, %f1359, %f1295;
	fma.rn.f32 	%f1411, %f1347, %f1360, %f1296;
	fma.rn.f32 	%f1410, %f1347, %f1361, %f1297;
	fma.rn.f32 	%f1409, %f1348, %f1354, %f1298;
	fma.rn.f32 	%f1408, %f1348, %f1355, %f1299;
	fma.rn.f32 	%f1407, %f1348, %f1356, %f1300;
	fma.rn.f32 	%f1406, %f1348, %f1357, %f1301;
	fma.rn.f32 	%f1405, %f1348, %f1358, %f1302;
	fma.rn.f32 	%f1404, %f1348, %f1359, %f1303;
	fma.rn.f32 	%f1403, %f1348, %f1360, %f1304;
	fma.rn.f32 	%f1402, %f1348, %f1361, %f1305;
	fma.rn.f32 	%f1401, %f1349, %f1354, %f1306;
	fma.rn.f32 	%f1400, %f1349, %f1355, %f1307;
	fma.rn.f32 	%f1399, %f1349, %f1356, %f1308;
	fma.rn.f32 	%f1398, %f1349, %f1357, %f1309;
	fma.rn.f32 	%f1397, %f1349, %f1358, %f1310;
	fma.rn.f32 	%f1396, %f1349, %f1359, %f1311;
	fma.rn.f32 	%f1395, %f1349, %f1360, %f1312;
	fma.rn.f32 	%f1394, %f1349, %f1361, %f1313;
	fma.rn.f32 	%f1393, %f1350, %f1354, %f1314;
	fma.rn.f32 	%f1392, %f1350, %f1355, %f1315;
	fma.rn.f32 	%f1391, %f1350, %f1356, %f1316;
	fma.rn.f32 	%f1390, %f1350, %f1357, %f1317;
	fma.rn.f32 	%f1389, %f1350, %f1358, %f1318;
	fma.rn.f32 	%f1388, %f1350, %f1359, %f1319;
	fma.rn.f32 	%f1387, %f1350, %f1360, %f1320;
	fma.rn.f32 	%f1386, %f1350, %f1361, %f1321;
	fma.rn.f32 	%f1385, %f1351, %f1354, %f1322;
	fma.rn.f32 	%f1384, %f1351, %f1355, %f1323;
	fma.rn.f32 	%f1383, %f1351, %f1356, %f1324;
	fma.rn.f32 	%f1382, %f1351, %f1357, %f1325;
	fma.rn.f32 	%f1381, %f1351, %f1358, %f1326;
	fma.rn.f32 	%f1380, %f1351, %f1359, %f1327;
	fma.rn.f32 	%f1379, %f1351, %f1360, %f1328;
	fma.rn.f32 	%f1378, %f1351, %f1361, %f1329;
	fma.rn.f32 	%f1377, %f1352, %f1354, %f1330;
	fma.rn.f32 	%f1376, %f1352, %f1355, %f1331;
	fma.rn.f32 	%f1375, %f1352, %f1356, %f1332;
	fma.rn.f32 	%f1374, %f1352, %f1357, %f1333;
	fma.rn.f32 	%f1373, %f1352, %f1358, %f1334;
	fma.rn.f32 	%f1372, %f1352, %f1359, %f1335;
	fma.rn.f32 	%f1371, %f1352, %f1360, %f1336;
	fma.rn.f32 	%f1370, %f1352, %f1361, %f1337;
	fma.rn.f32 	%f1369, %f1353, %f1354, %f1338;
	fma.rn.f32 	%f1368, %f1353, %f1355, %f1339;
	fma.rn.f32 	%f1367, %f1353, %f1356, %f1340;
	fma.rn.f32 	%f1366, %f1353, %f1357, %f1341;
	fma.rn.f32 	%f1365, %f1353, %f1358, %f1342;
	fma.rn.f32 	%f1364, %f1353, %f1359, %f1343;
	fma.rn.f32 	%f1363, %f1353, %f1360, %f1344;
	fma.rn.f32 	%f1362, %f1353, %f1361, %f1345;
	bar.sync 	0;
	add.s32 	%r59, %r315, 16;
	shl.b32 	%r216, %r291, 4;
	add.s32 	%r314, %r314, %r216;
	add.s32 	%r313, %r313, %r216;
	add.s32 	%r312, %r312, %r216;
	add.s32 	%r311, %r311, %r216;
	add.s32 	%r310, %r310, %r216;
	add.s32 	%r309, %r309, %r216;
	add.s32 	%r308, %r308, %r216;
	add.s32 	%r307, %r307, 16;
	add.s32 	%r306, %r306, 16;
	add.s32 	%r305, %r305, 16;
	add.s32 	%r304, %r304, 16;
	add.s32 	%r303, %r303, 16;
	add.s32 	%r302, %r302, 16;
	add.s32 	%r301, %r301, 16;
	add.s32 	%r300, %r300, 16;
	add.s32 	%r299, %r299, %r216;
	setp.lt.u32 	%p6, %r315, 2032;
	mov.u32 	%r315, %r59;
	@%p6 bra 	$L__BB4_6;
	ld.param.u32 	%r292, [_Z23shared_matmul_warp_tilePKfS0_Pfiii_param_4];
	ld.param.u64 	%rd169, [_Z23shared_matmul_warp_tilePKfS0_Pfiii_param_2];
	add.s32 	%r217, %r32, %r58;
	mad.lo.s32 	%r218, %r217, %r292, %r19;
	cvta.to.global.u64 	%rd38, %rd169;
	mul.wide.u32 	%rd39, %r218, 4;
	add.s64 	%rd40, %rd38, %rd39;
	st.global.f32 	[%rd40], %f1425;
	add.s32 	%r219, %r218, 1;
	mul.wide.u32 	%rd41, %r219, 4;
	add.s64 	%rd42, %rd38, %rd41;
	st.global.f32 	[%rd42], %f1424;
	add.s32 	%r220, %r218, 2;
	mul.wide.u32 	%rd43, %r220, 4;
	add.s64 	%rd44, %rd38, %rd43;
	st.global.f32 	[%rd44], %f1423;
	add.s32 	%r221, %r218, 3;
	mul.wide.u32 	%rd45, %r221, 4;
	add.s64 	%rd46, %rd38, %rd45;
	st.global.f32 	[%rd46], %f1422;
	add.s32 	%r222, %r218, 4;
	mul.wide.u32 	%rd47, %r222, 4;
	add.s64 	%rd48, %rd38, %rd47;
	st.global.f32 	[%rd48], %f1421;
	add.s32 	%r223, %r218, 5;
	mul.wide.u32 	%rd49, %r223, 4;
	add.s64 	%rd50, %rd38, %rd49;
	st.global.f32 	[%rd50], %f1420;
	add.s32 	%r224, %r218, 6;
	mul.wide.u32 	%rd51, %r224, 4;
	add.s64 	%rd52, %rd38, %rd51;
	st.global.f32 	[%rd52], %f1419;
	add.s32 	%r225, %r218, 7;
	mul.wide.u32 	%rd53, %r225, 4;
	add.s64 	%rd54, %rd38, %rd53;
	st.global.f32 	[%rd54], %f1418;
	add.s32 	%r226, %r218, %r292;
	mul.wide.u32 	%rd55, %r226, 4;
	add.s64 	%rd56, %rd38, %rd55;
	st.global.f32 	[%rd56], %f1417;
	add.s32 	%r227, %r219, %r292;
	mul.wide.u32 	%rd57, %r227, 4;
	add.s64 	%rd58, %rd38, %rd57;
	st.global.f32 	[%rd58], %f1416;
	add.s32 	%r228, %r227, 1;
	mul.wide.u32 	%rd59, %r228, 4;
	add.s64 	%rd60, %rd38, %rd59;
	st.global.f32 	[%rd60], %f1415;
	add.s32 	%r229, %r227, 2;
	mul.wide.u32 	%rd61, %r229, 4;
	add.s64 	%rd62, %rd38, %rd61;
	st.global.f32 	[%rd62], %f1414;
	add.s32 	%r230, %r227, 3;
	mul.wide.u32 	%rd63, %r230, 4;
	add.s64 	%rd64, %rd38, %rd63;
	st.global.f32 	[%rd64], %f1413;
	add.s32 	%r231, %r227, 4;
	mul.wide.u32 	%rd65, %r231, 4;
	add.s64 	%rd66, %rd38, %rd65;
	st.global.f32 	[%rd66], %f1412;
	add.s32 	%r232, %r227, 5;
	mul.wide.u32 	%rd67, %r232, 4;
	add.s64 	%rd68, %rd38, %rd67;
	st.global.f32 	[%rd68], %f1411;
	add.s32 	%r233, %r227, 6;
	mul.wide.u32 	%rd69, %r233, 4;
	add.s64 	%rd70, %rd38, %rd69;
	st.global.f32 	[%rd70], %f1410;
	add.s32 	%r234, %r226, %r292;
	mul.wide.u32 	%rd71, %r234, 4;
	add.s64 	%rd72, %rd38, %rd71;
	st.global.f32 	[%rd72], %f1409;
	add.s32 	%r235, %r227, %r292;
	mul.wide.u32 	%rd73, %r235, 4;
	add.s64 	%rd74, %rd38, %rd73;
	st.global.f32 	[%rd74], %f1408;
	add.s32 	%r236, %r235, 1;
	mul.wide.u32 	%rd75, %r236, 4;
	add.s64 	%rd76, %rd38, %rd75;
	st.global.f32 	[%rd76], %f1407;
	add.s32 	%r237, %r235, 2;
	mul.wide.u32 	%rd77, %r237, 4;
	add.s64 	%rd78, %rd38, %rd77;
	st.global.f32 	[%rd78], %f1406;
	add.s32 	%r238, %r235, 3;
	mul.wide.u32 	%rd79, %r238, 4;
	add.s64 	%rd80, %rd38, %rd79;
	st.global.f32 	[%rd80], %f1405;
	add.s32 	%r239, %r235, 4;
	mul.wide.u32 	%rd81, %r239, 4;
	add.s64 	%rd82, %rd38, %rd81;
	st.global.f32 	[%rd82], %f1404;
	add.s32 	%r240, %r235, 5;
	mul.wide.u32 	%rd83, %r240, 4;
	add.s64 	%rd84, %rd38, %rd83;
	st.global.f32 	[%rd84], %f1403;
	add.s32 	%r241, %r235, 6;
	mul.wide.u32 	%rd85, %r241, 4;
	add.s64 	%rd86, %rd38, %rd85;
	st.global.f32 	[%rd86], %f1402;
	add.s32 	%r242, %r234, %r292;
	mul.wide.u32 	%rd87, %r242, 4;
	add.s64 	%rd88, %rd38, %rd87;
	st.global.f32 	[%rd88], %f1401;
	add.s32 	%r243, %r235, %r292;
	mul.wide.u32 	%rd89, %r243, 4;
	add.s64 	%rd90, %rd38, %rd89;
	st.global.f32 	[%rd90], %f1400;
	add.s32 	%r244, %r243, 1;
	mul.wide.u32 	%rd91, %r244, 4;
	add.s64 	%rd92, %rd38, %rd91;
	st.global.f32 	[%rd92], %f1399;
	add.s32 	%r245, %r243, 2;
	mul.wide.u32 	%rd93, %r245, 4;
	add.s64 	%rd94, %rd38, %rd93;
	st.global.f32 	[%rd94], %f1398;
	add.s32 	%r246, %r243, 3;
	mul.wide.u32 	%rd95, %r246, 4;
	add.s64 	%rd96, %rd38, %rd95;
	st.global.f32 	[%rd96], %f1397;
	add.s32 	%r247, %r243, 4;
	mul.wide.u32 	%rd97, %r247, 4;
	add.s64 	%rd98, %rd38, %rd97;
	st.global.f32 	[%rd98], %f1396;
	add.s32 	%r248, %r243, 5;
	mul.wide.u32 	%rd99, %r248, 4;
	add.s64 	%rd100, %rd38, %rd99;
	st.global.f32 	[%rd100], %f1395;
	add.s32 	%r249, %r243, 6;
	mul.wide.u32 	%rd101, %r249, 4;
	add.s64 	%rd102, %rd38, %rd101;
	st.global.f32 	[%rd102], %f1394;
	add.s32 	%r250, %r242, %r292;
	mul.wide.u32 	%rd103, %r250, 4;
	add.s64 	%rd104, %rd38, %rd103;
	st.global.f32 	[%rd104], %f1393;
	add.s32 	%r251, %r243, %r292;
	mul.wide.u32 	%rd105, %r251, 4;
	add.s64 	%rd106, %rd38, %rd105;
	st.global.f32 	[%rd106], %f1392;
	add.s32 	%r252, %r251, 1;
	mul.wide.u32 	%rd107, %r252, 4;
	add.s64 	%rd108, %rd38, %rd107;
	st.global.f32 	[%rd108], %f1391;
	add.s32 	%r253, %r251, 2;
	mul.wide.u32 	%rd109, %r253, 4;
	add.s64 	%rd110, %rd38, %rd109;
	st.global.f32 	[%rd110], %f1390;
	add.s32 	%r254, %r251, 3;
	mul.wide.u32 	%rd111, %r254, 4;
	add.s64 	%rd112, %rd38, %rd111;
	st.global.f32 	[%rd112], %f1389;
	add.s32 	%r255, %r251, 4;
	mul.wide.u32 	%rd113, %r255, 4;
	add.s64 	%rd114, %rd38, %rd113;
	st.global.f32 	[%rd114], %f1388;
	add.s32 	%r256, %r251, 5;
	mul.wide.u32 	%rd115, %r256, 4;
	add.s64 	%rd116, %rd38, %rd115;
	st.global.f32 	[%rd116], %f1387;
	add.s32 	%r257, %r251, 6;
	mul.wide.u32 	%rd117, %r257, 4;
	add.s64 	%rd118, %rd38, %rd117;
	st.global.f32 	[%rd118], %f1386;
	add.s32 	%r258, %r250, %r292;
	mul.wide.u32 	%rd119, %r258, 4;
	add.s64 	%rd120, %rd38, %rd119;
	st.global.f32 	[%rd120], %f1385;
	add.s32 	%r259, %r251, %r292;
	mul.wide.u32 	%rd121, %r259, 4;
	add.s64 	%rd122, %rd38, %rd121;
	st.global.f32 	[%rd122], %f1384;
	add.s32 	%r260, %r259, 1;
	mul.wide.u32 	%rd123, %r260, 4;
	add.s64 	%rd124, %rd38, %rd123;
	st.global.f32 	[%rd124], %f1383;
	add.s32 	%r261, %r259, 2;
	mul.wide.u32 	%rd125, %r261, 4;
	add.s64 	%rd126, %rd38, %rd125;
	st.global.f32 	[%rd126], %f1382;
	add.s32 	%r262, %r259, 3;
	mul.wide.u32 	%rd127, %r262, 4;
	add.s64 	%rd128, %rd38, %rd127;
	st.global.f32 	[%rd128], %f1381;
	add.s32 	%r263, %r259, 4;
	mul.wide.u32 	%rd129, %r263, 4;
	add.s64 	%rd130, %rd38, %rd129;
	st.global.f32 	[%rd130], %f1380;
	add.s32 	%r264, %r259, 5;
	mul.wide.u32 	%rd131, %r264, 4;
	add.s64 	%rd132, %rd38, %rd131;
	st.global.f32 	[%rd132], %f1379;
	add.s32 	%r265, %r259, 6;
	mul.wide.u32 	%rd133, %r265, 4;
	add.s64 	%rd134, %rd38, %rd133;
	st.global.f32 	[%rd134], %f1378;
	add.s32 	%r266, %r258, %r292;
	mul.wide.u32 	%rd135, %r266, 4;
	add.s64 	%rd136, %rd38, %rd135;
	st.global.f32 	[%rd136], %f1377;
	add.s32 	%r267, %r259, %r292;
	mul.wide.u32 	%rd137, %r267, 4;
	add.s64 	%rd138, %rd38, %rd137;
	st.global.f32 	[%rd138], %f1376;
	add.s32 	%r268, %r267, 1;
	mul.wide.u32 	%rd139, %r268, 4;
	add.s64 	%rd140, %rd38, %rd139;
	st.global.f32 	[%rd140], %f1375;
	add.s32 	%r269, %r267, 2;
	mul.wide.u32 	%rd141, %r269, 4;
	add.s64 	%rd142, %rd38, %rd141;
	st.global.f32 	[%rd142], %f1374;
	add.s32 	%r270, %r267, 3;
	mul.wide.u32 	%rd143, %r270, 4;
	add.s64 	%rd144, %rd38, %rd143;
	st.global.f32 	[%rd144], %f1373;
	add.s32 	%r271, %r267, 4;
	mul.wide.u32 	%rd145, %r271, 4;
	add.s64 	%rd146, %rd38, %rd145;
	st.global.f32 	[%rd146], %f1372;
	add.s32 	%r272, %r267, 5;
	mul.wide.u32 	%rd147, %r272, 4;
	add.s64 	%rd148, %rd38, %rd147;
	st.global.f32 	[%rd148], %f1371;
	add.s32 	%r273, %r267, 6;
	mul.wide.u32 	%rd149, %r273, 4;
	add.s64 	%rd150, %rd38, %rd149;
	st.global.f32 	[%rd150], %f1370;
	add.s32 	%r274, %r266, %r292;
	mul.wide.u32 	%rd151, %r274, 4;
	add.s64 	%rd152, %rd38, %rd151;
	st.global.f32 	[%rd152], %f1369;
	add.s32 	%r275, %r267, %r292;
	mul.wide.u32 	%rd153, %r275, 4;
	add.s64 	%rd154, %rd38, %rd153;
	st.global.f32 	[%rd154], %f1368;
	add.s32 	%r276, %r275, 1;
	mul.wide.u32 	%rd155, %r276, 4;
	add.s64 	%rd156, %rd38, %rd155;
	st.global.f32 	[%rd156], %f1367;
	add.s32 	%r277, %r275, 2;
	mul.wide.u32 	%rd157, %r277, 4;
	add.s64 	%rd158, %rd38, %rd157;
	st.global.f32 	[%rd158], %f1366;
	add.s32 	%r278, %r275, 3;
	mul.wide.u32 	%rd159, %r278, 4;
	add.s64 	%rd160, %rd38, %rd159;
	st.global.f32 	[%rd160], %f1365;
	add.s32 	%r279, %r275, 4;
	mul.wide.u32 	%rd161, %r279, 4;
	add.s64 	%rd162, %rd38, %rd161;
	st.global.f32 	[%rd162], %f1364;
	add.s32 	%r280, %r275, 5;
	mul.wide.u32 	%rd163, %r280, 4;
	add.s64 	%rd164, %rd38, %rd163;
	st.global.f32 	[%rd164], %f1363;
	add.s32 	%r281, %r275, 6;
	mul.wide.u32 	%rd165, %r281, 4;
	add.s64 	%rd166, %rd38, %rd165;
	st.global.f32 	[%rd166], %f1362;
$L__BB4_8:
	ld.param.u32 	%r288, [_Z23shared_matmul_warp_tilePKfS0_Pfiii_param_3];
	add.s32 	%r76, %r298, 1;
	mov.u32 	%r282, %nctaid.y;
	mad.lo.s32 	%r283, %r282, %r298, %r282;
	shl.b32 	%r297, %r283, 7;
	setp.lt.u32 	%p7, %r297, %r288;
	mov.u32 	%r298, %r76;
	@%p7 bra 	$L__BB4_4;
$L__BB4_9:
	ld.param.u32 	%r293, [_Z23shared_matmul_warp_tilePKfS0_Pfiii_param_4];
	add.s32 	%r78, %r296, 1;
	mov.u32 	%r284, %nctaid.x;
	mad.lo.s32 	%r285, %r284, %r296, %r284;
	shl.b32 	%r295, %r285, 7;
	setp.lt.u32 	%p8, %r295, %r293;
	mov.u32 	%r296, %r78;
	@%p8 bra 	$L__BB4_2;
$L__BB4_10:
	ret;

}
	// .globl	_Z34shared_matmul_thread_tile_load_optPfS_S_iii
.visible .entry _Z34shared_matmul_thread_tile_load_optPfS_S_iii(
	.param .u64 .ptr .align 1 _Z34shared_matmul_thread_tile_load_optPfS_S_iii_param_0,
	.param .u64 .ptr .align 1 _Z34shared_matmul_thread_tile_load_optPfS_S_iii_param_1,
	.param .u64 .ptr .align 1 _Z34shared_matmul_thread_tile_load_optPfS_S_iii_param_2,
	.param .u32 _Z34shared_matmul_thread_tile_load_optPfS_S_iii_param_3,
	.param .u32 _Z34shared_matmul_thread_tile_load_optPfS_S_iii_param_4,
	.param .u32 _Z34shared_matmul_thread_tile_load_optPfS_S_iii_param_5
)
{
	.reg .pred 	%p<9>;
	.reg .b32 	%r<175>;
	.reg .b32 	%f<1426>;
	.reg .b64 	%rd<146>;
	// demoted variable
	.shared .align 4 .b8 _ZZ34shared_matmul_thread_tile_load_optPfS_S_iiiE5smemA[8192];
	// demoted variable
	.shared .align 4 .b8 _ZZ34shared_matmul_thread_tile_load_optPfS_S_iiiE5smemB[8192];
	ld.param.u32 	%r30, [_Z34shared_matmul_thread_tile_load_optPfS_S_iii_param_4];
	mov.u32 	%r32, %tid.y;
	mov.u32 	%r33, %ntid.x;
	mov.u32 	%r34, %tid.x;
	mad.lo.s32 	%r1, %r32, %r33, %r34;
	shl.b32 	%r2, %r1, 2;
	setp.eq.s32 	%p1, %r30, 0;
	@%p1 bra 	$L__BB5_10;
	ld.param.u32 	%r160, [_Z34shared_matmul_thread_tile_load_optPfS_S_iii_param_4];
	shr.u32 	%r36, %r1, 5;
	and.b32  	%r37, %r2, 124;
	mov.u32 	%r38, %ctaid.x;
	shl.b32 	%r39, %r38, 7;
	add.s32 	%r40, %r36, 8;
	mad.lo.s32 	%r41, %r160, %r40, %r39;
	add.s32 	%r3, %r41, %r37;
	mad.lo.s32 	%r42, %r160, %r36, %r39;
	add.s32 	%r4, %r42, %r37;
	mov.b32 	%r166, 0;
	mov.u32 	%r167, %r166;
$L__BB5_2:
	ld.param.u32 	%r157, [_Z34shared_matmul_thread_tile_load_optPfS_S_iii_param_3];
	setp.eq.s32 	%p2, %r157, 0;
	mov.u32 	%r43, %ctaid.x;
	shl.b32 	%r44, %r43, 7;
	mov.u32 	%r45, %tid.x;
	add.s32 	%r46, %r44, %r45;
	add.s32 	%r7, %r46, %r166;
	@%p2 bra 	$L__BB5_9;
	add.s32 	%r8, %r3, %r166;
	add.s32 	%r9, %r4, %r166;
	mov.b32 	%r168, 0;
	mov.u32 	%r169, %r168;
$L__BB5_4:
	ld.param.u32 	%r161, [_Z34shared_matmul_thread_tile_load_optPfS_S_iii_param_4];
	ld.param.u32 	%r158, [_Z34shared_matmul_thread_tile_load_optPfS_S_iii_param_3];
	setp.ge.s32 	%p3, %r7, %r161;
	mov.u32 	%r48, %ctaid.y;
	shl.b32 	%r49, %r48, 7;
	mov.u32 	%r50, %tid.y;
	add.s32 	%r51, %r49, %r50;
	add.s32 	%r12, %r51, %r168;
	setp.ge.s32 	%p4, %r12, %r158;
	or.pred  	%p5, %p3, %p4;
	@%p5 bra 	$L__BB5_8;
	ld.param.u32 	%r165, [_Z34shared_matmul_thread_tile_load_optPfS_S_iii_param_5];
	mov.u32 	%r54, %ntid.x;
	mov.u32 	%r55, %tid.x;
	mad.lo.s32 	%r56, %r50, %r54, %r55;
	shr.u32 	%r57, %r56, 2;
	add.s32 	%r60, %r57, %r49;
	add.s32 	%r61, %r60, %r168;
	add.s32 	%r62, %r61, 64;
	shl.b32 	%r63, %r56, 2;
	and.b32  	%r64, %r63, 12;
	mad.lo.s32 	%r173, %r165, %r62, %r64;
	mad.lo.s32 	%r172, %r61, %r165, %r64;
	mov.b32 	%r174, 0;
	mov.f32 	%f1362, 0f00000000;
	mov.u32 	%r170, %r9;
	mov.u32 	%r171, %r8;
	mov.f32 	%f1363, %f1362;
	mov.f32 	%f1364, %f1362;
	mov.f32 	%f1365, %f1362;
	mov.f32 	%f1366, %f1362;
	mov.f32 	%f1367, %f1362;
	mov.f32 	%f1368, %f1362;
	mov.f32 	%f1369, %f1362;
	mov.f32 	%f1370, %f1362;
	mov.f32 	%f1371, %f1362;
	mov.f32 	%f1372, %f1362;
	mov.f32 	%f1373, %f1362;
	mov.f32 	%f1374, %f1362;
	mov.f32 	%f1375, %f1362;
	mov.f32 	%f1376, %f1362;
	mov.f32 	%f1377, %f1362;
	mov.f32 	%f1378, %f1362;
	mov.f32 	%f1379, %f1362;
	mov.f32 	%f1380, %f1362;
	mov.f32 	%f1381, %f1362;
	mov.f32 	%f1382, %f1362;
	mov.f32 	%f1383, %f1362;
	mov.f32 	%f1384, %f1362;
	mov.f32 	%f1385, %f1362;
	mov.f32 	%f1386, %f1362;
	mov.f32 	%f1387, %f1362;
	mov.f32 	%f1388, %f1362;
	mov.f32 	%f1389, %f1362;
	mov.f32 	%f1390, %f1362;
	mov.f32 	%f1391, %f1362;
	mov.f32 	%f1392, %f1362;
	mov.f32 	%f1393, %f1362;
	mov.f32 	%f1394, %f1362;
	mov.f32 	%f1395, %f1362;
	mov.f32 	%f1396, %f1362;
	mov.f32 	%f1397, %f1362;
	mov.f32 	%f1398, %f1362;
	mov.f32 	%f1399, %f1362;
	mov.f32 	%f1400, %f1362;
	mov.f32 	%f1401, %f1362;
	mov.f32 	%f1402, %f1362;
	mov.f32 	%f1403, %f1362;
	mov.f32 	%f1404, %f1362;
	mov.f32 	%f1405, %f1362;
	mov.f32 	%f1406, %f1362;
	mov.f32 	%f1407, %f1362;
	mov.f32 	%f1408, %f1362;
	mov.f32 	%f1409, %f1362;
	mov.f32 	%f1410, %f1362;
	mov.f32 	%f1411, %f1362;
	mov.f32 	%f1412, %f1362;
	mov.f32 	%f1413, %f1362;
	mov.f32 	%f1414, %f1362;
	mov.f32 	%f1415, %f1362;
	mov.f32 	%f1416, %f1362;
	mov.f32 	%f1417, %f1362;
	mov.f32 	%f1418, %f1362;
	mov.f32 	%f1419, %f1362;
	mov.f32 	%f1420, %f1362;
	mov.f32 	%f1421, %f1362;
	mov.f32 	%f1422, %f1362;
	mov.f32 	%f1423, %f1362;
	mov.f32 	%f1424, %f1362;
	mov.f32 	%f1425, %f1362;
$L__BB5_6:
	ld.param.u32 	%r162, [_Z34shared_matmul_thread_tile_load_optPfS_S_iii_param_4];
	ld.param.u64 	%rd144, [_Z34shared_matmul_thread_tile_load_optPfS_S_iii_param_1];
	ld.param.u64 	%rd143, [_Z34shared_matmul_thread_tile_load_optPfS_S_iii_param_0];
	cvta.to.global.u64 	%rd4, %rd143;
	mul.wide.u32 	%rd5, %r172, 4;
	add.s64 	%rd6, %rd4, %rd5;
	ld.global.nc.v4.f32 	{%f130, %f131, %f132, %f133}, [%rd6];
	mov.u32 	%r65, %tid.y;
	mov.u32 	%r66, %ntid.x;
	mov.u32 	%r67, %tid.x;
	mad.lo.s32 	%r68, %r65, %r66, %r67;
	shl.b32 	%r69, %r68, 4;
	and.b32  	%r70, %r69, 48;
	mov.u32 	%r71, _ZZ34shared_matmul_thread_tile_load_optPfS_S_iiiE5smemA;
	add.s32 	%r72, %r71, %r70;
	and.b32  	%r73, %r69, -64;
	add.s32 	%r74, %r72, %r73;
	st.shared.v4.f32 	[%r74], {%f130, %f131, %f132, %f133};
	mul.wide.u32 	%rd7, %r173, 4;
	add.s64 	%rd8, %rd4, %rd7;
	ld.global.nc.v4.f32 	{%f134, %f135, %f136, %f137}, [%rd8];
	st.shared.v4.f32 	[%r74+4096], {%f134, %f135, %f136, %f137};
	cvta.to.global.u64 	%rd9, %rd144;
	mul.wide.u32 	%rd10, %r170, 4;
	add.s64 	%rd11, %rd9, %rd10;
	ld.global.nc.v4.f32 	{%f138, %f139, %f140, %f141}, [%rd11];
	and.b32  	%r75, %r69, 496;
	mov.u32 	%r76, _ZZ34shared_matmul_thread_tile_load_optPfS_S_iiiE5smemB;
	add.s32 	%r77, %r76, %r75;
	and.b32  	%r78, %r69, -512;
	add.s32 	%r79, %r77, %r78;
	st.shared.v4.f32 	[%r79], {%f138, %f139, %f140, %f141};
	mul.wide.u32 	%rd12, %r171, 4;
	add.s64 	%rd13, %rd9, %rd12;
	ld.global.nc.v4.f32 	{%f142, %f143, %f144, %f145}, [%rd13];
	st.shared.v4.f32 	[%r79+4096], {%f142, %f143, %f144, %f145};
	bar.sync 	0;
	shl.b32 	%r80, %r65, 9;
	add.s32 	%r81, %r71, %r80;
	ld.shared.f32 	%f146, [%r81];
	ld.shared.f32 	%f147, [%r81+64];
	ld.shared.f32 	%f148, [%r81+128];
	ld.shared.f32 	%f149, [%r81+192];
	ld.shared.f32 	%f150, [%r81+256];
	ld.shared.f32 	%f151, [%r81+320];
	ld.shared.f32 	%f152, [%r81+384];
	ld.shared.f32 	%f153, [%r81+448];
	shl.b32 	%r82, %r67, 5;
	add.s32 	%r83, %r76, %r82;
	ld.shared.f32 	%f154, [%r83];
	ld.shared.f32 	%f155, [%r83+4];
	ld.shared.f32 	%f156, [%r83+8];
	ld.shared.f32 	%f157, [%r83+12];
	ld.shared.f32 	%f158, [%r83+16];
	ld.shared.f32 	%f159, [%r83+20];
	ld.shared.f32 	%f160, [%r83+24];
	ld.shared.f32 	%f161, [%r83+28];
	fma.rn.f32 	%f162, %f146, %f154, %f1425;
	fma.rn.f32 	%f163, %f146, %f155, %f1424;
	fma.rn.f32 	%f164, %f146, %f156, %f1423;
	fma.rn.f32 	%f165, %f146, %f157, %f1422;
	fma.rn.f32 	%f166, %f146, %f158, %f1421;
	fma.rn.f32 	%f167, %f146, %f159, %f1420;
	fma.rn.f32 	%f168, %f146, %f160, %f1419;
	fma.rn.f32 	%f169, %f146, %f161, %f1418;
	fma.rn.f32 	%f170, %f147, %f154, %f1417;
	fma.rn.f32 	%f171, %f147, %f155, %f1416;
	fma.rn.f32 	%f172, %f147, %f156, %f1415;
	fma.rn.f32 	%f173, %f147, %f157, %f1414;
	fma.rn.f32 	%f174, %f147, %f158, %f1413;
	fma.rn.f32 	%f175, %f147, %f159, %f1412;
	fma.rn.f32 	%f176, %f147, %f160, %f1411;
	fma.rn.f32 	%f177, %f147, %f161, %f1410;
	fma.rn.f32 	%f178, %f148, %f154, %f1409;
	fma.rn.f32 	%f179, %f148, %f155, %f1408;
	fma.rn.f32 	%f180, %f148, %f156, %f1407;
	fma.rn.f32 	%f181, %f148, %f157, %f1406;
	fma.rn.f32 	%f182, %f148, %f158, %f1405;
	fma.rn.f32 	%f183, %f148, %f159, %f1404;
	fma.rn.f32 	%f184, %f148, %f160, %f1403;
	fma.rn.f32 	%f185, %f148, %f161, %f1402;
	fma.rn.f32 	%f186, %f149, %f154, %f1401;
	fma.rn.f32 	%f187, %f149, %f155, %f1400;
	fma.rn.f32 	%f188, %f149, %f156, %f1399;
	fma.rn.f32 	%f189, %f149, %f157, %f1398;
	fma.rn.f32 	%f190, %f149, %f158, %f1397;
	fma.rn.f32 	%f191, %f149, %f159, %f1396;
	fma.rn.f32 	%f192, %f149, %f160, %f1395;
	fma.rn.f32 	%f193, %f149, %f161, %f1394;
	fma.rn.f32 	%f194, %f150, %f154, %f1393;
	fma.rn.f32 	%f195, %f150, %f155, %f1392;
	fma.rn.f32 	%f196, %f150, %f156, %f1391;
	fma.rn.f32 	%f197, %f150, %f157, %f1390;
	fma.rn.f32 	%f198, %f150, %f158, %f1389;
	fma.rn.f32 	%f199, %f150, %f159, %f1388;
	fma.rn.f32 	%f200, %f150, %f160, %f1387;
	fma.rn.f32 	%f201, %f150, %f161, %f1386;
	fma.rn.f32 	%f202, %f151, %f154, %f1385;
	fma.rn.f32 	%f203, %f151, %f155, %f1384;
	fma.rn.f32 	%f204, %f151, %f156, %f1383;
	fma.rn.f32 	%f205, %f151, %f157, %f1382;
	fma.rn.f32 	%f206, %f151, %f158, %f1381;
	fma.rn.f32 	%f207, %f151, %f159, %f1380;
	fma.rn.f32 	%f208, %f151, %f160, %f1379;
	fma.rn.f32 	%f209, %f151, %f161, %f1378;
	fma.rn.f32 	%f210, %f152, %f154, %f1377;
	fma.rn.f32 	%f211, %f152, %f155, %f1376;
	fma.rn.f32 	%f212, %f152, %f156, %f1375;
	fma.rn.f32 	%f213, %f152, %f157, %f1374;
	fma.rn.f32 	%f214, %f152, %f158, %f1373;
	fma.rn.f32 	%f215, %f152, %f159, %f1372;
	fma.rn.f32 	%f216, %f152, %f160, %f1371;
	fma.rn.f32 	%f217, %f152, %f161, %f1370;
	fma.rn.f32 	%f218, %f153, %f154, %f1369;
	fma.rn.f32 	%f219, %f153, %f155, %f1368;
	fma.rn.f32 	%f220, %f153, %f156, %f1367;
	fma.rn.f32 	%f221, %f153, %f157, %f1366;
	fma.rn.f32 	%f222, %f153, %f158, %f1365;
	fma.rn.f32 	%f223, %f153, %f159, %f1364;
	fma.rn.f32 	%f224, %f153, %f160, %f1363;
	fma.rn.f32 	%f225, %f153, %f161, %f1362;
	ld.shared.f32 	%f226, [%r81+4];
	ld.shared.f32 	%f227, [%r81+68];
	ld.shared.f32 	%f228, [%r81+132];
	ld.shared.f32 	%f229, [%r81+196];
	ld.shared.f32 	%f230, [%r81+260];
	ld.shared.f32 	%f231, [%r81+324];
	ld.shared.f32 	%f232, [%r81+388];
	ld.shared.f32 	%f233, [%r81+452];
	ld.shared.f32 	%f234, [%r83+512];
	ld.shared.f32 	%f235, [%r83+516];
	ld.shared.f32 	%f236, [%r83+520];
	ld.shared.f32 	%f237, [%r83+524];
	ld.shared.f32 	%f238, [%r83+528];
	ld.shared.f32 	%f239, [%r83+532];
	ld.shared.f32 	%f240, [%r83+536];
	ld.shared.f32 	%f241, [%r83+540];
	fma.rn.f32 	%f242, %f226, %f234, %f162;
	fma.rn.f32 	%f243, %f226, %f235, %f163;
	fma.rn.f32 	%f244, %f226, %f236, %f164;
	fma.rn.f32 	%f245, %f226, %f237, %f165;
	fma.rn.f32 	%f246, %f226, %f238, %f166;
	fma.rn.f32 	%f247, %f226, %f239, %f167;
	fma.rn.f32 	%f248, %f226, %f240, %f168;
	fma.rn.f32 	%f249, %f226, %f241, %f169;
	fma.rn.f32 	%f250, %f227, %f234, %f170;
	fma.rn.f32 	%f251, %f227, %f235, %f171;
	fma.rn.f32 	%f252, %f227, %f236, %f172;
	fma.rn.f32 	%f253, %f227, %f237, %f173;
	fma.rn.f32 	%f254, %f227, %f238, %f174;
	fma.rn.f32 	%f255, %f227, %f239, %f175;
	fma.rn.f32 	%f256, %f227, %f240, %f176;
	fma.rn.f32 	%f257, %f227, %f241, %f177;
	fma.rn.f32 	%f258, %f228, %f234, %f178;
	fma.rn.f32 	%f259, %f228, %f235, %f179;
	fma.rn.f32 	%f260, %f228, %f236, %f180;
	fma.rn.f32 	%f261, %f228, %f237, %f181;
	fma.rn.f32 	%f262, %f228, %f238, %f182;
	fma.rn.f32 	%f263, %f228, %f239, %f183;
	fma.rn.f32 	%f264, %f228, %f240, %f184;
	fma.rn.f32 	%f265, %f228, %f241, %f185;
	fma.rn.f32 	%f266, %f229, %f234, %f186;
	fma.rn.f32 	%f267, %f229, %f235, %f187;
	fma.rn.f32 	%f268, %f229, %f236, %f188;
	fma.rn.f32 	%f269, %f229, %f237, %f189;
	fma.rn.f32 	%f270, %f229, %f238, %f190;
	fma.rn.f32 	%f271, %f229, %f239, %f191;
	fma.rn.f32 	%f272, %f229, %f240, %f192;
	fma.rn.f32 	%f273, %f229, %f241, %f193;
	fma.rn.f32 	%f274, %f230, %f234, %f194;
	fma.rn.f32 	%f275, %f230, %f235, %f195;
	fma.rn.f32 	%f276, %f230, %f236, %f196;
	fma.rn.f32 	%f277, %f230, %f237, %f197;
	fma.rn.f32 	%f278, %f230, %f238, %f198;
	fma.rn.f32 	%f279, %f230, %f239, %f199;
	fma.rn.f32 	%f280, %f230, %f240, %f200;
	fma.rn.f32 	%f281, %f230, %f241, %f201;
	fma.rn.f32 	%f282, %f231, %f234, %f202;
	fma.rn.f32 	%f283, %f231, %f235, %f203;
	fma.rn.f32 	%f284, %f231, %f236, %f204;
	fma.rn.f32 	%f285, %f231, %f237, %f205;
	fma.rn.f32 	%f286, %f231, %f238, %f206;
	fma.rn.f32 	%f287, %f231, %f239, %f207;
	fma.rn.f32 	%f288, %f231, %f240, %f208;
	fma.rn.f32 	%f289, %f231, %f241, %f209;
	fma.rn.f32 	%f290, %f232, %f234, %f210;
	fma.rn.f32 	%f291, %f232, %f235, %f211;
	fma.rn.f32 	%f292, %f232, %f236, %f212;
	fma.rn.f32 	%f293, %f232, %f237, %f213;
	fma.rn.f32 	%f294, %f232, %f238, %f214;
	fma.rn.f32 	%f295, %f232, %f239, %f215;
	fma.rn.f32 	%f296, %f232, %f240, %f216;
	fma.rn.f32 	%f297, %f232, %f241, %f217;
	fma.rn.f32 	%f298, %f233, %f234, %f218;
	fma.rn.f32 	%f299, %f233, %f235, %f219;
	fma.rn.f32 	%f300, %f233, %f236, %f220;
	fma.rn.f32 	%f301, %f233, %f237, %f221;
	fma.rn.f32 	%f302, %f233, %f238, %f222;
	fma.rn.f32 	%f303, %f233, %f239, %f223;
	fma.rn.f32 	%f304, %f233, %f240, %f224;
	fma.rn.f32 	%f305, %f233, %f241, %f225;
	ld.shared.f32 	%f306, [%r81+8];
	ld.shared.f32 	%f307, [%r81+72];
	ld.shared.f32 	%f308, [%r81+136];
	ld.shared.f32 	%f309, [%r81+200];
	ld.shared.f32 	%f310, [%r81+264];
	ld.shared.f32 	%f311, [%r81+328];
	ld.shared.f32 	%f312, [%r81+392];
	ld.shared.f32 	%f313, [%r81+456];
	ld.shared.f32 	%f314, [%r83+1024];
	ld.shared.f32 	%f315, [%r83+1028];
	ld.shared.f32 	%f316, [%r83+1032];
	ld.shared.f32 	%f317, [%r83+1036];
	ld.shared.f32 	%f318, [%r83+1040];
	ld.shared.f32 	%f319, [%r83+1044];
	ld.shared.f32 	%f320, [%r83+1048];
	ld.shared.f32 	%f321, [%r83+1052];
	fma.rn.f32 	%f322, %f306, %f314, %f242;
	fma.rn.f32 	%f323, %f306, %f315, %f243;
	fma.rn.f32 	%f324, %f306, %f316, %f244;
	fma.rn.f32 	%f325, %f306, %f317, %f245;
	fma.rn.f32 	%f326, %f306, %f318, %f246;
	fma.rn.f32 	%f327, %f306, %f319, %f247;
	fma.rn.f32 	%f328, %f306, %f320, %f248;
	fma.rn.f32 	%f329, %f306, %f321, %f249;
	fma.rn.f32 	%f330, %f307, %f314, %f250;
	fma.rn.f32 	%f331, %f307, %f315, %f251;
	fma.rn.f32 	%f332, %f307, %f316, %f252;
	fma.rn.f32 	%f333, %f307, %f317, %f253;
	fma.rn.f32 	%f334, %f307, %f318, %f254;
	fma.rn.f32 	%f335, %f307, %f319, %f255;
	fma.rn.f32 	%f336, %f307, %f320, %f256;
	fma.rn.f32 	%f337, %f307, %f321, %f257;
	fma.rn.f32 	%f338, %f308, %f314, %f258;
	fma.rn.f32 	%f339, %f308, %f315, %f259;
	fma.rn.f32 	%f340, %f308, %f316, %f260;
	fma.rn.f32 	%f341, %f308, %f317, %f261;
	fma.rn.f32 	%f342, %f308, %f318, %f262;
	fma.rn.f32 	%f343, %f308, %f319, %f263;
	fma.rn.f32 	%f344, %f308, %f320, %f264;
	fma.rn.f32 	%f345, %f308, %f321, %f265;
	fma.rn.f32 	%f346, %f309, %f314, %f266;
	fma.rn.f32 	%f347, %f309, %f315, %f267;
	fma.rn.f32 	%f348, %f309, %f316, %f268;
	fma.rn.f32 	%f349, %f309, %f317, %f269;
	fma.rn.f32 	%f350, %f309, %f318, %f270;
	fma.rn.f32 	%f351, %f309, %f319, %f271;
	fma.rn.f32 	%f352, %f309, %f320, %f272;
	fma.rn.f32 	%f353, %f309, %f321, %f273;
	fma.rn.f32 	%f354, %f310, %f314, %f274;
	fma.rn.f32 	%f355, %f310, %f315, %f275;
	fma.rn.f32 	%f356, %f310, %f316, %f276;
	fma.rn.f32 	%f357, %f310, %f317, %f277;
	fma.rn.f32 	%f358, %f310, %f318, %f278;
	fma.rn.f32 	%f359, %f310, %f319, %f279;
	fma.rn.f32 	%f360, %f310, %f320, %f280;
	fma.rn.f32 	%f361, %f310, %f321, %f281;
	fma.rn.f32 	%f362, %f311, %f314, %f282;
	fma.rn.f32 	%f363, %f311, %f315, %f283;
	fma.rn.f32 	%f364, %f311, %f316, %f284;
	fma.rn.f32 	%f365, %f311, %f317, %f285;
	fma.rn.f32 	%f366, %f311, %f318, %f286;
	fma.rn.f32 	%f367, %f311, %f319, %f287;
	fma.rn.f32 	%f368, %f311, %f320, %f288;
	fma.rn.f32 	%f369, %f311, %f321, %f289;
	fma.rn.f32 	%f370, %f312, %f314, %f290;
	fma.rn.f32 	%f371, %f312, %f315, %f291;
	fma.rn.f32 	%f372, %f312, %f316, %f292;
	fma.rn.f32 	%f373, %f312, %f317, %f293;
	fma.rn.f32 	%f374, %f312, %f318, %f294;
	fma.rn.f32 	%f375, %f312, %f319, %f295;
	fma.rn.f32 	%f376, %f312, %f320, %f296;
	fma.rn.f32 	%f377, %f312, %f321, %f297;
	fma.rn.f32 	%f378, %f313, %f314, %f298;
	fma.rn.f32 	%f379, %f313, %f315, %f299;
	fma.rn.f32 	%f380, %f313, %f316, %f300;
	fma.rn.f32 	%f381, %f313, %f317, %f301;
	fma.rn.f32 	%f382, %f313, %f318, %f302;
	fma.rn.f32 	%f383, %f313, %f319, %f303;
	fma.rn.f32 	%f384, %f313, %f320, %f304;
	fma.rn.f32 	%f385, %f313, %f321, %f305;
	ld.shared.f32 	%f386, [%r81+12];
	ld.shared.f32 	%f387, [%r81+76];
	ld.shared.f32 	%f388, [%r81+140];
	ld.shared.f32 	%f389, [%r81+204];
	ld.shared.f32 	%f390, [%r81+268];
	ld.shared.f32 	%f391, [%r81+332];
	ld.shared.f32 	%f392, [%r81+396];
	ld.shared.f32 	%f393, [%r81+460];
	ld.shared.f32 	%f394, [%r83+1536];
	ld.shared.f32 	%f395, [%r83+1540];
	ld.shared.f32 	%f396, [%r83+1544];
	ld.shared.f32 	%f397, [%r83+1548];
	ld.shared.f32 	%f398, [%r83+1552];
	ld.shared.f32 	%f399, [%r83+1556];
	ld.shared.f32 	%f400, [%r83+1560];
	ld.shared.f32 	%f401, [%r83+1564];
	fma.rn.f32 	%f402, %f386, %f394, %f322;
	fma.rn.f32 	%f403, %f386, %f395, %f323;
	fma.rn.f32 	%f404, %f386, %f396, %f324;
	fma.rn.f32 	%f405, %f386, %f397, %f325;
	fma.rn.f32 	%f406, %f386, %f398, %f326;
	fma.rn.f32 	%f407, %f386, %f399, %f327;
	fma.rn.f32 	%f408, %f386, %f400, %f328;
	fma.rn.f32 	%f409, %f386, %f401, %f329;
	fma.rn.f32 	%f410, %f387, %f394, %f330;
	fma.rn.f32 	%f411, %f387, %f395, %f331;
	fma.rn.f32 	%f412, %f387, %f396, %f332;
	fma.rn.f32 	%f413, %f387, %f397, %f333;
	fma.rn.f32 	%f414, %f387, %f398, %f334;
	fma.rn.f32 	%f415, %f387, %f399, %f335;
	fma.rn.f32 	%f416, %f387, %f400, %f336;
	fma.rn.f32 	%f417, %f387, %f401, %f337;
	fma.rn.f32 	%f418, %f388, %f394, %f338;
	fma.rn.f32 	%f419, %f388, %f395, %f339;
	fma.rn.f32 	%f420, %f388, %f396, %f340;
	fma.rn.f32 	%f421, %f388, %f397, %f341;
	fma.rn.f32 	%f422, %f388, %f398, %f342;
	fma.rn.f32 	%f423, %f388, %f399, %f343;
	fma.rn.f32 	%f424, %f388, %f400, %f344;
	fma.rn.f32 	%f425, %f388, %f401, %f345;
	fma.rn.f32 	%f426, %f389, %f394, %f346;
	fma.rn.f32 	%f427, %f389, %f395, %f347;
	fma.rn.f32 	%f428, %f389, %f396, %f348;
	fma.rn.f32 	%f429, %f389, %f397, %f349;
	fma.rn.f32 	%f430, %f389, %f398, %f350;
	fma.rn.f32 	%f431, %f389, %f399, %f351;
	fma.rn.f32 	%f432, %f389, %f400, %f352;
	fma.rn.f32 	%f433, %f389, %f401, %f353;
	fma.rn.f32 	%f434, %f390, %f394, %f354;
	fma.rn.f32 	%f435, %f390, %f395, %f355;
	fma.rn.f32 	%f436, %f390, %f396, %f356;
	fma.rn.f32 	%f437, %f390, %f397, %f357;
	fma.rn.f32 	%f438, %f390, %f398, %f358;
	fma.rn.f32 	%f439, %f390, %f399, %f359;
	fma.rn.f32 	%f440, %f390, %f400, %f360;
	fma.rn.f32 	%f441, %f390, %f401, %f361;
	fma.rn.f32 	%f442, %f391, %f394, %f362;
	fma.rn.f32 	%f443, %f391, %f395, %f363;
	fma.rn.f32 	%f444, %f391, %f396, %f364;
	fma.rn.f32 	%f445, %f391, %f397, %f365;
	fma.rn.f32 	%f446, %f391, %f398, %f366;
	fma.rn.f32 	%f447, %f391, %f399, %f367;
	fma.rn.f32 	%f448, %f391, %f400, %f368;
	fma.rn.f32 	%f449, %f391, %f401, %f369;
	fma.rn.f32 	%f450, %f392, %f394, %f370;
	fma.rn.f32 	%f451, %f392, %f395, %f371;
	fma.rn.f32 	%f452, %f392, %f396, %f372;
	fma.rn.f32 	%f453, %f392, %f397, %f373;
	fma.rn.f32 	%f454, %f392, %f398, %f374;
	fma.rn.f32 	%f455, %f392, %f399, %f375;
	fma.rn.f32 	%f456, %f392, %f400, %f376;
	fma.rn.f32 	%f457, %f392, %f401, %f377;
	fma.rn.f32 	%f458, %f393, %f394, %f378;
	fma.rn.f32 	%f459, %f393, %f395, %f379;
	fma.rn.f32 	%f460, %f393, %f396, %f380;
	fma.rn.f32 	%f461, %f393, %f397, %f381;
	fma.rn.f32 	%f462, %f393, %f398, %f382;
	fma.rn.f32 	%f463, %f393, %f399, %f383;
	fma.rn.f32 	%f464, %f393, %f400, %f384;
	fma.rn.f32 	%f465, %f393, %f401, %f385;
	ld.shared.f32 	%f466, [%r81+16];
	ld.shared.f32 	%f467, [%r81+80];
	ld.shared.f32 	%f468, [%r81+144];
	ld.shared.f32 	%f469, [%r81+208];
	ld.shared.f32 	%f470, [%r81+272];
	ld.shared.f32 	%f471, [%r81+336];
	ld.shared.f32 	%f472, [%r81+400];
	ld.shared.f32 	%f473, [%r81+464];
	ld.shared.f32 	%f474, [%r83+2048];
	ld.shared.f32 	%f475, [%r83+2052];
	ld.shared.f32 	%f476, [%r83+2056];
	ld.shared.f32 	%f477, [%r83+2060];
	ld.shared.f32 	%f478, [%r83+2064];
	ld.shared.f32 	%f479, [%r83+2068];
	ld.shared.f32 	%f480, [%r83+2072];
	ld.shared.f32 	%f481, [%r83+2076];
	fma.rn.f32 	%f482, %f466, %f474, %f402;
	fma.rn.f32 	%f483, %f466, %f475, %f403;
	fma.rn.f32 	%f484, %f466, %f476, %f404;
	fma.rn.f32 	%f485, %f466, %f477, %f405;
	fma.rn.f32 	%f486, %f466, %f478, %f406;
	fma.rn.f32 	%f487, %f466, %f479, %f407;
	fma.rn.f32 	%f488, %f466, %f480, %f408;
	fma.rn.f32 	%f489, %f466, %f481, %f409;
	fma.rn.f32 	%f490, %f467, %f474, %f410;
	fma.rn.f32 	%f491, %f467, %f475, %f411;
	fma.rn.f32 	%f492, %f467, %f476, %f412;
	fma.rn.f32 	%f493, %f467, %f477, %f413;
	fma.rn.f32 	%f494, %f467, %f478, %f414;
	fma.rn.f32 	%f495, %f467, %f479, %f415;
	fma.rn.f32 	%f496, %f467, %f480, %f416;
	fma.rn.f32 	%f497, %f467, %f481, %f417;
	fma.rn.f32 	%f498, %f468, %f474, %f418;
	fma.rn.f32 	%f499, %f468, %f475, %f419;
	fma.rn.f32 	%f500, %f468, %f476, %f420;
	fma.rn.f32 	%f501, %f468, %f477, %f421;
	fma.rn.f32 	%f502, %f468, %f478, %f422;
	fma.rn.f32 	%f503, %f468, %f479, %f423;
	fma.rn.f32 	%f504, %f468, %f480, %f424;
	fma.rn.f32 	%f505, %f468, %f481, %f425;
	fma.rn.f32 	%f506, %f469, %f474, %f426;
	fma.rn.f32 	%f507, %f469, %f475, %f427;
	fma.rn.f32 	%f508, %f469, %f476, %f428;
	fma.rn.f32 	%f509, %f469, %f477, %f429;
	fma.rn.f32 	%f510, %f469, %f478, %f430;
	fma.rn.f32 	%f511, %f469, %f479, %f431;
	fma.rn.f32 	%f512, %f469, %f480, %f432;
	fma.rn.f32 	%f513, %f469, %f481, %f433;
	fma.rn.f32 	%f514, %f470, %f474, %f434;
	fma.rn.f32 	%f515, %f470, %f475, %f435;
	fma.rn.f32 	%f516, %f470, %f476, %f436;
	fma.rn.f32 	%f517, %f470, %f477, %f437;
	fma.rn.f32 	%f518, %f470, %f478, %f438;
	fma.rn.f32 	%f519, %f470, %f479, %f439;
	fma.rn.f32 	%f520, %f470, %f480, %f440;
	fma.rn.f32 	%f521, %f470, %f481, %f441;
	fma.rn.f32 	%f522, %f471, %f474, %f442;
	fma.rn.f32 	%f523, %f471, %f475, %f443;
	fma.rn.f32 	%f524, %f471, %f476, %f444;
	fma.rn.f32 	%f525, %f471, %f477, %f445;
	fma.rn.f32 	%f526, %f471, %f478, %f446;
	fma.rn.f32 	%f527, %f471, %f479, %f447;
	fma.rn.f32 	%f528, %f471, %f480, %f448;
	fma.rn.f32 	%f529, %f471, %f481, %f449;
	fma.rn.f32 	%f530, %f472, %f474, %f450;
	fma.rn.f32 	%f531, %f472, %f475, %f451;
	fma.rn.f32 	%f532, %f472, %f476, %f452;
	fma.rn.f32 	%f533, %f472, %f477, %f453;
	fma.rn.f32 	%f534, %f472, %f478, %f454;
	fma.rn.f32 	%f535, %f472, %f479, %f455;
	fma.rn.f32 	%f536, %f472, %f480, %f456;
	fma.rn.f32 	%f537, %f472, %f481, %f457;
	fma.rn.f32 	%f538, %f473, %f474, %f458;
	fma.rn.f32 	%f539, %f473, %f475, %f459;
	fma.rn.f32 	%f540, %f473, %f476, %f460;
	fma.rn.f32 	%f541, %f473, %f477, %f461;
	fma.rn.f32 	%f542, %f473, %f478, %f462;
	fma.rn.f32 	%f543, %f473, %f479, %f463;
	fma.rn.f32 	%f544, %f473, %f480, %f464;
	fma.rn.f32 	%f545, %f473, %f481, %f465;
	ld.shared.f32 	%f546, [%r81+20];
	ld.shared.f32 	%f547, [%r81+84];
	ld.shared.f32 	%f548, [%r81+148];
	ld.shared.f32 	%f549, [%r81+212];
	ld.shared.f32 	%f550, [%r81+276];
	ld.shared.f32 	%f551, [%r81+340];
	ld.shared.f32 	%f552, [%r81+404];
	ld.shared.f32 	%f553, [%r81+468];
	ld.shared.f32 	%f554, [%r83+2560];
	ld.shared.f32 	%f555, [%r83+2564];
	ld.shared.f32 	%f556, [%r83+2568];
	ld.shared.f32 	%f557, [%r83+2572];
	ld.shared.f32 	%f558, [%r83+2576];
	ld.shared.f32 	%f559, [%r83+2580];
	ld.shared.f32 	%f560, [%r83+2584];
	ld.shared.f32 	%f561, [%r83+2588];
	fma.rn.f32 	%f562, %f546, %f554, %f482;
	fma.rn.f32 	%f563, %f546, %f555, %f483;
	fma.rn.f32 	%f564, %f546, %f556, %f484;
	fma.rn.f32 	%f565, %f546, %f557, %f485;
	fma.rn.f32 	%f566, %f546, %f558, %f486;
	fma.rn.f32 	%f567, %f546, %f559, %f487;
	fma.rn.f32 	%f568, %f546, %f560, %f488;
	fma.rn.f32 	%f569, %f546, %f561, %f489;
	fma.rn.f32 	%f570, %f547, %f554, %f490;
	fma.rn.f32 	%f571, %f547, %f555, %f491;
	fma.rn.f32 	%f572, %f547, %f556, %f492;
	fma.rn.f32 	%f573, %f547, %f557, %f493;
	fma.rn.f32 	%f574, %f547, %f558, %f494;
	fma.rn.f32 	%f575, %f547, %f559, %f495;
	fma.rn.f32 	%f576, %f547, %f560, %f496;
	fma.rn.f32 	%f577, %f547, %f561, %f497;
	fma.rn.f32 	%f578, %f548, %f554, %f498;
	fma.rn.f32 	%f579, %f548, %f555, %f499;
	fma.rn.f32 	%f580, %f548, %f556, %f500;
	fma.rn.f32 	%f581, %f548, %f557, %f501;
	fma.rn.f32 	%f582, %f548, %f558, %f502;
	fma.rn.f32 	%f583, %f548, %f559, %f503;
	fma.rn.f32 	%f584, %f548, %f560, %f504;
	fma.rn.f32 	%f585, %f548, %f561, %f505;
	fma.rn.f32 	%f586, %f549, %f554, %f506;
	fma.rn.f32 	%f587, %f549, %f555, %f507;
	fma.rn.f32 	%f588, %f549, %f556, %f508;
	fma.rn.f32 	%f589, %f549, %f557, %f509;
	fma.rn.f32 	%f590, %f549, %f558, %f510;
	fma.rn.f32 	%f591, %f549, %f559, %f511;
	fma.rn.f32 	%f592, %f549, %f560, %f512;
	fma.rn.f32 	%f593, %f549, %f561, %f513;
	fma.rn.f32 	%f594, %f550, %f554, %f514;
	fma.rn.f32 	%f595, %f550, %f555, %f515;
	fma.rn.f32 	%f596, %f550, %f556, %f516;
	fma.rn.f32 	%f597, %f550, %f557, %f517;
	fma.rn.f32 	%f598, %f550, %f558, %f518;
	fma.rn.f32 	%f599, %f550, %f559, %f519;
	fma.rn.f32 	%f600, %f550, %f560, %f520;
	fma.rn.f32 	%f601, %f550, %f561, %f521;
	fma.rn.f32 	%f602, %f551, %f554, %f522;
	fma.rn.f32 	%f603, %f551, %f555, %f523;
	fma.rn.f32 	%f604, %f551, %f556, %f524;
	fma.rn.f32 	%f605, %f551, %f557, %f525;
	fma.rn.f32 	%f606, %f551, %f558, %f526;
	fma.rn.f32 	%f607, %f551, %f559, %f527;
	fma.rn.f32 	%f608, %f551, %f560, %f528;
	fma.rn.f32 	%f609, %f551, %f561, %f529;
	fma.rn.f32 	%f610, %f552, %f554, %f530;
	fma.rn.f32 	%f611, %f552, %f555, %f531;
	fma.rn.f32 	%f612, %f552, %f556, %f532;
	fma.rn.f32 	%f613, %f552, %f557, %f533;
	fma.rn.f32 	%f614, %f552, %f558, %f534;
	fma.rn.f32 	%f615, %f552, %f559, %f535;
	fma.rn.f32 	%f616, %f552, %f560, %f536;
	fma.rn.f32 	%f617, %f552, %f561, %f537;
	fma.rn.f32 	%f618, %f553, %f554, %f538;
	fma.rn.f32 	%f619, %f553, %f555, %f539;
	fma.rn.f32 	%f620, %f553, %f556, %f540;
	fma.rn.f32 	%f621, %f553, %f557, %f541;
	fma.rn.f32 	%f622, %f553, %f558, %f542;
	fma.rn.f32 	%f623, %f553, %f559, %f543;
	fma.rn.f32 	%f624, %f553, %f560, %f544;
	fma.rn.f32 	%f625, %f553, %f561, %f545;
	ld.shared.f32 	%f626, [%r81+24];
	ld.shared.f32 	%f627, [%r81+88];
	ld.shared.f32 	%f628, [%r81+152];
	ld.shared.f32 	%f629, [%r81+216];
	ld.shared.f32 	%f630, [%r81+280];
	ld.shared.f32 	%f631, [%r81+344];
	ld.shared.f32 	%f632, [%r81+408];
	ld.shared.f32 	%f633, [%r81+472];
	ld.shared.f32 	%f634, [%r83+3072];
	ld.shared.f32 	%f635, [%r83+3076];
	ld.shared.f32 	%f636, [%r83+3080];
	ld.shared.f32 	%f637, [%r83+3084];
	ld.shared.f32 	%f638, [%r83+3088];
	ld.shared.f32 	%f639, [%r83+3092];
	ld.shared.f32 	%f640, [%r83+3096];
	ld.shared.f32 	%f641, [%r83+3100];
	fma.rn.f32 	%f642, %f626, %f634, %f562;
	fma.rn.f32 	%f643, %f626, %f635, %f563;
	fma.rn.f32 	%f644, %f626, %f636, %f564;
	fma.rn.f32 	%f645, %f626, %f637, %f565;
	fma.rn.f32 	%f646, %f626, %f638, %f566;
	fma.rn.f32 	%f647, %f626, %f639, %f567;
	fma.rn.f32 	%f648, %f626, %f640, %f568;
	fma.rn.f32 	%f649, %f626, %f641, %f569;
	fma.rn.f32 	%f650, %f627, %f634, %f570;
	fma.rn.f32 	%f651, %f627, %f635, %f571;
	fma.rn.f32 	%f652, %f627, %f636, %f572;
	fma.rn.f32 	%f653, %f627, %f637, %f573;
	fma.rn.f32 	%f654, %f627, %f638, %f574;
	fma.rn.f32 	%f655, %f627, %f639, %f575;
	fma.rn.f32 	%f656, %f627, %f640, %f576;
	fma.rn.f32 	%f657, %f627, %f641, %f577;
	fma.rn.f32 	%f658, %f628, %f634, %f578;
	fma.rn.f32 	%f659, %f628, %f635, %f579;
	fma.rn.f32 	%f660, %f628, %f636, %f580;
	fma.rn.f32 	%f661, %f628, %f637, %f581;
	fma.rn.f32 	%f662, %f628, %f638, %f582;
	fma.rn.f32 	%f663, %f628, %f639, %f583;
	fma.rn.f32 	%f664, %f628, %f640, %f584;
	fma.rn.f32 	%f665, %f628, %f641, %f585;
	fma.rn.f32 	%f666, %f629, %f634, %f586;
	fma.rn.f32 	%f667, %f629, %f635, %f587;
	fma.rn.f32 	%f668, %f629, %f636, %f588;
	fma.rn.f32 	%f669, %f629, %f637, %f589;
	fma.rn.f32 	%f670, %f629, %f638, %f590;
	fma.rn.f32 	%f671, %f629, %f639, %f591;
	fma.rn.f32 	%f672, %f629, %f640, %f592;
	fma.rn.f32 	%f673, %f629, %f641, %f593;
	fma.rn.f32 	%f674, %f630, %f634, %f594;
	fma.rn.f32 	%f675, %f630, %f635, %f595;
	fma.rn.f32 	%f676, %f630, %f636, %f596;
	fma.rn.f32 	%f677, %f630, %f637, %f597;
	fma.rn.f32 	%f678, %f630, %f638, %f598;
	fma.rn.f32 	%f679, %f630, %f639, %f599;
	fma.rn.f32 	%f680, %f630, %f640, %f600;
	fma.rn.f32 	%f681, %f630, %f641, %f601;
	fma.rn.f32 	%f682, %f631, %f634, %f602;
	fma.rn.f32 	%f683, %f631, %f635, %f603;
	fma.rn.f32 	%f684, %f631, %f636, %f604;
	fma.rn.f32 	%f685, %f631, %f637, %f605;
	fma.rn.f32 	%f686, %f631, %f638, %f606;
	fma.rn.f32 	%f687, %f631, %f639, %f607;
	fma.rn.f32 	%f688, %f631, %f640, %f608;
	fma.rn.f32 	%f689, %f631, %f641, %f609;
	fma.rn.f32 	%f690, %f632, %f634, %f610;
	fma.rn.f32 	%f691, %f632, %f635, %f611;
	fma.rn.f32 	%f692, %f632, %f636, %f612;
	fma.rn.f32 	%f693, %f632, %f637, %f613;
	fma.rn.f32 	%f694, %f632, %f638, %f614;
	fma.rn.f32 	%f695, %f632, %f639, %f615;
	fma.rn.f32 	%f696, %f632, %f640, %f616;
	fma.rn.f32 	%f697, %f632, %f641, %f617;
	fma.rn.f32 	%f698, %f633, %f634, %f618;
	fma.rn.f32 	%f699, %f633, %f635, %f619;
	fma.rn.f32 	%f700, %f633, %f636, %f620;
	fma.rn.f32 	%f701, %f633, %f637, %f621;
	fma.rn.f32 	%f702, %f633, %f638, %f622;
	fma.rn.f32 	%f703, %f633, %f639, %f623;
	fma.rn.f32 	%f704, %f633, %f640, %f624;
	fma.rn.f32 	%f705, %f633, %f641, %f625;
	ld.shared.f32 	%f706, [%r81+28];
	ld.shared.f32 	%f707, [%r81+92];
	ld.shared.f32 	%f708, [%r81+156];
	ld.shared.f32 	%f709, [%r81+220];
	ld.shared.f32 	%f710, [%r81+284];
	ld.shared.f32 	%f711, [%r81+348];
	ld.shared.f32 	%f712, [%r81+412];
	ld.shared.f32 	%f713, [%r81+476];
	ld.shared.f32 	%f714, [%r83+3584];
	ld.shared.f32 	%f715, [%r83+3588];
	ld.shared.f32 	%f716, [%r83+3592];
	ld.shared.f32 	%f717, [%r83+3596];
	ld.shared.f32 	%f718, [%r83+3600];
	ld.shared.f32 	%f719, [%r83+3604];
	ld.shared.f32 	%f720, [%r83+3608];
	ld.shared.f32 	%f721, [%r83+3612];
	fma.rn.f32 	%f722, %f706, %f714, %f642;
	fma.rn.f32 	%f723, %f706, %f715, %f643;
	fma.rn.f32 	%f724, %f706, %f716, %f644;
	fma.rn.f32 	%f725, %f706, %f717, %f645;
	fma.rn.f32 	%f726, %f706, %f718, %f646;
	fma.rn.f32 	%f727, %f706, %f719, %f647;
	fma.rn.f32 	%f728, %f706, %f720, %f648;
	fma.rn.f32 	%f729, %f706, %f721, %f649;
	fma.rn.f32 	%f730, %f707, %f714, %f650;
	fma.rn.f32 	%f731, %f707, %f715, %f651;
	fma.rn.f32 	%f732, %f707, %f716, %f652;
	fma.rn.f32 	%f733, %f707, %f717, %f653;
	fma.rn.f32 	%f734, %f707, %f718, %f654;
	fma.rn.f32 	%f735, %f707, %f719, %f655;
	fma.rn.f32 	%f736, %f707, %f720, %f656;
	fma.rn.f32 	%f737, %f707, %f721, %f657;
	fma.rn.f32 	%f738, %f708, %f714, %f658;
	fma.rn.f32 	%f739, %f708, %f715, %f659;
	fma.rn.f32 	%f740, %f708, %f716, %f660;
	fma.rn.f32 	%f741, %f708, %f717, %f661;
	fma.rn.f32 	%f742, %f708, %f718, %f662;
	fma.rn.f32 	%f743, %f708, %f719, %f663;
	fma.rn.f32 	%f744, %f708, %f720, %f664;
	fma.rn.f32 	%f745, %f708, %f721, %f665;
	fma.rn.f32 	%f746, %f709, %f714, %f666;
	fma.rn.f32 	%f747, %f709, %f715, %f667;
	fma.rn.f32 	%f748, %f709, %f716, %f668;
	fma.rn.f32 	%f749, %f709, %f717, %f669;
	fma.rn.f32 	%f750, %f709, %f718, %f670;
	fma.rn.f32 	%f751, %f709, %f719, %f671;
	fma.rn.f32 	%f752, %f709, %f720, %f672;
	fma.rn.f32 	%f753, %f709, %f721, %f673;
	fma.rn.f32 	%f754, %f710, %f714, %f674;
	fma.rn.f32 	%f755, %f710, %f715, %f675;
	fma.rn.f32 	%f756, %f710, %f716, %f676;
	fma.rn.f32 	%f757, %f710, %f717, %f677;
	fma.rn.f32 	%f758, %f710, %f718, %f678;
	fma.rn.f32 	%f759, %f710, %f719, %f679;
	fma.rn.f32 	%f760, %f710, %f720, %f680;
	fma.rn.f32 	%f761, %f710, %f721, %f681;
	fma.rn.f32 	%f762, %f711, %f714, %f682;
	fma.rn.f32 	%f763, %f711, %f715, %f683;
	fma.rn.f32 	%f764, %f711, %f716, %f684;
	fma.rn.f32 	%f765, %f711, %f717, %f685;
	fma.rn.f32 	%f766, %f711, %f718, %f686;
	fma.rn.f32 	%f767, %f711, %f719, %f687;
	fma.rn.f32 	%f768, %f711, %f720, %f688;
	fma.rn.f32 	%f769, %f711, %f721, %f689;
	fma.rn.f32 	%f770, %f712, %f714, %f690;
	fma.rn.f32 	%f771, %f712, %f715, %f691;
	fma.rn.f32 	%f772, %f712, %f716, %f692;
	fma.rn.f32 	%f773, %f712, %f717, %f693;
	fma.rn.f32 	%f774, %f712, %f718, %f694;
	fma.rn.f32 	%f775, %f712, %f719, %f695;
	fma.rn.f32 	%f776, %f712, %f720, %f696;
	fma.rn.f32 	%f777, %f712, %f721, %f697;
	fma.rn.f32 	%f778, %f713, %f714, %f698;
	fma.rn.f32 	%f779, %f713, %f715, %f699;
	fma.rn.f32 	%f780, %f713, %f716, %f700;
	fma.rn.f32 	%f781, %f713, %f717, %f701;
	fma.rn.f32 	%f782, %f713, %f718, %f702;
	fma.rn.f32 	%f783, %f713, %f719, %f703;
	fma.rn.f32 	%f784, %f713, %f720, %f704;
	fma.rn.f32 	%f785, %f713, %f721, %f705;
	ld.shared.f32 	%f786, [%r81+32];
	ld.shared.f32 	%f787, [%r81+96];
	ld.shared.f32 	%f788, [%r81+160];
	ld.shared.f32 	%f789, [%r81+224];
	ld.shared.f32 	%f790, [%r81+288];
	ld.shared.f32 	%f791, [%r81+352];
	ld.shared.f32 	%f792, [%r81+416];
	ld.shared.f32 	%f793, [%r81+480];
	ld.shared.f32 	%f794, [%r83+4096];
	ld.shared.f32 	%f795, [%r83+4100];
	ld.shared.f32 	%f796, [%r83+4104];
	ld.shared.f32 	%f797, [%r83+4108];
	ld.shared.f32 	%f798, [%r83+4112];
	ld.shared.f32 	%f799, [%r83+4116];
	ld.shared.f32 	%f800, [%r83+4120];
	ld.shared.f32 	%f801, [%r83+4124];
	fma.rn.f32 	%f802, %f786, %f794, %f722;
	fma.rn.f32 	%f803, %f786, %f795, %f723;
	fma.rn.f32 	%f804, %f786, %f796, %f724;
	fma.rn.f32 	%f805, %f786, %f797, %f725;
	fma.rn.f32 	%f806, %f786, %f798, %f726;
	fma.rn.f32 	%f807, %f786, %f799, %f727;
	fma.rn.f32 	%f808, %f786, %f800, %f728;
	fma.rn.f32 	%f809, %f786, %f801, %f729;
	fma.rn.f32 	%f810, %f787, %f794, %f730;
	fma.rn.f32 	%f811, %f787, %f795, %f731;
	fma.rn.f32 	%f812, %f787, %f796, %f732;
	fma.rn.f32 	%f813, %f787, %f797, %f733;
	fma.rn.f32 	%f814, %f787, %f798, %f734;
	fma.rn.f32 	%f815, %f787, %f799, %f735;
	fma.rn.f32 	%f816, %f787, %f800, %f736;
	fma.rn.f32 	%f817, %f787, %f801, %f737;
	fma.rn.f32 	%f818, %f788, %f794, %f738;
	fma.rn.f32 	%f819, %f788, %f795, %f739;
	fma.rn.f32 	%f820, %f788, %f796, %f740;
	fma.rn.f32 	%f821, %f788, %f797, %f741;
	fma.rn.f32 	%f822, %f788, %f798, %f742;
	fma.rn.f32 	%f823, %f788, %f799, %f743;
	fma.rn.f32 	%f824, %f788, %f800, %f744;
	fma.rn.f32 	%f825, %f788, %f801, %f745;
	fma.rn.f32 	%f826, %f789, %f794, %f746;
	fma.rn.f32 	%f827, %f789, %f795, %f747;
	fma.rn.f32 	%f828, %f789, %f796, %f748;
	fma.rn.f32 	%f829, %f789, %f797, %f749;
	fma.rn.f32 	%f830, %f789, %f798, %f750;
	fma.rn.f32 	%f831, %f789, %f799, %f751;
	fma.rn.f32 	%f832, %f789, %f800, %f752;
	fma.rn.f32 	%f833, %f789, %f801, %f753;
	fma.rn.f32 	%f834, %f790, %f794, %f754;
	fma.rn.f32 	%f835, %f790, %f795, %f755;
	fma.rn.f32 	%f836, %f790, %f796, %f756;
	fma.rn.f32 	%f837, %f790, %f797, %f757;
	fma.rn.f32 	%f838, %f790, %f798, %f758;
	fma.rn.f32 	%f839, %f790, %f799, %f759;
	fma.rn.f32 	%f840, %f790, %f800, %f760;
	fma.rn.f32 	%f841, %f790, %f801, %f761;
	fma.rn.f32 	%f842, %f791, %f794, %f762;
	fma.rn.f32 	%f843, %f791, %f795, %f763;
	fma.rn.f32 	%f844, %f791, %f796, %f764;
	fma.rn.f32 	%f845, %f791, %f797, %f765;
	fma.rn.f32 	%f846, %f791, %f798, %f766;
	fma.rn.f32 	%f847, %f791, %f799, %f767;
	fma.rn.f32 	%f848, %f791, %f800, %f768;
	fma.rn.f32 	%f849, %f791, %f801, %f769;
	fma.rn.f32 	%f850, %f792, %f794, %f770;
	fma.rn.f32 	%f851, %f792, %f795, %f771;
	fma.rn.f32 	%f852, %f792, %f796, %f772;
	fma.rn.f32 	%f853, %f792, %f797, %f773;
	fma.rn.f32 	%f854, %f792, %f798, %f774;
	fma.rn.f32 	%f855, %f792, %f799, %f775;
	fma.rn.f32 	%f856, %f792, %f800, %f776;
	fma.rn.f32 	%f857, %f792, %f801, %f777;
	fma.rn.f32 	%f858, %f793, %f794, %f778;
	fma.rn.f32 	%f859, %f793, %f795, %f779;
	fma.rn.f32 	%f860, %f793, %f796, %f780;
	fma.rn.f32 	%f861, %f793, %f797, %f781;
	fma.rn.f32 	%f862, %f793, %f798, %f782;
	fma.rn.f32 	%f863, %f793, %f799, %f783;
	fma.rn.f32 	%f864, %f793, %f800, %f784;
	fma.rn.f32 	%f865, %f793, %f801, %f785;
	ld.shared.f32 	%f866, [%r81+36];
	ld.shared.f32 	%f867, [%r81+100];
	ld.shared.f32 	%f868, [%r81+164];
	ld.shared.f32 	%f869, [%r81+228];
	ld.shared.f32 	%f870, [%r81+292];
	ld.shared.f32 	%f871, [%r81+356];
	ld.shared.f32 	%f872, [%r81+420];
	ld.shared.f32 	%f873, [%r81+484];
	ld.shared.f32 	%f874, [%r83+4608];
	ld.shared.f32 	%f875, [%r83+4612];
	ld.shared.f32 	%f876, [%r83+4616];
	ld.shared.f32 	%f877, [%r83+4620];
	ld.shared.f32 	%f878, [%r83+4624];
	ld.shared.f32 	%f879, [%r83+4628];
	ld.shared.f32 	%f880, [%r83+4632];
	ld.shared.f32 	%f881, [%r83+4636];
	fma.rn.f32 	%f882, %f866, %f874, %f802;
	fma.rn.f32 	%f883, %f866, %f875, %f803;
	fma.rn.f32 	%f884, %f866, %f876, %f804;
	fma.rn.f32 	%f885, %f866, %f877, %f805;
	fma.rn.f32 	%f886, %f866, %f878, %f806;
	fma.rn.f32 	%f887, %f866, %f879, %f807;
	fma.rn.f32 	%f888, %f866, %f880, %f808;
	fma.rn.f32 	%f889, %f866, %f881, %f809;
	fma.rn.f32 	%f890, %f867, %f874, %f810;
	fma.rn.f32 	%f891, %f867, %f875, %f811;
	fma.rn.f32 	%f892, %f867, %f876, %f812;
	fma.rn.f32 	%f893, %f867, %f877, %f813;
	fma.rn.f32 	%f894, %f867, %f878, %f814;
	fma.rn.f32 	%f895, %f867, %f879, %f815;
	fma.rn.f32 	%f896, %f867, %f880, %f816;
	fma.rn.f32 	%f897, %f867, %f881, %f817;
	fma.rn.f32 	%f898, %f868, %f874, %f818;
	fma.rn.f32 	%f899, %f868, %f875, %f819;
	fma.rn.f32 	%f900, %f868, %f876, %f820;
	fma.rn.f32 	%f901, %f868, %f877, %f821;
	fma.rn.f32 	%f902, %f868, %f878, %f822;
	fma.rn.f32 	%f903, %f868, %f879, %f823;
	fma.rn.f32 	%f904, %f868, %f880, %f824;
	fma.rn.f32 	%f905, %f868, %f881, %f825;
	fma.rn.f32 	%f906, %f869, %f874, %f826;
	fma.rn.f32 	%f907, %f869, %f875, %f827;
	fma.rn.f32 	%f908, %f869, %f876, %f828;
	fma.rn.f32 	%f909, %f869, %f877, %f829;
	fma.rn.f32 	%f910, %f869, %f878, %f830;
	fma.rn.f32 	%f911, %f869, %f879, %f831;
	fma.rn.f32 	%f912, %f869, %f880, %f832;
	fma.rn.f32 	%f913, %f869, %f881, %f833;
	fma.rn.f32 	%f914, %f870, %f874, %f834;
	fma.rn.f32 	%f915, %f870, %f875, %f835;
	fma.rn.f32 	%f916, %f870, %f876, %f836;
	fma.rn.f32 	%f917, %f870, %f877, %f837;
	fma.rn.f32 	%f918, %f870, %f878, %f838;
	fma.rn.f32 	%f919, %f870, %f879, %f839;
	fma.rn.f32 	%f920, %f870, %f880, %f840;
	fma.rn.f32 	%f921, %f870, %f881, %f841;
	fma.rn.f32 	%f922, %f871, %f874, %f842;
	fma.rn.f32 	%f923, %f871, %f875, %f843;
	fma.rn.f32 	%f924, %f871, %f876, %f844;
	fma.rn.f32 	%f925, %f871, %f877, %f845;
	fma.rn.f32 	%f926, %f871, %f878, %f846;
	fma.rn.f32 	%f927, %f871, %f879, %f847;
	fma.rn.f32 	%f928, %f871, %f880, %f848;
	fma.rn.f32 	%f929, %f871, %f881, %f849;
	fma.rn.f32 	%f930, %f872, %f874, %f850;
	fma.rn.f32 	%f931, %f872, %f875, %f851;
	fma.rn.f32 	%f932, %f872, %f876, %f852;
	fma.rn.f32 	%f933, %f872, %f877, %f853;
	fma.rn.f32 	%f934, %f872, %f878, %f854;
	fma.rn.f32 	%f935, %f872, %f879, %f855;
	fma.rn.f32 	%f936, %f872, %f880, %f856;
	fma.rn.f32 	%f937, %f872, %f881, %f857;
	fma.rn.f32 	%f938, %f873, %f874, %f858;
	fma.rn.f32 	%f939, %f873, %f875, %f859;
	fma.rn.f32 	%f940, %f873, %f876, %f860;
	fma.rn.f32 	%f941, %f873, %f877, %f861;
	fma.rn.f32 	%f942, %f873, %f878, %f862;
	fma.rn.f32 	%f943, %f873, %f879, %f863;
	fma.rn.f32 	%f944, %f873, %f880, %f864;
	fma.rn.f32 	%f945, %f873, %f881, %f865;
	ld.shared.f32 	%f946, [%r81+40];
	ld.shared.f32 	%f947, [%r81+104];
	ld.shared.f32 	%f948, [%r81+168];
	ld.shared.f32 	%f949, [%r81+232];
	ld.shared.f32 	%f950, [%r81+296];
	ld.shared.f32 	%f951, [%r81+360];
	ld.shared.f32 	%f952, [%r81+424];
	ld.shared.f32 	%f953, [%r81+488];
	ld.shared.f32 	%f954, [%r83+5120];
	ld.shared.f32 	%f955, [%r83+5124];
	ld.shared.f32 	%f956, [%r83+5128];
	ld.shared.f32 	%f957, [%r83+5132];
	ld.shared.f32 	%f958, [%r83+5136];
	ld.shared.f32 	%f959, [%r83+5140];
	ld.shared.f32 	%f960, [%r83+5144];
	ld.shared.f32 	%f961, [%r83+5148];
	fma.rn.f32 	%f962, %f946, %f954, %f882;
	fma.rn.f32 	%f963, %f946, %f955, %f883;
	fma.rn.f32 	%f964, %f946, %f956, %f884;
	fma.rn.f32 	%f965, %f946, %f957, %f885;
	fma.rn.f32 	%f966, %f946, %f958, %f886;
	fma.rn.f32 	%f967, %f946, %f959, %f887;
	fma.rn.f32 	%f968, %f946, %f960, %f888;
	fma.rn.f32 	%f969, %f946, %f961, %f889;
	fma.rn.f32 	%f970, %f947, %f954, %f890;
	fma.rn.f32 	%f971, %f947, %f955, %f891;
	fma.rn.f32 	%f972, %f947, %f956, %f892;
	fma.rn.f32 	%f973, %f947, %f957, %f893;
	fma.rn.f32 	%f974, %f947, %f958, %f894;
	fma.rn.f32 	%f975, %f947, %f959, %f895;
	fma.rn.f32 	%f976, %f947, %f960, %f896;
	fma.rn.f32 	%f977, %f947, %f961, %f897;
	fma.rn.f32 	%f978, %f948, %f954, %f898;
	fma.rn.f32 	%f979, %f948, %f955, %f899;
	fma.rn.f32 	%f980, %f948, %f956, %f900;
	fma.rn.f32 	%f981, %f948, %f957, %f901;
	fma.rn.f32 	%f982, %f948, %f958, %f902;
	fma.rn.f32 	%f983, %f948, %f959, %f903;
	fma.rn.f32 	%f984, %f948, %f960, %f904;
	fma.rn.f32 	%f985, %f948, %f961, %f905;
	fma.rn.f32 	%f986, %f949, %f954, %f906;
	fma.rn.f32 	%f987, %f949, %f955, %f907;
	fma.rn.f32 	%f988, %f949, %f956, %f908;
	fma.rn.f32 	%f989, %f949, %f957, %f909;
	fma.rn.f32 	%f990, %f949, %f958, %f910;
	fma.rn.f32 	%f991, %f949, %f959, %f911;
	fma.rn.f32 	%f992, %f949, %f960, %f912;
	fma.rn.f32 	%f993, %f949, %f961, %f913;
	fma.rn.f32 	%f994, %f950, %f954, %f914;
	fma.rn.f32 	%f995, %f950, %f955, %f915;
	fma.rn.f32 	%f996, %f950, %f956, %f916;
	fma.rn.f32 	%f997, %f950, %f957, %f917;
	fma.rn.f32 	%f998, %f950, %f958, %f918;
	fma.rn.f32 	%f999, %f950, %f959, %f919;
	fma.rn.f32 	%f1000, %f950, %f960, %f920;
	fma.rn.f32 	%f1001, %f950, %f961, %f921;
	fma.rn.f32 	%f1002, %f951, %f954, %f922;
	fma.rn.f32 	%f1003, %f951, %f955, %f923;
	fma.rn.f32 	%f1004, %f951, %f956, %f924;
	fma.rn.f32 	%f1005, %f951, %f957, %f925;
	fma.rn.f32 	%f1006, %f951, %f958, %f926;
	fma.rn.f32 	%f1007, %f951, %f959, %f927;
	fma.rn.f32 	%f1008, %f951, %f960, %f928;
	fma.rn.f32 	%f1009, %f951, %f961, %f929;
	fma.rn.f32 	%f1010, %f952, %f954, %f930;
	fma.rn.f32 	%f1011, %f952, %f955, %f931;
	fma.rn.f32 	%f1012, %f952, %f956, %f932;
	fma.rn.f32 	%f1013, %f952, %f957, %f933;
	fma.rn.f32 	%f1014, %f952, %f958, %f934;
	fma.rn.f32 	%f1015, %f952, %f959, %f935;
	fma.rn.f32 	%f1016, %f952, %f960, %f936;
	fma.rn.f32 	%f1017, %f952, %f961, %f937;
	fma.rn.f32 	%f1018, %f953, %f954, %f938;
	fma.rn.f32 	%f1019, %f953, %f955, %f939;
	fma.rn.f32 	%f1020, %f953, %f956, %f940;
	fma.rn.f32 	%f1021, %f953, %f957, %f941;
	fma.rn.f32 	%f1022, %f953, %f958, %f942;
	fma.rn.f32 	%f1023, %f953, %f959, %f943;
	fma.rn.f32 	%f1024, %f953, %f960, %f944;
	fma.rn.f32 	%f1025, %f953, %f961, %f945;
	ld.shared.f32 	%f1026, [%r81+44];
	ld.shared.f32 	%f1027, [%r81+108];
	ld.shared.f32 	%f1028, [%r81+172];
	ld.shared.f32 	%f1029, [%r81+236];
	ld.shared.f32 	%f1030, [%r81+300];
	ld.shared.f32 	%f1031, [%r81+364];
	ld.shared.f32 	%f1032, [%r81+428];
	ld.shared.f32 	%f1033, [%r81+492];
	ld.shared.f32 	%f1034, [%r83+5632];
	ld.shared.f32 	%f1035, [%r83+5636];
	ld.shared.f32 	%f1036, [%r83+5640];
	ld.shared.f32 	%f1037, [%r83+5644];
	ld.shared.f32 	%f1038, [%r83+5648];
	ld.shared.f32 	%f1039, [%r83+5652];
	ld.shared.f32 	%f1040, [%r83+5656];
	ld.shared.f32 	%f1041, [%r83+5660];
	fma.rn.f32 	%f1042, %f1026, %f1034, %f962;
	fma.rn.f32 	%f1043, %f1026, %f1035, %f963;
	fma.rn.f32 	%f1044, %f1026, %f1036, %f964;
	fma.rn.f32 	%f1045, %f1026, %f1037, %f965;
	fma.rn.f32 	%f1046, %f1026, %f1038, %f966;
	fma.rn.f32 	%f1047, %f1026, %f1039, %f967;
	fma.rn.f32 	%f1048, %f1026, %f1040, %f968;
	fma.rn.f32 	%f1049, %f1026, %f1041, %f969;
	fma.rn.f32 	%f1050, %f1027, %f1034, %f970;
	fma.rn.f32 	%f1051, %f1027, %f1035, %f971;
	fma.rn.f32 	%f1052, %f1027, %f1036, %f972;
	fma.rn.f32 	%f1053, %f1027, %f1037, %f973;
	fma.rn.f32 	%f1054, %f1027, %f1038, %f974;
	fma.rn.f32 	%f1055, %f1027, %f1039, %f975;
	fma.rn.f32 	%f1056, %f1027, %f1040, %f976;
	fma.rn.f32 	%f1057, %f1027, %f1041, %f977;
	fma.rn.f32 	%f1058, %f1028, %f1034, %f978;
	fma.rn.f32 	%f1059, %f1028, %f1035, %f979;
	fma.rn.f32 	%f1060, %f1028, %f1036, %f980;
	fma.rn.f32 	%f1061, %f1028, %f1037, %f981;
	fma.rn.f32 	%f1062, %f1028, %f1038, %f982;
	fma.rn.f32 	%f1063, %f1028, %f1039, %f983;
	fma.rn.f32 	%f1064, %f1028, %f1040, %f984;
	fma.rn.f32 	%f1065, %f1028, %f1041, %f985;
	fma.rn.f32 	%f1066, %f1029, %f1034, %f986;
	fma.rn.f32 	%f1067, %f1029, %f1035, %f987;
	fma.rn.f32 	%f1068, %f1029, %f1036, %f988;
	fma.rn.f32 	%f1069, %f1029, %f1037, %f989;
	fma.rn.f32 	%f1070, %f1029, %f1038, %f990;
	fma.rn.f32 	%f1071, %f1029, %f1039, %f991;
	fma.rn.f32 	%f1072, %f1029, %f1040, %f992;
	fma.rn.f32 	%f1073, %f1029, %f1041, %f993;
	fma.rn.f32 	%f1074, %f1030, %f1034, %f994;
	fma.rn.f32 	%f1075, %f1030, %f1035, %f995;
	fma.rn.f32 	%f1076, %f1030, %f1036, %f996;
	fma.rn.f32 	%f1077, %f1030, %f1037, %f997;
	fma.rn.f32 	%f1078, %f1030, %f1038, %f998;
	fma.rn.f32 	%f1079, %f1030, %f1039, %f999;
	fma.rn.f32 	%f1080, %f1030, %f1040, %f1000;
	fma.rn.f32 	%f1081, %f1030, %f1041, %f1001;
	fma.rn.f32 	%f1082, %f1031, %f1034, %f1002;
	fma.rn.f32 	%f1083, %f1031, %f1035, %f1003;
	fma.rn.f32 	%f1084, %f1031, %f1036, %f1004;
	fma.rn.f32 	%f1085, %f1031, %f1037, %f1005;
	fma.rn.f32 	%f1086, %f1031, %f1038, %f1006;
	fma.rn.f32 	%f1087, %f1031, %f1039, %f1007;
	fma.rn.f32 	%f1088, %f1031, %f1040, %f1008;
	fma.rn.f32 	%f1089, %f1031, %f1041, %f1009;
	fma.rn.f32 	%f1090, %f1032, %f1034, %f1010;
	fma.rn.f32 	%f1091, %f1032, %f1035, %f1011;
	fma.rn.f32 	%f1092, %f1032, %f1036, %f1012;
	fma.rn.f32 	%f1093, %f1032, %f1037, %f1013;
	fma.rn.f32 	%f1094, %f1032, %f1038, %f1014;
	fma.rn.f32 	%f1095, %f1032, %f1039, %f1015;
	fma.rn.f32 	%f1096, %f1032, %f1040, %f1016;
	fma.rn.f32 	%f1097, %f1032, %f1041, %f1017;
	fma.rn.f32 	%f1098, %f1033, %f1034, %f1018;
	fma.rn.f32 	%f1099, %f1033, %f1035, %f1019;
	fma.rn.f32 	%f1100, %f1033, %f1036, %f1020;
	fma.rn.f32 	%f1101, %f1033, %f1037, %f1021;
	fma.rn.f32 	%f1102, %f1033, %f1038, %f1022;
	fma.rn.f32 	%f1103, %f1033, %f1039, %f1023;
	fma.rn.f32 	%f1104, %f1033, %f1040, %f1024;
	fma.rn.f32 	%f1105, %f1033, %f1041, %f1025;
	ld.shared.f32 	%f1106, [%r81+48];
	ld.shared.f32 	%f1107, [%r81+112];
	ld.shared.f32 	%f1108, [%r81+176];
	ld.shared.f32 	%f1109, [%r81+240];
	ld.shared.f32 	%f1110, [%r81+304];
	ld.shared.f32 	%f1111, [%r81+368];
	ld.shared.f32 	%f1112, [%r81+432];
	ld.shared.f32 	%f1113, [%r81+496];
	ld.shared.f32 	%f1114, [%r83+6144];
	ld.shared.f32 	%f1115, [%r83+6148];
	ld.shared.f32 	%f1116, [%r83+6152];
	ld.shared.f32 	%f1117, [%r83+6156];
	ld.shared.f32 	%f1118, [%r83+6160];
	ld.shared.f32 	%f1119, [%r83+6164];
	ld.shared.f32 	%f1120, [%r83+6168];
	ld.shared.f32 	%f1121, [%r83+6172];
	fma.rn.f32 	%f1122, %f1106, %f1114, %f1042;
	fma.rn.f32 	%f1123, %f1106, %f1115, %f1043;
	fma.rn.f32 	%f1124, %f1106, %f1116, %f1044;
	fma.rn.f32 	%f1125, %f1106, %f1117, %f1045;
	fma.rn.f32 	%f1126, %f1106, %f1118, %f1046;
	fma.rn.f32 	%f1127, %f1106, %f1119, %f1047;
	fma.rn.f32 	%f1128, %f1106, %f1120, %f1048;
	fma.rn.f32 	%f1129, %f1106, %f1121, %f1049;
	fma.rn.f32 	%f1130, %f1107, %f1114, %f1050;
	fma.rn.f32 	%f1131, %f1107, %f1115, %f1051;
	fma.rn.f32 	%f1132, %f1107, %f1116, %f1052;
	fma.rn.f32 	%f1133, %f1107, %f1117, %f1053;
	fma.rn.f32 	%f1134, %f1107, %f1118, %f1054;
	fma.rn.f32 	%f1135, %f1107, %f1119, %f1055;
	fma.rn.f32 	%f1136, %f1107, %f1120, %f1056;
	fma.rn.f32 	%f1137, %f1107, %f1121, %f1057;
	fma.rn.f32 	%f1138, %f1108, %f1114, %f1058;
	fma.rn.f32 	%f1139, %f1108, %f1115, %f1059;
	fma.rn.f32 	%f1140, %f1108, %f1116, %f1060;
	fma.rn.f32 	%f1141, %f1108, %f1117, %f1061;
	fma.rn.f32 	%f1142, %f1108, %f1118, %f1062;
	fma.rn.f32 	%f1143, %f1108, %f1119, %f1063;
	fma.rn.f32 	%f1144, %f1108, %f1120, %f1064;
	fma.rn.f32 	%f1145, %f1108, %f1121, %f1065;
	fma.rn.f32 	%f1146, %f1109, %f1114, %f1066;
	fma.rn.f32 	%f1147, %f1109, %f1115, %f1067;
	fma.rn.f32 	%f1148, %f1109, %f1116, %f1068;
	fma.rn.f32 	%f1149, %f1109, %f1117, %f1069;
	fma.rn.f32 	%f1150, %f1109, %f1118, %f1070;
	fma.rn.f32 	%f1151, %f1109, %f1119, %f1071;
	fma.rn.f32 	%f1152, %f1109, %f1120, %f1072;
	fma.rn.f32 	%f1153, %f1109, %f1121, %f1073;
	fma.rn.f32 	%f1154, %f1110, %f1114, %f1074;
	fma.rn.f32 	%f1155, %f1110, %f1115, %f1075;
	fma.rn.f32 	%f1156, %f1110, %f1116, %f1076;
	fma.rn.f32 	%f1157, %f1110, %f1117, %f1077;
	fma.rn.f32 	%f1158, %f1110, %f1118, %f1078;
	fma.rn.f32 	%f1159, %f1110, %f1119, %f1079;
	fma.rn.f32 	%f1160, %f1110, %f1120, %f1080;
	fma.rn.f32 	%f1161, %f1110, %f1121, %f1081;
	fma.rn.f32 	%f1162, %f1111, %f1114, %f1082;
	fma.rn.f32 	%f1163, %f1111, %f1115, %f1083;
	fma.rn.f32 	%f1164, %f1111, %f1116, %f1084;
	fma.rn.f32 	%f1165, %f1111, %f1117, %f1085;
	fma.rn.f32 	%f1166, %f1111, %f1118, %f1086;
	fma.rn.f32 	%f1167, %f1111, %f1119, %f1087;
	fma.rn.f32 	%f1168, %f1111, %f1120, %f1088;
	fma.rn.f32 	%f1169, %f1111, %f1121, %f1089;
	fma.rn.f32 	%f1170, %f1112, %f1114, %f1090;
	fma.rn.f32 	%f1171, %f1112, %f1115, %f1091;
	fma.rn.f32 	%f1172, %f1112, %f1116, %f1092;
	fma.rn.f32 	%f1173, %f1112, %f1117, %f1093;
	fma.rn.f32 	%f1174, %f1112, %f1118, %f1094;
	fma.rn.f32 	%f1175, %f1112, %f1119, %f1095;
	fma.rn.f32 	%f1176, %f1112, %f1120, %f1096;
	fma.rn.f32 	%f1177, %f1112, %f1121, %f1097;
	fma.rn.f32 	%f1178, %f1113, %f1114, %f1098;
	fma.rn.f32 	%f1179, %f1113, %f1115, %f1099;
	fma.rn.f32 	%f1180, %f1113, %f1116, %f1100;
	fma.rn.f32 	%f1181, %f1113, %f1117, %f1101;
	fma.rn.f32 	%f1182, %f1113, %f1118, %f1102;
	fma.rn.f32 	%f1183, %f1113, %f1119, %f1103;
	fma.rn.f32 	%f1184, %f1113, %f1120, %f1104;
	fma.rn.f32 	%f1185, %f1113, %f1121, %f1105;
	ld.shared.f32 	%f1186, [%r81+52];
	ld.shared.f32 	%f1187, [%r81+116];
	ld.shared.f32 	%f1188, [%r81+180];
	ld.shared.f32 	%f1189, [%r81+244];
	ld.shared.f32 	%f1190, [%r81+308];
	ld.shared.f32 	%f1191, [%r81+372];
	ld.shared.f32 	%f1192, [%r81+436];
	ld.shared.f32 	%f1193, [%r81+500];
	ld.shared.f32 	%f1194, [%r83+6656];
	ld.shared.f32 	%f1195, [%r83+6660];
	ld.shared.f32 	%f1196, [%r83+6664];
	ld.shared.f32 	%f1197, [%r83+6668];
	ld.shared.f32 	%f1198, [%r83+6672];
	ld.shared.f32 	%f1199, [%r83+6676];
	ld.shared.f32 	%f1200, [%r83+6680];
	ld.shared.f32 	%f1201, [%r83+6684];
	fma.rn.f32 	%f1202, %f1186, %f1194, %f1122;
	fma.rn.f32 	%f1203, %f1186, %f1195, %f1123;
	fma.rn.f32 	%f1204, %f1186, %f1196, %f1124;
	fma.rn.f32 	%f1205, %f1186, %f1197, %f1125;
	fma.rn.f32 	%f1206, %f1186, %f1198, %f1126;
	fma.rn.f32 	%f1207, %f1186, %f1199, %f1127;
	fma.rn.f32 	%f1208, %f1186, %f1200, %f1128;
	fma.rn.f32 	%f1209, %f1186, %f1201, %f1129;
	fma.rn.f32 	%f1210, %f1187, %f1194, %f1130;
	fma.rn.f32 	%f1211, %f1187, %f1195, %f1131;
	fma.rn.f32 	%f1212, %f1187, %f1196, %f1132;
	fma.rn.f32 	%f1213, %f1187, %f1197, %f1133;
	fma.rn.f32 	%f1214, %f1187, %f1198, %f1134;
	fma.rn.f32 	%f1215, %f1187, %f1199, %f1135;
	fma.rn.f32 	%f1216, %f1187, %f1200, %f1136;
	fma.rn.f32 	%f1217, %f1187, %f1201, %f1137;
	fma.rn.f32 	%f1218, %f1188, %f1194, %f1138;
	fma.rn.f32 	%f1219, %f1188, %f1195, %f1139;
	fma.rn.f32 	%f1220, %f1188, %f1196, %f1140;
	fma.rn.f32 	%f1221, %f1188, %f1197, %f1141;
	fma.rn.f32 	%f1222, %f1188, %f1198, %f1142;
	fma.rn.f32 	%f1223, %f1188, %f1199, %f1143;
	fma.rn.f32 	%f1224, %f1188, %f1200, %f1144;
	fma.rn.f32 	%f1225, %f1188, %f1201, %f1145;
	fma.rn.f32 	%f1226, %f1189, %f1194, %f1146;
	fma.rn.f32 	%f1227, %f1189, %f1195, %f1147;
	fma.rn.f32 	%f1228, %f1189, %f1196, %f1148;
	fma.rn.f32 	%f1229, %f1189, %f1197, %f1149;
	fma.rn.f32 	%f1230, %f1189, %f1198, %f1150;
	fma.rn.f32 	%f1231, %f1189, %f1199, %f1151;
	fma.rn.f32 	%f1232, %f1189, %f1200, %f1152;
	fma.rn.f32 	%f1233, %f1189, %f1201, %f1153;
	fma.rn.f32 	%f1234, %f1190, %f1194, %f1154;
	fma.rn.f32 	%f1235, %f1190, %f1195, %f1155;
	fma.rn.f32 	%f1236, %f1190, %f1196, %f1156;
	fma.rn.f32 	%f1237, %f1190, %f1197, %f1157;
	fma.rn.f32 	%f1238, %f1190, %f1198, %f1158;
	fma.rn.f32 	%f1239, %f1190, %f1199, %f1159;
	fma.rn.f32 	%f1240, %f1190, %f1200, %f1160;
	fma.rn.f32 	%f1241, %f1190, %f1201, %f1161;
	fma.rn.f32 	%f1242, %f1191, %f1194, %f1162;
	fma.rn.f32 	%f1243, %f1191, %f1195, %f1163;
	fma.rn.f32 	%f1244, %f1191, %f1196, %f1164;
	fma.rn.f32 	%f1245, %f1191, %f1197, %f1165;
	fma.rn.f32 	%f1246, %f1191, %f1198, %f1166;
	fma.rn.f32 	%f1247, %f1191, %f1199, %f1167;
	fma.rn.f32 	%f1248, %f1191, %f1200, %f1168;
	fma.rn.f32 	%f1249, %f1191, %f1201, %f1169;
	fma.rn.f32 	%f1250, %f1192, %f1194, %f1170;
	fma.rn.f32 	%f1251, %f1192, %f1195, %f1171;
	fma.rn.f32 	%f1252, %f1192, %f1196, %f1172;
	fma.rn.f32 	%f1253, %f1192, %f1197, %f1173;
	fma.rn.f32 	%f1254, %f1192, %f1198, %f1174;
	fma.rn.f32 	%f1255, %f1192, %f1199, %f1175;
	fma.rn.f32 	%f1256, %f1192, %f1200, %f1176;
	fma.rn.f32 	%f1257, %f1192, %f1201, %f1177;
	fma.rn.f32 	%f1258, %f1193, %f1194, %f1178;
	fma.rn.f32 	%f1259, %f1193, %f1195, %f1179;
	fma.rn.f32 	%f1260, %f1193, %f1196, %f1180;
	fma.rn.f32 	%f1261, %f1193, %f1197, %f1181;
	fma.rn.f32 	%f1262, %f1193, %f1198, %f1182;
	fma.rn.f32 	%f1263, %f1193, %f1199, %f1183;
	fma.rn.f32 	%f1264, %f1193, %f1200, %f1184;
	fma.rn.f32 	%f1265, %f1193, %f1201, %f1185;
	ld.shared.f32 	%f1266, [%r81+56];
	ld.shared.f32 	%f1267, [%r81+120];
	ld.shared.f32 	%f1268, [%r81+184];
	ld.shared.f32 	%f1269, [%r81+248];
	ld.shared.f32 	%f1270, [%r81+312];
	ld.shared.f32 	%f1271, [%r81+376];
	ld.shared.f32 	%f1272, [%r81+440];
	ld.shared.f32 	%f1273, [%r81+504];
	ld.shared.f32 	%f1274, [%r83+7168];
	ld.shared.f32 	%f1275, [%r83+7172];
	ld.shared.f32 	%f1276, [%r83+7176];
	ld.shared.f32 	%f1277, [%r83+7180];
	ld.shared.f32 	%f1278, [%r83+7184];
	ld.shared.f32 	%f1279, [%r83+7188];
	ld.shared.f32 	%f1280, [%r83+7192];
	ld.shared.f32 	%f1281, [%r83+7196];
	fma.rn.f32 	%f1282, %f1266, %f1274, %f1202;
	fma.rn.f32 	%f1283, %f1266, %f1275, %f1203;
	fma.rn.f32 	%f1284, %f1266, %f1276, %f1204;
	fma.rn.f32 	%f1285, %f1266, %f1277, %f1205;
	fma.rn.f32 	%f1286, %f1266, %f1278, %f1206;
	fma.rn.f32 	%f1287, %f1266, %f1279, %f1207;
	fma.rn.f32 	%f1288, %f1266, %f1280, %f1208;
	fma.rn.f32 	%f1289, %f1266, %f1281, %f1209;
	fma.rn.f32 	%f1290, %f1267, %f1274, %f1210;
	fma.rn.f32 	%f1291, %f1267, %f1275, %f1211;
	fma.rn.f32 	%f1292, %f1267, %f1276, %f1212;
	fma.rn.f32 	%f1293, %f1267, %f1277, %f1213;
	fma.rn.f32 	%f1294, %f1267, %f1278, %f1214;
	fma.rn.f32 	%f1295, %f1267, %f1279, %f1215;
	fma.rn.f32 	%f1296, %f1267, %f1280, %f1216;
	fma.rn.f32 	%f1297, %f1267, %f1281, %f1217;
	fma.rn.f32 	%f1298, %f1268, %f1274, %f1218;
	fma.rn.f32 	%f1299, %f1268, %f1275, %f1219;
	fma.rn.f32 	%f1300, %f1268, %f1276, %f1220;
	fma.rn.f32 	%f1301, %f1268, %f1277, %f1221;
	fma.rn.f32 	%f1302, %f1268, %f1278, %f1222;
	fma.rn.f32 	%f1303, %f1268, %f1279, %f1223;
	fma.rn.f32 	%f1304, %f1268, %f1280, %f1224;
	fma.rn.f32 	%f1305, %f1268, %f1281, %f1225;
	fma.rn.f32 	%f1306, %f1269, %f1274, %f1226;
	fma.rn.f32 	%f1307, %f1269, %f1275, %f1227;
	fma.rn.f32 	%f1308, %f1269, %f1276, %f1228;
	fma.rn.f32 	%f1309, %f1269, %f1277, %f1229;
	fma.rn.f32 	%f1310, %f1269, %f1278, %f1230;
	fma.rn.f32 	%f1311, %f1269, %f1279, %f1231;
	fma.rn.f32 	%f1312, %f1269, %f1280, %f1232;
	fma.rn.f32 	%f1313, %f1269, %f1281, %f1233;
	fma.rn.f32 	%f1314, %f1270, %f1274, %f1234;
	fma.rn.f32 	%f1315, %f1270, %f1275, %f1235;
	fma.rn.f32 	%f1316, %f1270, %f1276, %f1236;
	fma.rn.f32 	%f1317, %f1270, %f1277, %f1237;
	fma.rn.f32 	%f1318, %f1270, %f1278, %f1238;
	fma.rn.f32 	%f1319, %f1270, %f1279, %f1239;
	fma.rn.f32 	%f1320, %f1270, %f1280, %f1240;
	fma.rn.f32 	%f1321, %f1270, %f1281, %f1241;
	fma.rn.f32 	%f1322, %f1271, %f1274, %f1242;
	fma.rn.f32 	%f1323, %f1271, %f1275, %f1243;
	fma.rn.f32 	%f1324, %f1271, %f1276, %f1244;
	fma.rn.f32 	%f1325, %f1271, %f1277, %f1245;
	fma.rn.f32 	%f1326, %f1271, %f1278, %f1246;
	fma.rn.f32 	%f1327, %f1271, %f1279, %f1247;
	fma.rn.f32 	%f1328, %f1271, %f1280, %f1248;
	fma.rn.f32 	%f1329, %f1271, %f1281, %f1249;
	fma.rn.f32 	%f1330, %f1272, %f1274, %f1250;
	fma.rn.f32 	%f1331, %f1272, %f1275, %f1251;
	fma.rn.f32 	%f1332, %f1272, %f1276, %f1252;
	fma.rn.f32 	%f1333, %f1272, %f1277, %f1253;
	fma.rn.f32 	%f1334, %f1272, %f1278, %f1254;
	fma.rn.f32 	%f1335, %f1272, %f1279, %f1255;
	fma.rn.f32 	%f1336, %f1272, %f1280, %f1256;
	fma.rn.f32 	%f1337, %f1272, %f1281, %f1257;
	fma.rn.f32 	%f1338, %f1273, %f1274, %f1258;
	fma.rn.f32 	%f1339, %f1273, %f1275, %f1259;
	fma.rn.f32 	%f1340, %f1273, %f1276, %f1260;
	fma.rn.f32 	%f1341, %f1273, %f1277, %f1261;
	fma.rn.f32 	%f1342, %f1273, %f1278, %f1262;
	fma.rn.f32 	%f1343, %f1273, %f1279, %f1263;
	fma.rn.f32 	%f1344, %f1273, %f1280, %f1264;
	fma.rn.f32 	%f1345, %f1273, %f1281, %f1265;
	ld.shared.f32 	%f1346, [%r81+60];
	ld.shared.f32 	%f1347, [%r81+124];
	ld.shared.f32 	%f1348, [%r81+188];
	ld.shared.f32 	%f1349, [%r81+252];
	ld.shared.f32 	%f1350, [%r81+316];
	ld.shared.f32 	%f1351, [%r81+380];
	ld.shared.f32 	%f1352, [%r81+444];
	ld.shared.f32 	%f1353, [%r81+508];
	ld.shared.f32 	%f1354, [%r83+7680];
	ld.shared.f32 	%f1355, [%r83+7684];
	ld.shared.f32 	%f1356, [%r83+7688];
	ld.shared.f32 	%f1357, [%r83+7692];
	ld.shared.f32 	%f1358, [%r83+7696];
	ld.shared.f32 	%f1359, [%r83+7700];
	ld.shared.f32 	%f1360, [%r83+7704];
	ld.shared.f32 	%f1361, [%r83+7708];
	fma.rn.f32 	%f1425, %f1346, %f1354, %f1282;
	fma.rn.f32 	%f1424, %f1346, %f1355, %f1283;
	fma.rn.f32 	%f1423, %f1346, %f1356, %f1284;
	fma.rn.f32 	%f1422, %f1346, %f1357, %f1285;
	fma.rn.f32 	%f1421, %f1346, %f1358, %f1286;
	fma.rn.f32 	%f1420, %f1346, %f1359, %f1287;
	fma.rn.f32 	%f1419, %f1346, %f1360, %f1288;
	fma.rn.f32 	%f1418, %f1346, %f1361, %f1289;
	fma.rn.f32 	%f1417, %f1347, %f1354, %f1290;
	fma.rn.f32 	%f1416, %f1347, %f1355, %f1291;
	fma.rn.f32 	%f1415, %f1347, %f1356, %f1292;
	fma.rn.f32 	%f1414, %f1347, %f1357, %f1293;
	fma.rn.f32 	%f1413, %f1347, %f1358, %f1294;
	fma.rn.f32 	%f1412, %f1347, %f1359, %f1295;
	fma.rn.f32 	%f1411, %f1347, %f1360, %f1296;
	fma.rn.f32 	%f1410, %f1347, %f1361, %f1297;
	fma.rn.f32 	%f1409, %f1348, %f1354, %f1298;
	fma.rn.f32 	%f1408, %f1348, %f1355, %f1299;
	fma.rn.f32 	%f1407, %f1348, %f1356, %f1300;
	fma.rn.f32 	%f1406, %f1348, %f1357, %f1301;
	fma.rn.f32 	%f1405, %f1348, %f1358, %f1302;
	fma.rn.f32 	%f1404, %f1348, %f1359, %f1303;
	fma.rn.f32 	%f1403, %f1348, %f1360, %f1304;
	fma.rn.f32 	%f1402, %f1348, %f1361, %f1305;
	fma.rn.f32 	%f1401, %f1349, %f1354, %f1306;
	fma.rn.f32 	%f1400, %f1349, %f1355, %f1307;
	fma.rn.f32 	%f1399, %f1349, %f1356, %f1308;
	fma.rn.f32 	%f1398, %f1349, %f1357, %f1309;
	fma.rn.f32 	%f1397, %f1349, %f1358, %f1310;
	fma.rn.f32 	%f1396, %f1349, %f1359, %f1311;
	fma.rn.f32 	%f1395, %f1349, %f1360, %f1312;
	fma.rn.f32 	%f1394, %f1349, %f1361, %f1313;
	fma.rn.f32 	%f1393, %f1350, %f1354, %f1314;
	fma.rn.f32 	%f1392, %f1350, %f1355, %f1315;
	fma.rn.f32 	%f1391, %f1350, %f1356, %f1316;
	fma.rn.f32 	%f1390, %f1350, %f1357, %f1317;
	fma.rn.f32 	%f1389, %f1350, %f1358, %f1318;
	fma.rn.f32 	%f1388, %f1350, %f1359, %f1319;
	fma.rn.f32 	%f1387, %f1350, %f1360, %f1320;
	fma.rn.f32 	%f1386, %f1350, %f1361, %f1321;
	fma.rn.f32 	%f1385, %f1351, %f1354, %f1322;
	fma.rn.f32 	%f1384, %f1351, %f1355, %f1323;
	fma.rn.f32 	%f1383, %f1351, %f1356, %f1324;
	fma.rn.f32 	%f1382, %f1351, %f1357, %f1325;
	fma.rn.f32 	%f1381, %f1351, %f1358, %f1326;
	fma.rn.f32 	%f1380, %f1351, %f1359, %f1327;
	fma.rn.f32 	%f1379, %f1351, %f1360, %f1328;
	fma.rn.f32 	%f1378, %f1351, %f1361, %f1329;
	fma.rn.f32 	%f1377, %f1352, %f1354, %f1330;
	fma.rn.f32 	%f1376, %f1352, %f1355, %f1331;
	fma.rn.f32 	%f1375, %f1352, %f1356, %f1332;
	fma.rn.f32 	%f1374, %f1352, %f1357, %f1333;
	fma.rn.f32 	%f1373, %f1352, %f1358, %f1334;
	fma.rn.f32 	%f1372, %f1352, %f1359, %f1335;
	fma.rn.f32 	%f1371, %f1352, %f1360, %f1336;
	fma.rn.f32 	%f1370, %f1352, %f1361, %f1337;
	fma.rn.f32 	%f1369, %f1353, %f1354, %f1338;
	fma.rn.f32 	%f1368, %f1353, %f1355, %f1339;
	fma.rn.f32 	%f1367, %f1353, %f1356, %f1340;
	fma.rn.f32 	%f1366, %f1353, %f1357, %f1341;
	fma.rn.f32 	%f1365, %f1353, %f1358, %f1342;
	fma.rn.f32 	%f1364, %f1353, %f1359, %f1343;
	fma.rn.f32 	%f1363, %f1353, %f1360, %f1344;
	fma.rn.f32 	%f1362, %f1353, %f1361, %f1345;
	bar.sync 	0;
	add.s32 	%r20, %r174, 16;
	add.s32 	%r173, %r173, 16;
	add.s32 	%r172, %r172, 16;
	shl.b32 	%r84, %r162, 4;
	add.s32 	%r171, %r171, %r84;
	add.s32 	%r170, %r170, %r84;
	setp.lt.u32 	%p6, %r174, 2032;
	mov.u32 	%r174, %r20;
	@%p6 bra 	$L__BB5_6;
	ld.param.u32 	%r163, [_Z34shared_matmul_thread_tile_load_optPfS_S_iii_param_4];
	ld.param.u64 	%rd145, [_Z34shared_matmul_thread_tile_load_optPfS_S_iii_param_2];
	mad.lo.s32 	%r86, %r65, 7, %r12;
	mov.u32 	%r87, %tid.x;
	mad.lo.s32 	%r88, %r87, 7, %r7;
	mad.lo.s32 	%r89, %r86, %r163, %r88;
	cvta.to.global.u64 	%rd14, %rd145;
	mul.wide.u32 	%rd15, %r89, 4;
	add.s64 	%rd16, %rd14, %rd15;
	st.global.f32 	[%rd16], %f1425;
	add.s32 	%r90, %r89, 1;
	mul.wide.u32 	%rd17, %r90, 4;
	add.s64 	%rd18, %rd14, %rd17;
	st.global.f32 	[%rd18], %f1424;
	add.s32 	%r91, %r89, 2;
	mul.wide.u32 	%rd19, %r91, 4;
	add.s64 	%rd20, %rd14, %rd19;
	st.global.f32 	[%rd20], %f1423;
	add.s32 	%r92, %r89, 3;
	mul.wide.u32 	%rd21, %r92, 4;
	add.s64 	%rd22, %rd14, %rd21;
	st.global.f32 	[%rd22], %f1422;
	add.s32 	%r93, %r89, 4;
	mul.wide.u32 	%rd23, %r93, 4;
	add.s64 	%rd24, %rd14, %rd23;
	st.global.f32 	[%rd24], %f1421;
	add.s32 	%r94, %r89, 5;
	mul.wide.u32 	%rd25, %r94, 4;
	add.s64 	%rd26, %rd14, %rd25;
	st.global.f32 	[%rd26], %f1420;
	add.s32 	%r95, %r89, 6;
	mul.wide.u32 	%rd27, %r95, 4;
	add.s64 	%rd28, %rd14, %rd27;
	st.global.f32 	[%rd28], %f1419;
	add.s32 	%r96, %r89, 7;
	mul.wide.u32 	%rd29, %r96, 4;
	add.s64 	%rd30, %rd14, %rd29;
	st.global.f32 	[%rd30], %f1418;
	add.s32 	%r97, %r89, %r163;
	mul.wide.u32 	%rd31, %r97, 4;
	add.s64 	%rd32, %rd14, %rd31;
	st.global.f32 	[%rd32], %f1417;
	add.s32 	%r98, %r90, %r163;
	mul.wide.u32 	%rd33, %r98, 4;
	add.s64 	%rd34, %rd14, %rd33;
	st.global.f32 	[%rd34], %f1416;
	add.s32 	%r99, %r98, 1;
	mul.wide.u32 	%rd35, %r99, 4;
	add.s64 	%rd36, %rd14, %rd35;
	st.global.f32 	[%rd36], %f1415;
	add.s32 	%r100, %r98, 2;
	mul.wide.u32 	%rd37, %r100, 4;
	add.s64 	%rd38, %rd14, %rd37;
	st.global.f32 	[%rd38], %f1414;
	add.s32 	%r101, %r98, 3;
	mul.wide.u32 	%rd39, %r101, 4;
	add.s64 	%rd40, %rd14, %rd39;
	st.global.f32 	[%rd40], %f1413;
	add.s32 	%r102, %r98, 4;
	mul.wide.u32 	%rd41, %r102, 4;
	add.s64 	%rd42, %rd14, %rd41;
	st.global.f32 	[%rd42], %f1412;
	add.s32 	%r103, %r98, 5;
	mul.wide.u32 	%rd43, %r103, 4;
	add.s64 	%rd44, %rd14, %rd43;
	st.global.f32 	[%rd44], %f1411;
	add.s32 	%r104, %r98, 6;
	mul.wide.u32 	%rd45, %r104, 4;
	add.s64 	%rd46, %rd14, %rd45;
	st.global.f32 	[%rd46], %f1410;
	add.s32 	%r105, %r97, %r163;
	mul.wide.u32 	%rd47, %r105, 4;
	add.s64 	%rd48, %rd14, %rd47;
	st.global.f32 	[%rd48], %f1409;
	add.s32 	%r106, %r98, %r163;
	mul.wide.u32 	%rd49, %r106, 4;
	add.s64 	%rd50, %rd14, %rd49;
	st.global.f32 	[%rd50], %f1408;
	add.s32 	%r107, %r106, 1;
	mul.wide.u32 	%rd51, %r107, 4;
	add.s64 	%rd52, %rd14, %rd51;
	st.global.f32 	[%rd52], %f1407;
	add.s32 	%r108, %r106, 2;
	mul.wide.u32 	%rd53, %r108, 4;
	add.s64 	%rd54, %rd14, %rd53;
	st.global.f32 	[%rd54], %f1406;
	add.s32 	%r109, %r106, 3;
	mul.wide.u32 	%rd55, %r109, 4;
	add.s64 	%rd56, %rd14, %rd55;
	st.global.f32 	[%rd56], %f1405;
	add.s32 	%r110, %r106, 4;
	mul.wide.u32 	%rd57, %r110, 4;
	add.s64 	%rd58, %rd14, %rd57;
	st.global.f32 	[%rd58], %f1404;
	add.s32 	%r111, %r106, 5;
	mul.wide.u32 	%rd59, %r111, 4;
	add.s64 	%rd60, %rd14, %rd59;
	st.global.f32 	[%rd60], %f1403;
	add.s32 	%r112, %r106, 6;
	mul.wide.u32 	%rd61, %r112, 4;
	add.s64 	%rd62, %rd14, %rd61;
	st.global.f32 	[%rd62], %f1402;
	add.s32 	%r113, %r105, %r163;
	mul.wide.u32 	%rd63, %r113, 4;
	add.s64 	%rd64, %rd14, %rd63;
	st.global.f32 	[%rd64], %f1401;
	add.s32 	%r114, %r106, %r163;
	mul.wide.u32 	%rd65, %r114, 4;
	add.s64 	%rd66, %rd14, %rd65;
	st.global.f32 	[%rd66], %f1400;
	add.s32 	%r115, %r114, 1;
	mul.wide.u32 	%rd67, %r115, 4;
	add.s64 	%rd68, %rd14, %rd67;
	st.global.f32 	[%rd68], %f1399;
	add.s32 	%r116, %r114, 2;
	mul.wide.u32 	%rd69, %r116, 4;
	add.s64 	%rd70, %rd14, %rd69;
	st.global.f32 	[%rd70], %f1398;
	add.s32 	%r117, %r114, 3;
	mul.wide.u32 	%rd71, %r117, 4;
	add.s64 	%rd72, %rd14, %rd71;
	st.global.f32 	[%rd72], %f1397;
	add.s32 	%r118, %r114, 4;
	mul.wide.u32 	%rd73, %r118, 4;
	add.s64 	%rd74, %rd14, %rd73;
	st.global.f32 	[%rd74], %f1396;
	add.s32 	%r119, %r114, 5;
	mul.wide.u32 	%rd75, %r119, 4;
	add.s64 	%rd76, %rd14, %rd75;
	st.global.f32 	[%rd76], %f1395;
	add.s32 	%r120, %r114, 6;
	mul.wide.u32 	%rd77, %r120, 4;
	add.s64 	%rd78, %rd14, %rd77;
	st.global.f32 	[%rd78], %f1394;
	add.s32 	%r121, %r113, %r163;
	mul.wide.u32 	%rd79, %r121, 4;
	add.s64 	%rd80, %rd14, %rd79;
	st.global.f32 	[%rd80], %f1393;
	add.s32 	%r122, %r114, %r163;
	mul.wide.u32 	%rd81, %r122, 4;
	add.s64 	%rd82, %rd14, %rd81;
	st.global.f32 	[%rd82], %f1392;
	add.s32 	%r123, %r122, 1;
	mul.wide.u32 	%rd83, %r123, 4;
	add.s64 	%rd84, %rd14, %rd83;
	st.global.f32 	[%rd84], %f1391;
	add.s32 	%r124, %r122, 2;
	mul.wide.u32 	%rd85, %r124, 4;
	add.s64 	%rd86, %rd14, %rd85;
	st.global.f32 	[%rd86], %f1390;
	add.s32 	%r125, %r122, 3;
	mul.wide.u32 	%rd87, %r125, 4;
	add.s64 	%rd88, %rd14, %rd87;
	st.global.f32 	[%rd88], %f1389;
	add.s32 	%r126, %r122, 4;
	mul.wide.u32 	%rd89, %r126, 4;
	add.s64 	%rd90, %rd14, %rd89;
	st.global.f32 	[%rd90], %f1388;
	add.s32 	%r127, %r122, 5;
	mul.wide.u32 	%rd91, %r127, 4;
	add.s64 	%rd92, %rd14, %rd91;
	st.global.f32 	[%rd92], %f1387;
	add.s32 	%r128, %r122, 6;
	mul.wide.u32 	%rd93, %r128, 4;
	add.s64 	%rd94, %rd14, %rd93;
	st.global.f32 	[%rd94], %f1386;
	add.s32 	%r129, %r121, %r163;
	mul.wide.u32 	%rd95, %r129, 4;
	add.s64 	%rd96, %rd14, %rd95;
	st.global.f32 	[%rd96], %f1385;
	add.s32 	%r130, %r122, %r163;
	mul.wide.u32 	%rd97, %r130, 4;
	add.s64 	%rd98, %rd14, %rd97;
	st.global.f32 	[%rd98], %f1384;
	add.s32 	%r131, %r130, 1;
	mul.wide.u32 	%rd99, %r131, 4;
	add.s64 	%rd100, %rd14, %rd99;
	st.global.f32 	[%rd100], %f1383;
	add.s32 	%r132, %r130, 2;
	mul.wide.u32 	%rd101, %r132, 4;
	add.s64 	%rd102, %rd14, %rd101;
	st.global.f32 	[%rd102], %f1382;
	add.s32 	%r133, %r130, 3;
	mul.wide.u32 	%rd103, %r133, 4;
	add.s64 	%rd104, %rd14, %rd103;
	st.global.f32 	[%rd104], %f1381;
	add.s32 	%r134, %r130, 4;
	mul.wide.u32 	%rd105, %r134, 4;
	add.s64 	%rd106, %rd14, %rd105;
	st.global.f32 	[%rd106], %f1380;
	add.s32 	%r135, %r130, 5;
	mul.wide.u32 	%rd107, %r135, 4;
	add.s64 	%rd108, %rd14, %rd107;
	st.global.f32 	[%rd108], %f1379;
	add.s32 	%r136, %r130, 6;
	mul.wide.u32 	%rd109, %r136, 4;
	add.s64 	%rd110, %rd14, %rd109;
	st.global.f32 	[%rd110], %f1378;
	add.s32 	%r137, %r129, %r163;
	mul.wide.u32 	%rd111, %r137, 4;
	add.s64 	%rd112, %rd14, %rd111;
	st.global.f32 	[%rd112], %f1377;
	add.s32 	%r138, %r130, %r163;
	mul.wide.u32 	%rd113, %r138, 4;
	add.s64 	%rd114, %rd14, %rd113;
	st.global.f32 	[%rd114], %f1376;
	add.s32 	%r139, %r138, 1;
	mul.wide.u32 	%rd115, %r139, 4;
	add.s64 	%rd116, %rd14, %rd115;
	st.global.f32 	[%rd116], %f1375;
	add.s32 	%r140, %r138, 2;
	mul.wide.u32 	%rd117, %r140, 4;
	add.s64 	%rd118, %rd14, %rd117;
	st.global.f32 	[%rd118], %f1374;
	add.s32 	%r141, %r138, 3;
	mul.wide.u32 	%rd119, %r141, 4;
	add.s64 	%rd120, %rd14, %rd119;
	st.global.f32 	[%rd120], %f1373;
	add.s32 	%r142, %r138, 4;
	mul.wide.u32 	%rd121, %r142, 4;
	add.s64 	%rd122, %rd14, %rd121;
	st.global.f32 	[%rd122], %f1372;
	add.s32 	%r143, %r138, 5;
	mul.wide.u32 	%rd123, %r143, 4;
	add.s64 	%rd124, %rd14, %rd123;
	st.global.f32 	[%rd124], %f1371;
	add.s32 	%r144, %r138, 6;
	mul.wide.u32 	%rd125, %r144, 4;
	add.s64 	%rd126, %rd14, %rd125;
	st.global.f32 	[%rd126], %f1370;
	add.s32 	%r145, %r137, %r163;
	mul.wide.u32 	%rd127, %r145, 4;
	add.s64 	%rd128, %rd14, %rd127;
	st.global.f32 	[%rd128], %f1369;
	add.s32 	%r146, %r138, %r163;
	mul.wide.u32 	%rd129, %r146, 4;
	add.s64 	%rd130, %rd14, %rd129;
	st.global.f32 	[%rd130], %f1368;
	add.s32 	%r147, %r146, 1;
	mul.wide.u32 	%rd131, %r147, 4;
	add.s64 	%rd132, %rd14, %rd131;
	st.global.f32 	[%rd132], %f1367;
	add.s32 	%r148, %r146, 2;
	mul.wide.u32 	%rd133, %r148, 4;
	add.s64 	%rd134, %rd14, %rd133;
	st.global.f32 	[%rd134], %f1366;
	add.s32 	%r149, %r146, 3;
	mul.wide.u32 	%rd135, %r149, 4;
	add.s64 	%rd136, %rd14, %rd135;
	st.global.f32 	[%rd136], %f1365;
	add.s32 	%r150, %r146, 4;
	mul.wide.u32 	%rd137, %r150, 4;
	add.s64 	%rd138, %rd14, %rd137;
	st.global.f32 	[%rd138], %f1364;
	add.s32 	%r151, %r146, 5;
	mul.wide.u32 	%rd139, %r151, 4;
	add.s64 	%rd140, %rd14, %rd139;
	st.global.f32 	[%rd140], %f1363;
	add.s32 	%r152, %r146, 6;
	mul.wide.u32 	%rd141, %r152, 4;
	add.s64 	%rd142, %rd14, %rd141;
	st.global.f32 	[%rd142], %f1362;
$L__BB5_8:
	ld.param.u32 	%r159, [_Z34shared_matmul_thread_tile_load_optPfS_S_iii_param_3];
	add.s32 	%r25, %r169, 1;
	mov.u32 	%r153, %nctaid.y;
	mad.lo.s32 	%r154, %r153, %r169, %r153;
	shl.b32 	%r168, %r154, 7;
	setp.lt.u32 	%p7, %r168, %r159;
	mov.u32 	%r169, %r25;
	@%p7 bra 	$L__BB5_4;
$L__BB5_9:
	ld.param.u32 	%r164, [_Z34shared_matmul_thread_tile_load_optPfS_S_iii_param_4];
	add.s32 	%r27, %r167, 1;
	mov.u32 	%r155, %nctaid.x;
	mad.lo.s32 	%r156, %r155, %r167, %r155;
	shl.b32 	%r166, %r156, 7;
	setp.lt.u32 	%p8, %r166, %r164;
	mov.u32 	%r167, %r27;
	@%p8 bra 	$L__BB5_2;
$L__BB5_10:
	ret;

}
	// .globl	_Z39shared_matmul_thread_tile_double_bufferPfS_S_iii
.visible .entry _Z39shared_matmul_thread_tile_double_bufferPfS_S_iii(
	.param .u64 .ptr .align 1 _Z39shared_matmul_thread_tile_double_bufferPfS_S_iii_param_0,
	.param .u64 .ptr .align 1 _Z39shared_matmul_thread_tile_double_bufferPfS_S_iii_param_1,
	.param .u64 .ptr .align 1 _Z39shared_matmul_thread_tile_double_bufferPfS_S_iii_param_2,
	.param .u32 _Z39shared_matmul_thread_tile_double_bufferPfS_S_iii_param_3,
	.param .u32 _Z39shared_matmul_thread_tile_double_bufferPfS_S_iii_param_4,
	.param .u32 _Z39shared_matmul_thread_tile_double_bufferPfS_S_iii_param_5
)
{
	.reg .pred 	%p<11>;
	.reg .b32 	%r<236>;
	.reg .b32 	%f<1619>;
	.reg .b64 	%rd<158>;
	// demoted variable
	.shared .align 4 .b8 _ZZ39shared_matmul_thread_tile_double_bufferPfS_S_iiiE5smemA[16384];
	// demoted variable
	.shared .align 4 .b8 _ZZ39shared_matmul_thread_tile_double_bufferPfS_S_iiiE5smemB[16384];
	ld.param.u32 	%r33, [_Z39shared_matmul_thread_tile_double_bufferPfS_S_iii_param_4];
	mov.u32 	%r35, %tid.y;
	mov.u32 	%r36, %ntid.x;
	mov.u32 	%r37, %tid.x;
	mad.lo.s32 	%r38, %r35, %r36, %r37;
	shr.u32 	%r1, %r38, 5;
	shl.b32 	%r2, %r38, 2;
	setp.eq.s32 	%p1, %r33, 0;
	@%p1 bra 	$L__BB6_14;
	ld.param.u32 	%r218, [_Z39shared_matmul_thread_tile_double_bufferPfS_S_iii_param_4];
	and.b32  	%r40, %r2, 124;
	mov.u32 	%r41, %ctaid.x;
	shl.b32 	%r42, %r41, 7;
	add.s32 	%r43, %r1, 16;
	add.s32 	%r44, %r1, 24;
	mad.lo.s32 	%r45, %r218, %r44, %r42;
	add.s32 	%r3, %r45, %r40;
	mad.lo.s32 	%r46, %r218, %r43, %r42;
	add.s32 	%r4, %r46, %r40;
	mov.b32 	%r225, 0;
	mov.u32 	%r226, %r225;
$L__BB6_2:
	ld.param.u32 	%r215, [_Z39shared_matmul_thread_tile_double_bufferPfS_S_iii_param_3];
	setp.eq.s32 	%p2, %r215, 0;
	mov.u32 	%r47, %ctaid.x;
	shl.b32 	%r48, %r47, 7;
	mov.u32 	%r49, %tid.x;
	add.s32 	%r50, %r48, %r49;
	add.s32 	%r7, %r50, %r225;
	@%p2 bra 	$L__BB6_13;
	add.s32 	%r8, %r3, %r225;
	add.s32 	%r9, %r4, %r225;
	mov.b32 	%r227, 0;
	mov.u32 	%r228, %r227;
$L__BB6_4:
	ld.param.u32 	%r219, [_Z39shared_matmul_thread_tile_double_bufferPfS_S_iii_param_4];
	ld.param.u32 	%r216, [_Z39shared_matmul_thread_tile_double_bufferPfS_S_iii_param_3];
	setp.ge.s32 	%p3, %r7, %r219;
	mov.u32 	%r52, %ctaid.y;
	shl.b32 	%r53, %r52, 7;
	mov.u32 	%r54, %tid.y;
	add.s32 	%r55, %r53, %r54;
	add.s32 	%r12, %r55, %r227;
	setp.ge.s32 	%p4, %r12, %r216;
	or.pred  	%p5, %p3, %p4;
	@%p5 bra 	$L__BB6_12;
	ld.param.u32 	%r224, [_Z39shared_matmul_thread_tile_double_bufferPfS_S_iii_param_5];
	ld.param.u32 	%r220, [_Z39shared_matmul_thread_tile_double_bufferPfS_S_iii_param_4];
	ld.param.u64 	%rd155, [_Z39shared_matmul_thread_tile_double_bufferPfS_S_iii_param_1];
	ld.param.u64 	%rd153, [_Z39shared_matmul_thread_tile_double_bufferPfS_S_iii_param_0];
	mov.u32 	%r61, %ntid.x;
	mov.u32 	%r62, %tid.x;
	mad.lo.s32 	%r63, %r54, %r61, %r62;
	shr.u32 	%r64, %r63, 2;
	add.s32 	%r65, %r64, %r53;
	add.s32 	%r66, %r65, %r227;
	shl.b32 	%r67, %r63, 2;
	and.b32  	%r68, %r67, 12;
	mad.lo.s32 	%r232, %r66, %r224, %r68;
	cvta.to.global.u64 	%rd4, %rd153;
	mul.wide.u32 	%rd5, %r232, 4;
	add.s64 	%rd6, %rd4, %rd5;
	ld.global.nc.v4.f32 	{%f1594, %f1593, %f1592, %f1591}, [%rd6];
	shl.b32 	%r69, %r63, 4;
	and.b32  	%r70, %r69, 48;
	mov.u32 	%r71, _ZZ39shared_matmul_thread_tile_double_bufferPfS_S_iiiE5smemA;
	add.s32 	%r72, %r71, %r70;
	shl.b32 	%r73, %r64, 6;
	add.s32 	%r74, %r72, %r73;
	st.shared.v4.f32 	[%r74], {%f1594, %f1593, %f1592, %f1591};
	shl.b32 	%r75, %r224, 6;
	add.s32 	%r233, %r232, %r75;
	mul.wide.u32 	%rd7, %r233, 4;
	add.s64 	%rd8, %rd4, %rd7;
	ld.global.nc.v4.f32 	{%f1590, %f1589, %f1588, %f1587}, [%rd8];
	st.shared.v4.f32 	[%r74+4096], {%f1590, %f1589, %f1588, %f1587};
	and.b32  	%r76, %r67, 124;
	mov.u32 	%r77, %ctaid.x;
	shl.b32 	%r78, %r77, 7;
	or.b32  	%r79, %r76, %r78;
	add.s32 	%r80, %r79, %r225;
	shr.u32 	%r81, %r63, 5;
	mul.lo.s32 	%r82, %r81, %r220;
	add.s32 	%r83, %r80, %r82;
	cvta.to.global.u64 	%rd9, %rd155;
	mul.wide.u32 	%rd10, %r83, 4;
	add.s64 	%rd11, %rd9, %rd10;
	ld.global.nc.v4.f32 	{%f347, %f348, %f349, %f350}, [%rd11];
	and.b32  	%r84, %r69, 496;
	mov.u32 	%r85, _ZZ39shared_matmul_thread_tile_double_bufferPfS_S_iiiE5smemB;
	add.s32 	%r86, %r85, %r84;
	shl.b32 	%r87, %r81, 9;
	add.s32 	%r88, %r86, %r87;
	st.shared.v4.f32 	[%r88], {%f347, %f348, %f349, %f350};
	shl.b32 	%r89, %r220, 3;
	add.s32 	%r90, %r82, %r89;
	add.s32 	%r91, %r80, %r90;
	mul.wide.u32 	%rd12, %r91, 4;
	add.s64 	%rd13, %rd9, %rd12;
	ld.global.nc.v4.f32 	{%f351, %f352, %f353, %f354}, [%rd13];
	st.shared.v4.f32 	[%r88+4096], {%f351, %f352, %f353, %f354};
	bar.sync 	0;
	shl.b32 	%r92, %r54, 9;
	add.s32 	%r93, %r71, %r92;
	ld.shared.f32 	%f1514, [%r93];
	ld.shared.f32 	%f1513, [%r93+64];
	ld.shared.f32 	%f1512, [%r93+128];
	ld.shared.f32 	%f1511, [%r93+192];
	ld.shared.f32 	%f1510, [%r93+256];
	ld.shared.f32 	%f1509, [%r93+320];
	ld.shared.f32 	%f1508, [%r93+384];
	ld.shared.f32 	%f1507, [%r93+448];
	shl.b32 	%r94, %r62, 5;
	add.s32 	%r95, %r85, %r94;
	ld.shared.v4.f32 	{%f1522, %f1521, %f1520, %f1519}, [%r95];
	ld.shared.v4.f32 	{%f1518, %f1517, %f1516, %f1515}, [%r95+16];
	mov.b32 	%r234, 1;
	mov.f32 	%f1523, 0f00000000;
	mov.b32 	%r231, 16;
	mov.u32 	%r229, %r9;
	mov.u32 	%r230, %r8;
	mov.f32 	%f1524, %f1523;
	mov.f32 	%f1525, %f1523;
	mov.f32 	%f1526, %f1523;
	mov.f32 	%f1527, %f1523;
	mov.f32 	%f1528, %f1523;
	mov.f32 	%f1529, %f1523;
	mov.f32 	%f1530, %f1523;
	mov.f32 	%f1531, %f1523;
	mov.f32 	%f1532, %f1523;
	mov.f32 	%f1533, %f1523;
	mov.f32 	%f1534, %f1523;
	mov.f32 	%f1535, %f1523;
	mov.f32 	%f1536, %f1523;
	mov.f32 	%f1537, %f1523;
	mov.f32 	%f1538, %f1523;
	mov.f32 	%f1539, %f1523;
	mov.f32 	%f1540, %f1523;
	mov.f32 	%f1541, %f1523;
	mov.f32 	%f1542, %f1523;
	mov.f32 	%f1543, %f1523;
	mov.f32 	%f1544, %f1523;
	mov.f32 	%f1545, %f1523;
	mov.f32 	%f1546, %f1523;
	mov.f32 	%f1547, %f1523;
	mov.f32 	%f1548, %f1523;
	mov.f32 	%f1549, %f1523;
	mov.f32 	%f1550, %f1523;
	mov.f32 	%f1551, %f1523;
	mov.f32 	%f1552, %f1523;
	mov.f32 	%f1553, %f1523;
	mov.f32 	%f1554, %f1523;
	mov.f32 	%f1555, %f1523;
	mov.f32 	%f1556, %f1523;
	mov.f32 	%f1557, %f1523;
	mov.f32 	%f1558, %f1523;
	mov.f32 	%f1559, %f1523;
	mov.f32 	%f1560, %f1523;
	mov.f32 	%f1561, %f1523;
	mov.f32 	%f1562, %f1523;
	mov.f32 	%f1563, %f1523;
	mov.f32 	%f1564, %f1523;
	mov.f32 	%f1565, %f1523;
	mov.f32 	%f1566, %f1523;
	mov.f32 	%f1567, %f1523;
	mov.f32 	%f1568, %f1523;
	mov.f32 	%f1569, %f1523;
	mov.f32 	%f1570, %f1523;
	mov.f32 	%f1571, %f1523;
	mov.f32 	%f1572, %f1523;
	mov.f32 	%f1573, %f1523;
	mov.f32 	%f1574, %f1523;
	mov.f32 	%f1575, %f1523;
	mov.f32 	%f1576, %f1523;
	mov.f32 	%f1577, %f1523;
	mov.f32 	%f1578, %f1523;
	mov.f32 	%f1579, %f1523;
	mov.f32 	%f1580, %f1523;
	mov.f32 	%f1581, %f1523;
	mov.f32 	%f1582, %f1523;
	mov.f32 	%f1583, %f1523;
	mov.f32 	%f1584, %f1523;
	mov.f32 	%f1585, %f1523;
	mov.f32 	%f1586, %f1523;
$L__BB6_6:
	add.s32 	%r96, %r231, -16;
	setp.gt.u32 	%p6, %r96, 2031;
	@%p6 bra 	$L__BB6_8;
	ld.param.u64 	%rd156, [_Z39shared_matmul_thread_tile_double_bufferPfS_S_iii_param_1];
	ld.param.u64 	%rd154, [_Z39shared_matmul_thread_tile_double_bufferPfS_S_iii_param_0];
	add.s32 	%r97, %r232, 16;
	cvta.to.global.u64 	%rd14, %rd154;
	mul.wide.u32 	%rd15, %r97, 4;
	add.s64 	%rd16, %rd14, %rd15;
	ld.global.nc.v4.f32 	{%f1594, %f1593, %f1592, %f1591}, [%rd16];
	add.s32 	%r98, %r233, 16;
	mul.wide.u32 	%rd17, %r98, 4;
	add.s64 	%rd18, %rd14, %rd17;
	ld.global.nc.v4.f32 	{%f1590, %f1589, %f1588, %f1587}, [%rd18];
	cvta.to.global.u64 	%rd19, %rd156;
	mul.wide.u32 	%rd20, %r229, 4;
	add.s64 	%rd21, %rd19, %rd20;
	ld.global.nc.v4.f32 	{%f1610, %f1609, %f1608, %f1607}, [%rd21];
	mul.wide.u32 	%rd22, %r230, 4;
	add.s64 	%rd23, %rd19, %rd22;
	ld.global.nc.v4.f32 	{%f1606, %f1605, %f1604, %f1603}, [%rd23];
$L__BB6_8:
	add.s32 	%r99, %r231, -16;
	setp.gt.u32 	%p7, %r99, 2031;
	shl.b32 	%r100, %r234, 13;
	xor.b32  	%r101, %r100, 8192;
	mov.u32 	%r102, _ZZ39shared_matmul_thread_tile_double_bufferPfS_S_iiiE5smemA;
	add.s32 	%r103, %r102, %r101;
	mov.u32 	%r104, _ZZ39shared_matmul_thread_tile_double_bufferPfS_S_iiiE5smemB;
	add.s32 	%r105, %r104, %r101;
	mov.u32 	%r106, %tid.y;
	shl.b32 	%r107, %r106, 9;
	add.s32 	%r108, %r103, %r107;
	ld.shared.f32 	%f355, [%r108+4];
	ld.shared.f32 	%f356, [%r108+68];
	ld.shared.f32 	%f357, [%r108+132];
	ld.shared.f32 	%f358, [%r108+196];
	ld.shared.f32 	%f359, [%r108+260];
	ld.shared.f32 	%f360, [%r108+324];
	ld.shared.f32 	%f361, [%r108+388];
	ld.shared.f32 	%f362, [%r108+452];
	mov.u32 	%r109, %tid.x;
	shl.b32 	%r110, %r109, 5;
	add.s32 	%r111, %r105, %r110;
	ld.shared.v4.f32 	{%f363, %f364, %f365, %f366}, [%r111+512];
	ld.shared.v4.f32 	{%f367, %f368, %f369, %f370}, [%r111+528];
	fma.rn.f32 	%f371, %f1514, %f1522, %f1586;
	fma.rn.f32 	%f372, %f1514, %f1521, %f1585;
	fma.rn.f32 	%f373, %f1514, %f1520, %f1584;
	fma.rn.f32 	%f374, %f1514, %f1519, %f1583;
	fma.rn.f32 	%f375, %f1514, %f1518, %f1582;
	fma.rn.f32 	%f376, %f1514, %f1517, %f1581;
	fma.rn.f32 	%f377, %f1514, %f1516, %f1580;
	fma.rn.f32 	%f378, %f1514, %f1515, %f1579;
	fma.rn.f32 	%f379, %f1513, %f1522, %f1578;
	fma.rn.f32 	%f380, %f1513, %f1521, %f1577;
	fma.rn.f32 	%f381, %f1513, %f1520, %f1576;
	fma.rn.f32 	%f382, %f1513, %f1519, %f1575;
	fma.rn.f32 	%f383, %f1513, %f1518, %f1574;
	fma.rn.f32 	%f384, %f1513, %f1517, %f1573;
	fma.rn.f32 	%f385, %f1513, %f1516, %f1572;
	fma.rn.f32 	%f386, %f1513, %f1515, %f1571;
	fma.rn.f32 	%f387, %f1512, %f1522, %f1570;
	fma.rn.f32 	%f388, %f1512, %f1521, %f1569;
	fma.rn.f32 	%f389, %f1512, %f1520, %f1568;
	fma.rn.f32 	%f390, %f1512, %f1519, %f1567;
	fma.rn.f32 	%f391, %f1512, %f1518, %f1566;
	fma.rn.f32 	%f392, %f1512, %f1517, %f1565;
	fma.rn.f32 	%f393, %f1512, %f1516, %f1564;
	fma.rn.f32 	%f394, %f1512, %f1515, %f1563;
	fma.rn.f32 	%f395, %f1511, %f1522, %f1562;
	fma.rn.f32 	%f396, %f1511, %f1521, %f1561;
	fma.rn.f32 	%f397, %f1511, %f1520, %f1560;
	fma.rn.f32 	%f398, %f1511, %f1519, %f1559;
	fma.rn.f32 	%f399, %f1511, %f1518, %f1558;
	fma.rn.f32 	%f400, %f1511, %f1517, %f1557;
	fma.rn.f32 	%f401, %f1511, %f1516, %f1556;
	fma.rn.f32 	%f402, %f1511, %f1515, %f1555;
	fma.rn.f32 	%f403, %f1510, %f1522, %f1554;
	fma.rn.f32 	%f404, %f1510, %f1521, %f1553;
	fma.rn.f32 	%f405, %f1510, %f1520, %f1552;
	fma.rn.f32 	%f406, %f1510, %f1519, %f1551;
	fma.rn.f32 	%f407, %f1510, %f1518, %f1550;
	fma.rn.f32 	%f408, %f1510, %f1517, %f1549;
	fma.rn.f32 	%f409, %f1510, %f1516, %f1548;
	fma.rn.f32 	%f410, %f1510, %f1515, %f1547;
	fma.rn.f32 	%f411, %f1509, %f1522, %f1546;
	fma.rn.f32 	%f412, %f1509, %f1521, %f1545;
	fma.rn.f32 	%f413, %f1509, %f1520, %f1544;
	fma.rn.f32 	%f414, %f1509, %f1519, %f1543;
	fma.rn.f32 	%f415, %f1509, %f1518, %f1542;
	fma.rn.f32 	%f416, %f1509, %f1517, %f1541;
	fma.rn.f32 	%f417, %f1509, %f1516, %f1540;
	fma.rn.f32 	%f418, %f1509, %f1515, %f1539;
	fma.rn.f32 	%f419, %f1508, %f1522, %f1538;
	fma.rn.f32 	%f420, %f1508, %f1521, %f1537;
	fma.rn.f32 	%f421, %f1508, %f1520, %f1536;
	fma.rn.f32 	%f422, %f1508, %f1519, %f1535;
	fma.rn.f32 	%f423, %f1508, %f1518, %f1534;
	fma.rn.f32 	%f424, %f1508, %f1517, %f1533;
	fma.rn.f32 	%f425, %f1508, %f1516, %f1532;
	fma.rn.f32 	%f426, %f1508, %f1515, %f1531;
	fma.rn.f32 	%f427, %f1507, %f1522, %f1530;
	fma.rn.f32 	%f428, %f1507, %f1521, %f1529;
	fma.rn.f32 	%f429, %f1507, %f1520, %f1528;
	fma.rn.f32 	%f430, %f1507, %f1519, %f1527;
	fma.rn.f32 	%f431, %f1507, %f1518, %f1526;
	fma.rn.f32 	%f432, %f1507, %f1517, %f1525;
	fma.rn.f32 	%f433, %f1507, %f1516, %f1524;
	fma.rn.f32 	%f434, %f1507, %f1515, %f1523;
	ld.shared.f32 	%f435, [%r108+8];
	ld.shared.f32 	%f436, [%r108+72];
	ld.shared.f32 	%f437, [%r108+136];
	ld.shared.f32 	%f438, [%r108+200];
	ld.shared.f32 	%f439, [%r108+264];
	ld.shared.f32 	%f440, [%r108+328];
	ld.shared.f32 	%f441, [%r108+392];
	ld.shared.f32 	%f442, [%r108+456];
	ld.shared.v4.f32 	{%f443, %f444, %f445, %f446}, [%r111+1024];
	ld.shared.v4.f32 	{%f447, %f448, %f449, %f450}, [%r111+1040];
	fma.rn.f32 	%f451, %f355, %f363, %f371;
	fma.rn.f32 	%f452, %f355, %f364, %f372;
	fma.rn.f32 	%f453, %f355, %f365, %f373;
	fma.rn.f32 	%f454, %f355, %f366, %f374;
	fma.rn.f32 	%f455, %f355, %f367, %f375;
	fma.rn.f32 	%f456, %f355, %f368, %f376;
	fma.rn.f32 	%f457, %f355, %f369, %f377;
	fma.rn.f32 	%f458, %f355, %f370, %f378;
	fma.rn.f32 	%f459, %f356, %f363, %f379;
	fma.rn.f32 	%f460, %f356, %f364, %f380;
	fma.rn.f32 	%f461, %f356, %f365, %f381;
	fma.rn.f32 	%f462, %f356, %f366, %f382;
	fma.rn.f32 	%f463, %f356, %f367, %f383;
	fma.rn.f32 	%f464, %f356, %f368, %f384;
	fma.rn.f32 	%f465, %f356, %f369, %f385;
	fma.rn.f32 	%f466, %f356, %f370, %f386;
	fma.rn.f32 	%f467, %f357, %f363, %f387;
	fma.rn.f32 	%f468, %f357, %f364, %f388;
	fma.rn.f32 	%f469, %f357, %f365, %f389;
	fma.rn.f32 	%f470, %f357, %f366, %f390;
	fma.rn.f32 	%f471, %f357, %f367, %f391;
	fma.rn.f32 	%f472, %f357, %f368, %f392;
	fma.rn.f32 	%f473, %f357, %f369, %f393;
	fma.rn.f32 	%f474, %f357, %f370, %f394;
	fma.rn.f32 	%f475, %f358, %f363, %f395;
	fma.rn.f32 	%f476, %f358, %f364, %f396;
	fma.rn.f32 	%f477, %f358, %f365, %f397;
	fma.rn.f32 	%f478, %f358, %f366, %f398;
	fma.rn.f32 	%f479, %f358, %f367, %f399;
	fma.rn.f32 	%f480, %f358, %f368, %f400;
	fma.rn.f32 	%f481, %f358, %f369, %f401;
	fma.rn.f32 	%f482, %f358, %f370, %f402;
	fma.rn.f32 	%f483, %f359, %f363, %f403;
	fma.rn.f32 	%f484, %f359, %f364, %f404;
	fma.rn.f32 	%f485, %f359, %f365, %f405;
	fma.rn.f32 	%f486, %f359, %f366, %f406;
	fma.rn.f32 	%f487, %f359, %f367, %f407;
	fma.rn.f32 	%f488, %f359, %f368, %f408;
	fma.rn.f32 	%f489, %f359, %f369, %f409;
	fma.rn.f32 	%f490, %f359, %f370, %f410;
	fma.rn.f32 	%f491, %f360, %f363, %f411;
	fma.rn.f32 	%f492, %f360, %f364, %f412;
	fma.rn.f32 	%f493, %f360, %f365, %f413;
	fma.rn.f32 	%f494, %f360, %f366, %f414;
	fma.rn.f32 	%f495, %f360, %f367, %f415;
	fma.rn.f32 	%f496, %f360, %f368, %f416;
	fma.rn.f32 	%f497, %f360, %f369, %f417;
	fma.rn.f32 	%f498, %f360, %f370, %f418;
	fma.rn.f32 	%f499, %f361, %f363, %f419;
	fma.rn.f32 	%f500, %f361, %f364, %f420;
	fma.rn.f32 	%f501, %f361, %f365, %f421;
	fma.rn.f32 	%f502, %f361, %f366, %f422;
	fma.rn.f32 	%f503, %f361, %f367, %f423;
	fma.rn.f32 	%f504, %f361, %f368, %f424;
	fma.rn.f32 	%f505, %f361, %f369, %f425;
	fma.rn.f32 	%f506, %f361, %f370, %f426;
	fma.rn.f32 	%f507, %f362, %f363, %f427;
	fma.rn.f32 	%f508, %f362, %f364, %f428;
	fma.rn.f32 	%f509, %f362, %f365, %f429;
	fma.rn.f32 	%f510, %f362, %f366, %f430;
	fma.rn.f32 	%f511, %f362, %f367, %f431;
	fma.rn.f32 	%f512, %f362, %f368, %f432;
	fma.rn.f32 	%f513, %f362, %f369, %f433;
	fma.rn.f32 	%f514, %f362, %f370, %f434;
	ld.shared.f32 	%f515, [%r108+12];
	ld.shared.f32 	%f516, [%r108+76];
	ld.shared.f32 	%f517, [%r108+140];
	ld.shared.f32 	%f518, [%r108+204];
	ld.shared.f32 	%f519, [%r108+268];
	ld.shared.f32 	%f520, [%r108+332];
	ld.shared.f32 	%f521, [%r108+396];
	ld.shared.f32 	%f522, [%r108+460];
	ld.shared.v4.f32 	{%f523, %f524, %f525, %f526}, [%r111+1536];
	ld.shared.v4.f32 	{%f527, %f528, %f529, %f530}, [%r111+1552];
	fma.rn.f32 	%f531, %f435, %f443, %f451;
	fma.rn.f32 	%f532, %f435, %f444, %f452;
	fma.rn.f32 	%f533, %f435, %f445, %f453;
	fma.rn.f32 	%f534, %f435, %f446, %f454;
	fma.rn.f32 	%f535, %f435, %f447, %f455;
	fma.rn.f32 	%f536, %f435, %f448, %f456;
	fma.rn.f32 	%f537, %f435, %f449, %f457;
	fma.rn.f32 	%f538, %f435, %f450, %f458;
	fma.rn.f32 	%f539, %f436, %f443, %f459;
	fma.rn.f32 	%f540, %f436, %f444, %f460;
	fma.rn.f32 	%f541, %f436, %f445, %f461;
	fma.rn.f32 	%f542, %f436, %f446, %f462;
	fma.rn.f32 	%f543, %f436, %f447, %f463;
	fma.rn.f32 	%f544, %f436, %f448, %f464;
	fma.rn.f32 	%f545, %f436, %f449, %f465;
	fma.rn.f32 	%f546, %f436, %f450, %f466;
	fma.rn.f32 	%f547, %f437, %f443, %f467;
	fma.rn.f32 	%f548, %f437, %f444, %f468;
	fma.rn.f32 	%f549, %f437, %f445, %f469;
	fma.rn.f32 	%f550, %f437, %f446, %f470;
	fma.rn.f32 	%f551, %f437, %f447, %f471;
	fma.rn.f32 	%f552, %f437, %f448, %f472;
	fma.rn.f32 	%f553, %f437, %f449, %f473;
	fma.rn.f32 	%f554, %f437, %f450, %f474;
	fma.rn.f32 	%f555, %f438, %f443, %f475;
	fma.rn.f32 	%f556, %f438, %f444, %f476;
	fma.rn.f32 	%f557, %f438, %f445, %f477;
	fma.rn.f32 	%f558, %f438, %f446, %f478;
	fma.rn.f32 	%f559, %f438, %f447, %f479;
	fma.rn.f32 	%f560, %f438, %f448, %f480;
	fma.rn.f32 	%f561, %f438, %f449, %f481;
	fma.rn.f32 	%f562, %f438, %f450, %f482;
	fma.rn.f32 	%f563, %f439, %f443, %f483;
	fma.rn.f32 	%f564, %f439, %f444, %f484;
	fma.rn.f32 	%f565, %f439, %f445, %f485;
	fma.rn.f32 	%f566, %f439, %f446, %f486;
	fma.rn.f32 	%f567, %f439, %f447, %f487;
	fma.rn.f32 	%f568, %f439, %f448, %f488;
	fma.rn.f32 	%f569, %f439, %f449, %f489;
	fma.rn.f32 	%f570, %f439, %f450, %f490;
	fma.rn.f32 	%f571, %f440, %f443, %f491;
	fma.rn.f32 	%f572, %f440, %f444, %f492;
	fma.rn.f32 	%f573, %f440, %f445, %f493;
	fma.rn.f32 	%f574, %f440, %f446, %f494;
	fma.rn.f32 	%f575, %f440, %f447, %f495;
	fma.rn.f32 	%f576, %f440, %f448, %f496;
	fma.rn.f32 	%f577, %f440, %f449, %f497;
	fma.rn.f32 	%f578, %f440, %f450, %f498;
	fma.rn.f32 	%f579, %f441, %f443, %f499;
	fma.rn.f32 	%f580, %f441, %f444, %f500;
	fma.rn.f32 	%f581, %f441, %f445, %f501;
	fma.rn.f32 	%f582, %f441, %f446, %f502;
	fma.rn.f32 	%f583, %f441, %f447, %f503;
	fma.rn.f32 	%f584, %f441, %f448, %f504;
	fma.rn.f32 	%f585, %f441, %f449, %f505;
	fma.rn.f32 	%f586, %f441, %f450, %f506;
	fma.rn.f32 	%f587, %f442, %f443, %f507;
	fma.rn.f32 	%f588, %f442, %f444, %f508;
	fma.rn.f32 	%f589, %f442, %f445, %f509;
	fma.rn.f32 	%f590, %f442, %f446, %f510;
	fma.rn.f32 	%f591, %f442, %f447, %f511;
	fma.rn.f32 	%f592, %f442, %f448, %f512;
	fma.rn.f32 	%f593, %f442, %f449, %f513;
	fma.rn.f32 	%f594, %f442, %f450, %f514;
	ld.shared.f32 	%f595, [%r108+16];
	ld.shared.f32 	%f596, [%r108+80];
	ld.shared.f32 	%f597, [%r108+144];
	ld.shared.f32 	%f598, [%r108+208];
	ld.shared.f32 	%f599, [%r108+272];
	ld.shared.f32 	%f600, [%r108+336];
	ld.shared.f32 	%f601, [%r108+400];
	ld.shared.f32 	%f602, [%r108+464];
	ld.shared.v4.f32 	{%f603, %f604, %f605, %f606}, [%r111+2048];
	ld.shared.v4.f32 	{%f607, %f608, %f609, %f610}, [%r111+2064];
	fma.rn.f32 	%f611, %f515, %f523, %f531;
	fma.rn.f32 	%f612, %f515, %f524, %f532;
	fma.rn.f32 	%f613, %f515, %f525, %f533;
	fma.rn.f32 	%f614, %f515, %f526, %f534;
	fma.rn.f32 	%f615, %f515, %f527, %f535;
	fma.rn.f32 	%f616, %f515, %f528, %f536;
	fma.rn.f32 	%f617, %f515, %f529, %f537;
	fma.rn.f32 	%f618, %f515, %f530, %f538;
	fma.rn.f32 	%f619, %f516, %f523, %f539;
	fma.rn.f32 	%f620, %f516, %f524, %f540;
	fma.rn.f32 	%f621, %f516, %f525, %f541;
	fma.rn.f32 	%f622, %f516, %f526, %f542;
	fma.rn.f32 	%f623, %f516, %f527, %f543;
	fma.rn.f32 	%f624, %f516, %f528, %f544;
	fma.rn.f32 	%f625, %f516, %f529, %f545;
	fma.rn.f32 	%f626, %f516, %f530, %f546;
	fma.rn.f32 	%f627, %f517, %f523, %f547;
	fma.rn.f32 	%f628, %f517, %f524, %f548;
	fma.rn.f32 	%f629, %f517, %f525, %f549;
	fma.rn.f32 	%f630, %f517, %f526, %f550;
	fma.rn.f32 	%f631, %f517, %f527, %f551;
	fma.rn.f32 	%f632, %f517, %f528, %f552;
	fma.rn.f32 	%f633, %f517, %f529, %f553;
	fma.rn.f32 	%f634, %f517, %f530, %f554;
	fma.rn.f32 	%f635, %f518, %f523, %f555;
	fma.rn.f32 	%f636, %f518, %f524, %f556;
	fma.rn.f32 	%f637, %f518, %f525, %f557;
	fma.rn.f32 	%f638, %f518, %f526, %f558;
	fma.rn.f32 	%f639, %f518, %f527, %f559;
	fma.rn.f32 	%f640, %f518, %f528, %f560;
	fma.rn.f32 	%f641, %f518, %f529, %f561;
	fma.rn.f32 	%f642, %f518, %f530, %f562;
	fma.rn.f32 	%f643, %f519, %f523, %f563;
	fma.rn.f32 	%f644, %f519, %f524, %f564;
	fma.rn.f32 	%f645, %f519, %f525, %f565;
	fma.rn.f32 	%f646, %f519, %f526, %f566;
	fma.rn.f32 	%f647, %f519, %f527, %f567;
	fma.rn.f32 	%f648, %f519, %f528, %f568;
	fma.rn.f32 	%f649, %f519, %f529, %f569;
	fma.rn.f32 	%f650, %f519, %f530, %f570;
	fma.rn.f32 	%f651, %f520, %f523, %f571;
	fma.rn.f32 	%f652, %f520, %f524, %f572;
	fma.rn.f32 	%f653, %f520, %f525, %f573;
	fma.rn.f32 	%f654, %f520, %f526, %f574;
	fma.rn.f32 	%f655, %f520, %f527, %f575;
	fma.rn.f32 	%f656, %f520, %f528, %f576;
	fma.rn.f32 	%f657, %f520, %f529, %f577;
	fma.rn.f32 	%f658, %f520, %f530, %f578;
	fma.rn.f32 	%f659, %f521, %f523, %f579;
	fma.rn.f32 	%f660, %f521, %f524, %f580;
	fma.rn.f32 	%f661, %f521, %f525, %f581;
	fma.rn.f32 	%f662, %f521, %f526, %f582;
	fma.rn.f32 	%f663, %f521, %f527, %f583;
	fma.rn.f32 	%f664, %f521, %f528, %f584;
	fma.rn.f32 	%f665, %f521, %f529, %f585;
	fma.rn.f32 	%f666, %f521, %f530, %f586;
	fma.rn.f32 	%f667, %f522, %f523, %f587;
	fma.rn.f32 	%f668, %f522, %f524, %f588;
	fma.rn.f32 	%f669, %f522, %f525, %f589;
	fma.rn.f32 	%f670, %f522, %f526, %f590;
	fma.rn.f32 	%f671, %f522, %f527, %f591;
	fma.rn.f32 	%f672, %f522, %f528, %f592;
	fma.rn.f32 	%f673, %f522, %f529, %f593;
	fma.rn.f32 	%f674, %f522, %f530, %f594;
	ld.shared.f32 	%f675, [%r108+20];
	ld.shared.f32 	%f676, [%r108+84];
	ld.shared.f32 	%f677, [%r108+148];
	ld.shared.f32 	%f678, [%r108+212];
	ld.shared.f32 	%f679, [%r108+276];
	ld.shared.f32 	%f680, [%r108+340];
	ld.shared.f32 	%f681, [%r108+404];
	ld.shared.f32 	%f682, [%r108+468];
	ld.shared.v4.f32 	{%f683, %f684, %f685, %f686}, [%r111+2560];
	ld.shared.v4.f32 	{%f687, %f688, %f689, %f690}, [%r111+2576];
	fma.rn.f32 	%f691, %f595, %f603, %f611;
	fma.rn.f32 	%f692, %f595, %f604, %f612;
	fma.rn.f32 	%f693, %f595, %f605, %f613;
	fma.rn.f32 	%f694, %f595, %f606, %f614;
	fma.rn.f32 	%f695, %f595, %f607, %f615;
	fma.rn.f32 	%f696, %f595, %f608, %f616;
	fma.rn.f32 	%f697, %f595, %f609, %f617;
	fma.rn.f32 	%f698, %f595, %f610, %f618;
	fma.rn.f32 	%f699, %f596, %f603, %f619;
	fma.rn.f32 	%f700, %f596, %f604, %f620;
	fma.rn.f32 	%f701, %f596, %f605, %f621;
	fma.rn.f32 	%f702, %f596, %f606, %f622;
	fma.rn.f32 	%f703, %f596, %f607, %f623;
	fma.rn.f32 	%f704, %f596, %f608, %f624;
	fma.rn.f32 	%f705, %f596, %f609, %f625;
	fma.rn.f32 	%f706, %f596, %f610, %f626;
	fma.rn.f32 	%f707, %f597, %f603, %f627;
	fma.rn.f32 	%f708, %f597, %f604, %f628;
	fma.rn.f32 	%f709, %f597, %f605, %f629;
	fma.rn.f32 	%f710, %f597, %f606, %f630;
	fma.rn.f32 	%f711, %f597, %f607, %f631;
	fma.rn.f32 	%f712, %f597, %f608, %f632;
	fma.rn.f32 	%f713, %f597, %f609, %f633;
	fma.rn.f32 	%f714, %f597, %f610, %f634;
	fma.rn.f32 	%f715, %f598, %f603, %f635;
	fma.rn.f32 	%f716, %f598, %f604, %f636;
	fma.rn.f32 	%f717, %f598, %f605, %f637;
	fma.rn.f32 	%f718, %f598, %f606, %f638;
	fma.rn.f32 	%f719, %f598, %f607, %f639;
	fma.rn.f32 	%f720, %f598, %f608, %f640;
	fma.rn.f32 	%f721, %f598, %f609, %f641;
	fma.rn.f32 	%f722, %f598, %f610, %f642;
	fma.rn.f32 	%f723, %f599, %f603, %f643;
	fma.rn.f32 	%f724, %f599, %f604, %f644;
	fma.rn.f32 	%f725, %f599, %f605, %f645;
	fma.rn.f32 	%f726, %f599, %f606, %f646;
	fma.rn.f32 	%f727, %f599, %f607, %f647;
	fma.rn.f32 	%f728, %f599, %f608, %f648;
	fma.rn.f32 	%f729, %f599, %f609, %f649;
	fma.rn.f32 	%f730, %f599, %f610, %f650;
	fma.rn.f32 	%f731, %f600, %f603, %f651;
	fma.rn.f32 	%f732, %f600, %f604, %f652;
	fma.rn.f32 	%f733, %f600, %f605, %f653;
	fma.rn.f32 	%f734, %f600, %f606, %f654;
	fma.rn.f32 	%f735, %f600, %f607, %f655;
	fma.rn.f32 	%f736, %f600, %f608, %f656;
	fma.rn.f32 	%f737, %f600, %f609, %f657;
	fma.rn.f32 	%f738, %f600, %f610, %f658;
	fma.rn.f32 	%f739, %f601, %f603, %f659;
	fma.rn.f32 	%f740, %f601, %f604, %f660;
	fma.rn.f32 	%f741, %f601, %f605, %f661;
	fma.rn.f32 	%f742, %f601, %f606, %f662;
	fma.rn.f32 	%f743, %f601, %f607, %f663;
	fma.rn.f32 	%f744, %f601, %f608, %f664;
	fma.rn.f32 	%f745, %f601, %f609, %f665;
	fma.rn.f32 	%f746, %f601, %f610, %f666;
	fma.rn.f32 	%f747, %f602, %f603, %f667;
	fma.rn.f32 	%f748, %f602, %f604, %f668;
	fma.rn.f32 	%f749, %f602, %f605, %f669;
	fma.rn.f32 	%f750, %f602, %f606, %f670;
	fma.rn.f32 	%f751, %f602, %f607, %f671;
	fma.rn.f32 	%f752, %f602, %f608, %f672;
	fma.rn.f32 	%f753, %f602, %f609, %f673;
	fma.rn.f32 	%f754, %f602, %f610, %f674;
	ld.shared.f32 	%f755, [%r108+24];
	ld.shared.f32 	%f756, [%r108+88];
	ld.shared.f32 	%f757, [%r108+152];
	ld.shared.f32 	%f758, [%r108+216];
	ld.shared.f32 	%f759, [%r108+280];
	ld.shared.f32 	%f760, [%r108+344];
	ld.shared.f32 	%f761, [%r108+408];
	ld.shared.f32 	%f762, [%r108+472];
	ld.shared.v4.f32 	{%f763, %f764, %f765, %f766}, [%r111+3072];
	ld.shared.v4.f32 	{%f767, %f768, %f769, %f770}, [%r111+3088];
	fma.rn.f32 	%f771, %f675, %f683, %f691;
	fma.rn.f32 	%f772, %f675, %f684, %f692;
	fma.rn.f32 	%f773, %f675, %f685, %f693;
	fma.rn.f32 	%f774, %f675, %f686, %f694;
	fma.rn.f32 	%f775, %f675, %f687, %f695;
	fma.rn.f32 	%f776, %f675, %f688, %f696;
	fma.rn.f32 	%f777, %f675, %f689, %f697;
	fma.rn.f32 	%f778, %f675, %f690, %f698;
	fma.rn.f32 	%f779, %f676, %f683, %f699;
	fma.rn.f32 	%f780, %f676, %f684, %f700;
	fma.rn.f32 	%f781, %f676, %f685, %f701;
	fma.rn.f32 	%f782, %f676, %f686, %f702;
	fma.rn.f32 	%f783, %f676, %f687, %f703;
	fma.rn.f32 	%f784, %f676, %f688, %f704;
	fma.rn.f32 	%f785, %f676, %f689, %f705;
	fma.rn.f32 	%f786, %f676, %f690, %f706;
	fma.rn.f32 	%f787, %f677, %f683, %f707;
	fma.rn.f32 	%f788, %f677, %f684, %f708;
	fma.rn.f32 	%f789, %f677, %f685, %f709;
	fma.rn.f32 	%f790, %f677, %f686, %f710;
	fma.rn.f32 	%f791, %f677, %f687, %f711;
	fma.rn.f32 	%f792, %f677, %f688, %f712;
	fma.rn.f32 	%f793, %f677, %f689, %f713;
	fma.rn.f32 	%f794, %f677, %f690, %f714;
	fma.rn.f32 	%f795, %f678, %f683, %f715;
	fma.rn.f32 	%f796, %f678, %f684, %f716;
	fma.rn.f32 	%f797, %f678, %f685, %f717;
	fma.rn.f32 	%f798, %f678, %f686, %f718;
	fma.rn.f32 	%f799, %f678, %f687, %f719;
	fma.rn.f32 	%f800, %f678, %f688, %f720;
	fma.rn.f32 	%f801, %f678, %f689, %f721;
	fma.rn.f32 	%f802, %f678, %f690, %f722;
	fma.rn.f32 	%f803, %f679, %f683, %f723;
	fma.rn.f32 	%f804, %f679, %f684, %f724;
	fma.rn.f32 	%f805, %f679, %f685, %f725;
	fma.rn.f32 	%f806, %f679, %f686, %f726;
	fma.rn.f32 	%f807, %f679, %f687, %f727;
	fma.rn.f32 	%f808, %f679, %f688, %f728;
	fma.rn.f32 	%f809, %f679, %f689, %f729;
	fma.rn.f32 	%f810, %f679, %f690, %f730;
	fma.rn.f32 	%f811, %f680, %f683, %f731;
	fma.rn.f32 	%f812, %f680, %f684, %f732;
	fma.rn.f32 	%f813, %f680, %f685, %f733;
	fma.rn.f32 	%f814, %f680, %f686, %f734;
	fma.rn.f32 	%f815, %f680, %f687, %f735;
	fma.rn.f32 	%f816, %f680, %f688, %f736;
	fma.rn.f32 	%f817, %f680, %f689, %f737;
	fma.rn.f32 	%f818, %f680, %f690, %f738;
	fma.rn.f32 	%f819, %f681, %f683, %f739;
	fma.rn.f32 	%f820, %f681, %f684, %f740;
	fma.rn.f32 	%f821, %f681, %f685, %f741;
	fma.rn.f32 	%f822, %f681, %f686, %f742;
	fma.rn.f32 	%f823, %f681, %f687, %f743;
	fma.rn.f32 	%f824, %f681, %f688, %f744;
	fma.rn.f32 	%f825, %f681, %f689, %f745;
	fma.rn.f32 	%f826, %f681, %f690, %f746;
	fma.rn.f32 	%f827, %f682, %f683, %f747;
	fma.rn.f32 	%f828, %f682, %f684, %f748;
	fma.rn.f32 	%f829, %f682, %f685, %f749;
	fma.rn.f32 	%f830, %f682, %f686, %f750;
	fma.rn.f32 	%f831, %f682, %f687, %f751;
	fma.rn.f32 	%f832, %f682, %f688, %f752;
	fma.rn.f32 	%f833, %f682, %f689, %f753;
	fma.rn.f32 	%f834, %f682, %f690, %f754;
	ld.shared.f32 	%f835, [%r108+28];
	ld.shared.f32 	%f836, [%r108+92];
	ld.shared.f32 	%f837, [%r108+156];
	ld.shared.f32 	%f838, [%r108+220];
	ld.shared.f32 	%f839, [%r108+284];
	ld.shared.f32 	%f840, [%r108+348];
	ld.shared.f32 	%f841, [%r108+412];
	ld.shared.f32 	%f842, [%r108+476];
	ld.shared.v4.f32 	{%f843, %f844, %f845, %f846}, [%r111+3584];
	ld.shared.v4.f32 	{%f847, %f848, %f849, %f850}, [%r111+3600];
	fma.rn.f32 	%f851, %f755, %f763, %f771;
	fma.rn.f32 	%f852, %f755, %f764, %f772;
	fma.rn.f32 	%f853, %f755, %f765, %f773;
	fma.rn.f32 	%f854, %f755, %f766, %f774;
	fma.rn.f32 	%f855, %f755, %f767, %f775;
	fma.rn.f32 	%f856, %f755, %f768, %f776;
	fma.rn.f32 	%f857, %f755, %f769, %f777;
	fma.rn.f32 	%f858, %f755, %f770, %f778;
	fma.rn.f32 	%f859, %f756, %f763, %f779;
	fma.rn.f32 	%f860, %f756, %f764, %f780;
	fma.rn.f32 	%f861, %f756, %f765, %f781;
	fma.rn.f32 	%f862, %f756, %f766, %f782;
	fma.rn.f32 	%f863, %f756, %f767, %f783;
	fma.rn.f32 	%f864, %f756, %f768, %f784;
	fma.rn.f32 	%f865, %f756, %f769, %f785;
	fma.rn.f32 	%f866, %f756, %f770, %f786;
	fma.rn.f32 	%f867, %f757, %f763, %f787;
	fma.rn.f32 	%f868, %f757, %f764, %f788;
	fma.rn.f32 	%f869, %f757, %f765, %f789;
	fma.rn.f32 	%f870, %f757, %f766, %f790;
	fma.rn.f32 	%f871, %f757, %f767, %f791;
	fma.rn.f32 	%f872, %f757, %f768, %f792;
	fma.rn.f32 	%f873, %f757, %f769, %f793;
	fma.rn.f32 	%f874, %f757, %f770, %f794;
	fma.rn.f32 	%f875, %f758, %f763, %f795;
	fma.rn.f32 	%f876, %f758, %f764, %f796;
	fma.rn.f32 	%f877, %f758, %f765, %f797;
	fma.rn.f32 	%f878, %f758, %f766, %f798;
	fma.rn.f32 	%f879, %f758, %f767, %f799;
	fma.rn.f32 	%f880, %f758, %f768, %f800;
	fma.rn.f32 	%f881, %f758, %f769, %f801;
	fma.rn.f32 	%f882, %f758, %f770, %f802;
	fma.rn.f32 	%f883, %f759, %f763, %f803;
	fma.rn.f32 	%f884, %f759, %f764, %f804;
	fma.rn.f32 	%f885, %f759, %f765, %f805;
	fma.rn.f32 	%f886, %f759, %f766, %f806;
	fma.rn.f32 	%f887, %f759, %f767, %f807;
	fma.rn.f32 	%f888, %f759, %f768, %f808;
	fma.rn.f32 	%f889, %f759, %f769, %f809;
	fma.rn.f32 	%f890, %f759, %f770, %f810;
	fma.rn.f32 	%f891, %f760, %f763, %f811;
	fma.rn.f32 	%f892, %f760, %f764, %f812;
	fma.rn.f32 	%f893, %f760, %f765, %f813;
	fma.rn.f32 	%f894, %f760, %f766, %f814;
	fma.rn.f32 	%f895, %f760, %f767, %f815;
	fma.rn.f32 	%f896, %f760, %f768, %f816;
	fma.rn.f32 	%f897, %f760, %f769, %f817;
	fma.rn.f32 	%f898, %f760, %f770, %f818;
	fma.rn.f32 	%f899, %f761, %f763, %f819;
	fma.rn.f32 	%f900, %f761, %f764, %f820;
	fma.rn.f32 	%f901, %f761, %f765, %f821;
	fma.rn.f32 	%f902, %f761, %f766, %f822;
	fma.rn.f32 	%f903, %f761, %f767, %f823;
	fma.rn.f32 	%f904, %f761, %f768, %f824;
	fma.rn.f32 	%f905, %f761, %f769, %f825;
	fma.rn.f32 	%f906, %f761, %f770, %f826;
	fma.rn.f32 	%f907, %f762, %f763, %f827;
	fma.rn.f32 	%f908, %f762, %f764, %f828;
	fma.rn.f32 	%f909, %f762, %f765, %f829;
	fma.rn.f32 	%f910, %f762, %f766, %f830;
	fma.rn.f32 	%f911, %f762, %f767, %f831;
	fma.rn.f32 	%f912, %f762, %f768, %f832;
	fma.rn.f32 	%f913, %f762, %f769, %f833;
	fma.rn.f32 	%f914, %f762, %f770, %f834;
	ld.shared.f32 	%f915, [%r108+32];
	ld.shared.f32 	%f916, [%r108+96];
	ld.shared.f32 	%f917, [%r108+160];
	ld.shared.f32 	%f918, [%r108+224];
	ld.shared.f32 	%f919, [%r108+288];
	ld.shared.f32 	%f920, [%r108+352];
	ld.shared.f32 	%f921, [%r108+416];
	ld.shared.f32 	%f922, [%r108+480];
	ld.shared.v4.f32 	{%f923, %f924, %f925, %f926}, [%r111+4096];
	ld.shared.v4.f32 	{%f927, %f928, %f929, %f930}, [%r111+4112];
	fma.rn.f32 	%f931, %f835, %f843, %f851;
	fma.rn.f32 	%f932, %f835, %f844, %f852;
	fma.rn.f32 	%f933, %f835, %f845, %f853;
	fma.rn.f32 	%f934, %f835, %f846, %f854;
	fma.rn.f32 	%f935, %f835, %f847, %f855;
	fma.rn.f32 	%f936, %f835, %f848, %f856;
	fma.rn.f32 	%f937, %f835, %f849, %f857;
	fma.rn.f32 	%f938, %f835, %f850, %f858;
	fma.rn.f32 	%f939, %f836, %f843, %f859;
	fma.rn.f32 	%f940, %f836, %f844, %f860;
	fma.rn.f32 	%f941, %f836, %f845, %f861;
	fma.rn.f32 	%f942, %f836, %f846, %f862;
	fma.rn.f32 	%f943, %f836, %f847, %f863;
	fma.rn.f32 	%f944, %f836, %f848, %f864;
	fma.rn.f32 	%f945, %f836, %f849, %f865;
	fma.rn.f32 	%f946, %f836, %f850, %f866;
	fma.rn.f32 	%f947, %f837, %f843, %f867;
	fma.rn.f32 	%f948, %f837, %f844, %f868;
	fma.rn.f32 	%f949, %f837, %f845, %f869;
	fma.rn.f32 	%f950, %f837, %f846, %f870;
	fma.rn.f32 	%f951, %f837, %f847, %f871;
	fma.rn.f32 	%f952, %f837, %f848, %f872;
	fma.rn.f32 	%f953, %f837, %f849, %f873;
	fma.rn.f32 	%f954, %f837, %f850, %f874;
	fma.rn.f32 	%f955, %f838, %f843, %f875;
	fma.rn.f32 	%f956, %f838, %f844, %f876;
	fma.rn.f32 	%f957, %f838, %f845, %f877;
	fma.rn.f32 	%f958, %f838, %f846, %f878;
	fma.rn.f32 	%f959, %f838, %f847, %f879;
	fma.rn.f32 	%f960, %f838, %f848, %f880;
	fma.rn.f32 	%f961, %f838, %f849, %f881;
	fma.rn.f32 	%f962, %f838, %f850, %f882;
	fma.rn.f32 	%f963, %f839, %f843, %f883;
	fma.rn.f32 	%f964, %f839, %f844, %f884;
	fma.rn.f32 	%f965, %f839, %f845, %f885;
	fma.rn.f32 	%f966, %f839, %f846, %f886;
	fma.rn.f32 	%f967, %f839, %f847, %f887;
	fma.rn.f32 	%f968, %f839, %f848, %f888;
	fma.rn.f32 	%f969, %f839, %f849, %f889;
	fma.rn.f32 	%f970, %f839, %f850, %f890;
	fma.rn.f32 	%f971, %f840, %f843, %f891;
	fma.rn.f32 	%f972, %f840, %f844, %f892;
	fma.rn.f32 	%f973, %f840, %f845, %f893;
	fma.rn.f32 	%f974, %f840, %f846, %f894;
	fma.rn.f32 	%f975, %f840, %f847, %f895;
	fma.rn.f32 	%f976, %f840, %f848, %f896;
	fma.rn.f32 	%f977, %f840, %f849, %f897;
	fma.rn.f32 	%f978, %f840, %f850, %f898;
	fma.rn.f32 	%f979, %f841, %f843, %f899;
	fma.rn.f32 	%f980, %f841, %f844, %f900;
	fma.rn.f32 	%f981, %f841, %f845, %f901;
	fma.rn.f32 	%f982, %f841, %f846, %f902;
	fma.rn.f32 	%f983, %f841, %f847, %f903;
	fma.rn.f32 	%f984, %f841, %f848, %f904;
	fma.rn.f32 	%f985, %f841, %f849, %f905;
	fma.rn.f32 	%f986, %f841, %f850, %f906;
	fma.rn.f32 	%f987, %f842, %f843, %f907;
	fma.rn.f32 	%f988, %f842, %f844, %f908;
	fma.rn.f32 	%f989, %f842, %f845, %f909;
	fma.rn.f32 	%f990, %f842, %f846, %f910;
	fma.rn.f32 	%f991, %f842, %f847, %f911;
	fma.rn.f32 	%f992, %f842, %f848, %f912;
	fma.rn.f32 	%f993, %f842, %f849, %f913;
	fma.rn.f32 	%f994, %f842, %f850, %f914;
	ld.shared.f32 	%f995, [%r108+36];
	ld.shared.f32 	%f996, [%r108+100];
	ld.shared.f32 	%f997, [%r108+164];
	ld.shared.f32 	%f998, [%r108+228];
	ld.shared.f32 	%f999, [%r108+292];
	ld.shared.f32 	%f1000, [%r108+356];
	ld.shared.f32 	%f1001, [%r108+420];
	ld.shared.f32 	%f1002, [%r108+484];
	ld.shared.v4.f32 	{%f1003, %f1004, %f1005, %f1006}, [%r111+4608];
	ld.shared.v4.f32 	{%f1007, %f1008, %f1009, %f1010}, [%r111+4624];
	fma.rn.f32 	%f1011, %f915, %f923, %f931;
	fma.rn.f32 	%f1012, %f915, %f924, %f932;
	fma.rn.f32 	%f1013, %f915, %f925, %f933;
	fma.rn.f32 	%f1014, %f915, %f926, %f934;
	fma.rn.f32 	%f1015, %f915, %f927, %f935;
	fma.rn.f32 	%f1016, %f915, %f928, %f936;
	fma.rn.f32 	%f1017, %f915, %f929, %f937;
	fma.rn.f32 	%f1018, %f915, %f930, %f938;
	fma.rn.f32 	%f1019, %f916, %f923, %f939;
	fma.rn.f32 	%f1020, %f916, %f924, %f940;
	fma.rn.f32 	%f1021, %f916, %f925, %f941;
	fma.rn.f32 	%f1022, %f916, %f926, %f942;
	fma.rn.f32 	%f1023, %f916, %f927, %f943;
	fma.rn.f32 	%f1024, %f916, %f928, %f944;
	fma.rn.f32 	%f1025, %f916, %f929, %f945;
	fma.rn.f32 	%f1026, %f916, %f930, %f946;
	fma.rn.f32 	%f1027, %f917, %f923, %f947;
	fma.rn.f32 	%f1028, %f917, %f924, %f948;
	fma.rn.f32 	%f1029, %f917, %f925, %f949;
	fma.rn.f32 	%f1030, %f917, %f926, %f950;
	fma.rn.f32 	%f1031, %f917, %f927, %f951;
	fma.rn.f32 	%f1032, %f917, %f928, %f952;
	fma.rn.f32 	%f1033, %f917, %f929, %f953;
	fma.rn.f32 	%f1034, %f917, %f930, %f954;
	fma.rn.f32 	%f1035, %f918, %f923, %f955;
	fma.rn.f32 	%f1036, %f918, %f924, %f956;
	fma.rn.f32 	%f1037, %f918, %f925, %f957;
	fma.rn.f32 	%f1038, %f918, %f926, %f958;
	fma.rn.f32 	%f1039, %f918, %f927, %f959;
	fma.rn.f32 	%f1040, %f918, %f928, %f960;
	fma.rn.f32 	%f1041, %f918, %f929, %f961;
	fma.rn.f32 	%f1042, %f918, %f930, %f962;
	fma.rn.f32 	%f1043, %f919, %f923, %f963;
	fma.rn.f32 	%f1044, %f919, %f924, %f964;
	fma.rn.f32 	%f1045, %f919, %f925, %f965;
	fma.rn.f32 	%f1046, %f919, %f926, %f966;
	fma.rn.f32 	%f1047, %f919, %f927, %f967;
	fma.rn.f32 	%f1048, %f919, %f928, %f968;
	fma.rn.f32 	%f1049, %f919, %f929, %f969;
	fma.rn.f32 	%f1050, %f919, %f930, %f970;
	fma.rn.f32 	%f1051, %f920, %f923, %f971;
	fma.rn.f32 	%f1052, %f920, %f924, %f972;
	fma.rn.f32 	%f1053, %f920, %f925, %f973;
	fma.rn.f32 	%f1054, %f920, %f926, %f974;
	fma.rn.f32 	%f1055, %f920, %f927, %f975;
	fma.rn.f32 	%f1056, %f920, %f928, %f976;
	fma.rn.f32 	%f1057, %f920, %f929, %f977;
	fma.rn.f32 	%f1058, %f920, %f930, %f978;
	fma.rn.f32 	%f1059, %f921, %f923, %f979;
	fma.rn.f32 	%f1060, %f921, %f924, %f980;
	fma.rn.f32 	%f1061, %f921, %f925, %f981;
	fma.rn.f32 	%f1062, %f921, %f926, %f982;
	fma.rn.f32 	%f1063, %f921, %f927, %f983;
	fma.rn.f32 	%f1064, %f921, %f928, %f984;
	fma.rn.f32 	%f1065, %f921, %f929, %f985;
	fma.rn.f32 	%f1066, %f921, %f930, %f986;
	fma.rn.f32 	%f1067, %f922, %f923, %f987;
	fma.rn.f32 	%f1068, %f922, %f924, %f988;
	fma.rn.f32 	%f1069, %f922, %f925, %f989;
	fma.rn.f32 	%f1070, %f922, %f926, %f990;
	fma.rn.f32 	%f1071, %f922, %f927, %f991;
	fma.rn.f32 	%f1072, %f922, %f928, %f992;
	fma.rn.f32 	%f1073, %f922, %f929, %f993;
	fma.rn.f32 	%f1074, %f922, %f930, %f994;
	ld.shared.f32 	%f1075, [%r108+40];
	ld.shared.f32 	%f1076, [%r108+104];
	ld.shared.f32 	%f1077, [%r108+168];
	ld.shared.f32 	%f1078, [%r108+232];
	ld.shared.f32 	%f1079, [%r108+296];
	ld.shared.f32 	%f1080, [%r108+360];
	ld.shared.f32 	%f1081, [%r108+424];
	ld.shared.f32 	%f1082, [%r108+488];
	ld.shared.v4.f32 	{%f1083, %f1084, %f1085, %f1086}, [%r111+5120];
	ld.shared.v4.f32 	{%f1087, %f1088, %f1089, %f1090}, [%r111+5136];
	fma.rn.f32 	%f1091, %f995, %f1003, %f1011;
	fma.rn.f32 	%f1092, %f995, %f1004, %f1012;
	fma.rn.f32 	%f1093, %f995, %f1005, %f1013;
	fma.rn.f32 	%f1094, %f995, %f1006, %f1014;
	fma.rn.f32 	%f1095, %f995, %f1007, %f1015;
	fma.rn.f32 	%f1096, %f995, %f1008, %f1016;
	fma.rn.f32 	%f1097, %f995, %f1009, %f1017;
	fma.rn.f32 	%f1098, %f995, %f1010, %f1018;
	fma.rn.f32 	%f1099, %f996, %f1003, %f1019;
	fma.rn.f32 	%f1100, %f996, %f1004, %f1020;
	fma.rn.f32 	%f1101, %f996, %f1005, %f1021;
	fma.rn.f32 	%f1102, %f996, %f1006, %f1022;
	fma.rn.f32 	%f1103, %f996, %f1007, %f1023;
	fma.rn.f32 	%f1104, %f996, %f1008, %f1024;
	fma.rn.f32 	%f1105, %f996, %f1009, %f1025;
	fma.rn.f32 	%f1106, %f996, %f1010, %f1026;
	fma.rn.f32 	%f1107, %f997, %f1003, %f1027;
	fma.rn.f32 	%f1108, %f997, %f1004, %f1028;
	fma.rn.f32 	%f1109, %f997, %f1005, %f1029;
	fma.rn.f32 	%f1110, %f997, %f1006, %f1030;
	fma.rn.f32 	%f1111, %f997, %f1007, %f1031;
	fma.rn.f32 	%f1112, %f997, %f1008, %f1032;
	fma.rn.f32 	%f1113, %f997, %f1009, %f1033;
	fma.rn.f32 	%f1114, %f997, %f1010, %f1034;
	fma.rn.f32 	%f1115, %f998, %f1003, %f1035;
	fma.rn.f32 	%f1116, %f998, %f1004, %f1036;
	fma.rn.f32 	%f1117, %f998, %f1005, %f1037;
	fma.rn.f32 	%f1118, %f998, %f1006, %f1038;
	fma.rn.f32 	%f1119, %f998, %f1007, %f1039;
	fma.rn.f32 	%f1120, %f998, %f1008, %f1040;
	fma.rn.f32 	%f1121, %f998, %f1009, %f1041;
	fma.rn.f32 	%f1122, %f998, %f1010, %f1042;
	fma.rn.f32 	%f1123, %f999, %f1003, %f1043;
	fma.rn.f32 	%f1124, %f999, %f1004, %f1044;
	fma.rn.f32 	%f1125, %f999, %f1005, %f1045;
	fma.rn.f32 	%f1126, %f999, %f1006, %f1046;
	fma.rn.f32 	%f1127, %f999, %f1007, %f1047;
	fma.rn.f32 	%f1128, %f999, %f1008, %f1048;
	fma.rn.f32 	%f1129, %f999, %f1009, %f1049;
	fma.rn.f32 	%f1130, %f999, %f1010, %f1050;
	fma.rn.f32 	%f1131, %f1000, %f1003, %f1051;
	fma.rn.f32 	%f1132, %f1000, %f1004, %f1052;
	fma.rn.f32 	%f1133, %f1000, %f1005, %f1053;
	fma.rn.f32 	%f1134, %f1000, %f1006, %f1054;
	fma.rn.f32 	%f1135, %f1000, %f1007, %f1055;
	fma.rn.f32 	%f1136, %f1000, %f1008, %f1056;
	fma.rn.f32 	%f1137, %f1000, %f1009, %f1057;
	fma.rn.f32 	%f1138, %f1000, %f1010, %f1058;
	fma.rn.f32 	%f1139, %f1001, %f1003, %f1059;
	fma.rn.f32 	%f1140, %f1001, %f1004, %f1060;
	fma.rn.f32 	%f1141, %f1001, %f1005, %f1061;
	fma.rn.f32 	%f1142, %f1001, %f1006, %f1062;
	fma.rn.f32 	%f1143, %f1001, %f1007, %f1063;
	fma.rn.f32 	%f1144, %f1001, %f1008, %f1064;
	fma.rn.f32 	%f1145, %f1001, %f1009, %f1065;
	fma.rn.f32 	%f1146, %f1001, %f1010, %f1066;
	fma.rn.f32 	%f1147, %f1002, %f1003, %f1067;
	fma.rn.f32 	%f1148, %f1002, %f1004, %f1068;
	fma.rn.f32 	%f1149, %f1002, %f1005, %f1069;
	fma.rn.f32 	%f1150, %f1002, %f1006, %f1070;
	fma.rn.f32 	%f1151, %f1002, %f1007, %f1071;
	fma.rn.f32 	%f1152, %f1002, %f1008, %f1072;
	fma.rn.f32 	%f1153, %f1002, %f1009, %f1073;
	fma.rn.f32 	%f1154, %f1002, %f1010, %f1074;
	ld.shared.f32 	%f1155, [%r108+44];
	ld.shared.f32 	%f1156, [%r108+108];
	ld.shared.f32 	%f1157, [%r108+172];
	ld.shared.f32 	%f1158, [%r108+236];
	ld.shared.f32 	%f1159, [%r108+300];
	ld.shared.f32 	%f1160, [%r108+364];
	ld.shared.f32 	%f1161, [%r108+428];
	ld.shared.f32 	%f1162, [%r108+492];
	ld.shared.v4.f32 	{%f1163, %f1164, %f1165, %f1166}, [%r111+5632];
	ld.shared.v4.f32 	{%f1167, %f1168, %f1169, %f1170}, [%r111+5648];
	fma.rn.f32 	%f1171, %f1075, %f1083, %f1091;
	fma.rn.f32 	%f1172, %f1075, %f1084, %f1092;
	fma.rn.f32 	%f1173, %f1075, %f1085, %f1093;
	fma.rn.f32 	%f1174, %f1075, %f1086, %f1094;
	fma.rn.f32 	%f1175, %f1075, %f1087, %f1095;
	fma.rn.f32 	%f1176, %f1075, %f1088, %f1096;
	fma.rn.f32 	%f1177, %f1075, %f1089, %f1097;
	fma.rn.f32 	%f1178, %f1075, %f1090, %f1098;
	fma.rn.f32 	%f1179, %f1076, %f1083, %f1099;
	fma.rn.f32 	%f1180, %f1076, %f1084, %f1100;
	fma.rn.f32 	%f1181, %f1076, %f1085, %f1101;
	fma.rn.f32 	%f1182, %f1076, %f1086, %f1102;
	fma.rn.f32 	%f1183, %f1076, %f1087, %f1103;
	fma.rn.f32 	%f1184, %f1076, %f1088, %f1104;
	fma.rn.f32 	%f1185, %f1076, %f1089, %f1105;
	fma.rn.f32 	%f1186, %f1076, %f1090, %f1106;
	fma.rn.f32 	%f1187, %f1077, %f1083, %f1107;
	fma.rn.f32 	%f1188, %f1077, %f1084, %f1108;
	fma.rn.f32 	%f1189, %f1077, %f1085, %f1109;
	fma.rn.f32 	%f1190, %f1077, %f1086, %f1110;
	fma.rn.f32 	%f1191, %f1077, %f1087, %f1111;
	fma.rn.f32 	%f1192, %f1077, %f1088, %f1112;
	fma.rn.f32 	%f1193, %f1077, %f1089, %f1113;
	fma.rn.f32 	%f1194, %f1077, %f1090, %f1114;
	fma.rn.f32 	%f1195, %f1078, %f1083, %f1115;
	fma.rn.f32 	%f1196, %f1078, %f1084, %f1116;
	fma.rn.f32 	%f1197, %f1078, %f1085, %f1117;
	fma.rn.f32 	%f1198, %f1078, %f1086, %f1118;
	fma.rn.f32 	%f1199, %f1078, %f1087, %f1119;
	fma.rn.f32 	%f1200, %f1078, %f1088, %f1120;
	fma.rn.f32 	%f1201, %f1078, %f1089, %f1121;
	fma.rn.f32 	%f1202, %f1078, %f1090, %f1122;
	fma.rn.f32 	%f1203, %f1079, %f1083, %f1123;
	fma.rn.f32 	%f1204, %f1079, %f1084, %f1124;
	fma.rn.f32 	%f1205, %f1079, %f1085, %f1125;
	fma.rn.f32 	%f1206, %f1079, %f1086, %f1126;
	fma.rn.f32 	%f1207, %f1079, %f1087, %f1127;
	fma.rn.f32 	%f1208, %f1079, %f1088, %f1128;
	fma.rn.f32 	%f1209, %f1079, %f1089, %f1129;
	fma.rn.f32 	%f1210, %f1079, %f1090, %f1130;
	fma.rn.f32 	%f1211, %f1080, %f1083, %f1131;
	fma.rn.f32 	%f1212, %f1080, %f1084, %f1132;
	fma.rn.f32 	%f1213, %f1080, %f1085, %f1133;
	fma.rn.f32 	%f1214, %f1080, %f1086, %f1134;
	fma.rn.f32 	%f1215, %f1080, %f1087, %f1135;
	fma.rn.f32 	%f1216, %f1080, %f1088, %f1136;
	fma.rn.f32 	%f1217, %f1080, %f1089, %f1137;
	fma.rn.f32 	%f1218, %f1080, %f1090, %f1138;
	fma.rn.f32 	%f1219, %f1081, %f1083, %f1139;
	fma.rn.f32 	%f1220, %f1081, %f1084, %f1140;
	fma.rn.f32 	%f1221, %f1081, %f1085, %f1141;
	fma.rn.f32 	%f1222, %f1081, %f1086, %f1142;
	fma.rn.f32 	%f1223, %f1081, %f1087, %f1143;
	fma.rn.f32 	%f1224, %f1081, %f1088, %f1144;
	fma.rn.f32 	%f1225, %f1081, %f1089, %f1145;
	fma.rn.f32 	%f1226, %f1081, %f1090, %f1146;
	fma.rn.f32 	%f1227, %f1082, %f1083, %f1147;
	fma.rn.f32 	%f1228, %f1082, %f1084, %f1148;
	fma.rn.f32 	%f1229, %f1082, %f1085, %f1149;
	fma.rn.f32 	%f1230, %f1082, %f1086, %f1150;
	fma.rn.f32 	%f1231, %f1082, %f1087, %f1151;
	fma.rn.f32 	%f1232, %f1082, %f1088, %f1152;
	fma.rn.f32 	%f1233, %f1082, %f1089, %f1153;
	fma.rn.f32 	%f1234, %f1082, %f1090, %f1154;
	ld.shared.f32 	%f1235, [%r108+48];
	ld.shared.f32 	%f1236, [%r108+112];
	ld.shared.f32 	%f1237, [%r108+176];
	ld.shared.f32 	%f1238, [%r108+240];
	ld.shared.f32 	%f1239, [%r108+304];
	ld.shared.f32 	%f1240, [%r108+368];
	ld.shared.f32 	%f1241, [%r108+432];
	ld.shared.f32 	%f1242, [%r108+496];
	ld.shared.v4.f32 	{%f1243, %f1244, %f1245, %f1246}, [%r111+6144];
	ld.shared.v4.f32 	{%f1247, %f1248, %f1249, %f1250}, [%r111+6160];
	fma.rn.f32 	%f1251, %f1155, %f1163, %f1171;
	fma.rn.f32 	%f1252, %f1155, %f1164, %f1172;
	fma.rn.f32 	%f1253, %f1155, %f1165, %f1173;
	fma.rn.f32 	%f1254, %f1155, %f1166, %f1174;
	fma.rn.f32 	%f1255, %f1155, %f1167, %f1175;
	fma.rn.f32 	%f1256, %f1155, %f1168, %f1176;
	fma.rn.f32 	%f1257, %f1155, %f1169, %f1177;
	fma.rn.f32 	%f1258, %f1155, %f1170, %f1178;
	fma.rn.f32 	%f1259, %f1156, %f1163, %f1179;
	fma.rn.f32 	%f1260, %f1156, %f1164, %f1180;
	fma.rn.f32 	%f1261, %f1156, %f1165, %f1181;
	fma.rn.f32 	%f1262, %f1156, %f1166, %f1182;
	fma.rn.f32 	%f1263, %f1156, %f1167, %f1183;
	fma.rn.f32 	%f1264, %f1156, %f1168, %f1184;
	fma.rn.f32 	%f1265, %f1156, %f1169, %f1185;
	fma.rn.f32 	%f1266, %f1156, %f1170, %f1186;
	fma.rn.f32 	%f1267, %f1157, %f1163, %f1187;
	fma.rn.f32 	%f1268, %f1157, %f1164, %f1188;
	fma.rn.f32 	%f1269, %f1157, %f1165, %f1189;
	fma.rn.f32 	%f1270, %f1157, %f1166, %f1190;
	fma.rn.f32 	%f1271, %f1157, %f1167, %f1191;
	fma.rn.f32 	%f1272, %f1157, %f1168, %f1192;
	fma.rn.f32 	%f1273, %f1157, %f1169, %f1193;
	fma.rn.f32 	%f1274, %f1157, %f1170, %f1194;
	fma.rn.f32 	%f1275, %f1158, %f1163, %f1195;
	fma.rn.f32 	%f1276, %f1158, %f1164, %f1196;
	fma.rn.f32 	%f1277, %f1158, %f1165, %f1197;
	fma.rn.f32 	%f1278, %f1158, %f1166, %f1198;
	fma.rn.f32 	%f1279, %f1158, %f1167, %f1199;
	fma.rn.f32 	%f1280, %f1158, %f1168, %f1200;
	fma.rn.f32 	%f1281, %f1158, %f1169, %f1201;
	fma.rn.f32 	%f1282, %f1158, %f1170, %f1202;
	fma.rn.f32 	%f1283, %f1159, %f1163, %f1203;
	fma.rn.f32 	%f1284, %f1159, %f1164, %f1204;
	fma.rn.f32 	%f1285, %f1159, %f1165, %f1205;
	fma.rn.f32 	%f1286, %f1159, %f1166, %f1206;
	fma.rn.f32 	%f1287, %f1159, %f1167, %f1207;
	fma.rn.f32 	%f1288, %f1159, %f1168, %f1208;
	fma.rn.f32 	%f1289, %f1159, %f1169, %f1209;
	fma.rn.f32 	%f1290, %f1159, %f1170, %f1210;
	fma.rn.f32 	%f1291, %f1160, %f1163, %f1211;
	fma.rn.f32 	%f1292, %f1160, %f1164, %f1212;
	fma.rn.f32 	%f1293, %f1160, %f1165, %f1213;
	fma.rn.f32 	%f1294, %f1160, %f1166, %f1214;
	fma.rn.f32 	%f1295, %f1160, %f1167, %f1215;
	fma.rn.f32 	%f1296, %f1160, %f1168, %f1216;
	fma.rn.f32 	%f1297, %f1160, %f1169, %f1217;
	fma.rn.f32 	%f1298, %f1160, %f1170, %f1218;
	fma.rn.f32 	%f1299, %f1161, %f1163, %f1219;
	fma.rn.f32 	%f1300, %f1161, %f1164, %f1220;
	fma.rn.f32 	%f1301, %f1161, %f1165, %f1221;
	fma.rn.f32 	%f1302, %f1161, %f1166, %f1222;
	fma.rn.f32 	%f1303, %f1161, %f1167, %f1223;
	fma.rn.f32 	%f1304, %f1161, %f1168, %f1224;
	fma.rn.f32 	%f1305, %f1161, %f1169, %f1225;
	fma.rn.f32 	%f1306, %f1161, %f1170, %f1226;
	fma.rn.f32 	%f1307, %f1162, %f1163, %f1227;
	fma.rn.f32 	%f1308, %f1162, %f1164, %f1228;
	fma.rn.f32 	%f1309, %f1162, %f1165, %f1229;
	fma.rn.f32 	%f1310, %f1162, %f1166, %f1230;
	fma.rn.f32 	%f1311, %f1162, %f1167, %f1231;
	fma.rn.f32 	%f1312, %f1162, %f1168, %f1232;
	fma.rn.f32 	%f1313, %f1162, %f1169, %f1233;
	fma.rn.f32 	%f1314, %f1162, %f1170, %f1234;
	ld.shared.f32 	%f1315, [%r108+52];
	ld.shared.f32 	%f1316, [%r108+116];
	ld.shared.f32 	%f1317, [%r108+180];
	ld.shared.f32 	%f1318, [%r108+244];
	ld.shared.f32 	%f1319, [%r108+308];
	ld.shared.f32 	%f1320, [%r108+372];
	ld.shared.f32 	%f1321, [%r108+436];
	ld.shared.f32 	%f1322, [%r108+500];
	ld.shared.v4.f32 	{%f1323, %f1324, %f1325, %f1326}, [%r111+6656];
	ld.shared.v4.f32 	{%f1327, %f1328, %f1329, %f1330}, [%r111+6672];
	fma.rn.f32 	%f1331, %f1235, %f1243, %f1251;
	fma.rn.f32 	%f1332, %f1235, %f1244, %f1252;
	fma.rn.f32 	%f1333, %f1235, %f1245, %f1253;
	fma.rn.f32 	%f1334, %f1235, %f1246, %f1254;
	fma.rn.f32 	%f1335, %f1235, %f1247, %f1255;
	fma.rn.f32 	%f1336, %f1235, %f1248, %f1256;
	fma.rn.f32 	%f1337, %f1235, %f1249, %f1257;
	fma.rn.f32 	%f1338, %f1235, %f1250, %f1258;
	fma.rn.f32 	%f1339, %f1236, %f1243, %f1259;
	fma.rn.f32 	%f1340, %f1236, %f1244, %f1260;
	fma.rn.f32 	%f1341, %f1236, %f1245, %f1261;
	fma.rn.f32 	%f1342, %f1236, %f1246, %f1262;
	fma.rn.f32 	%f1343, %f1236, %f1247, %f1263;
	fma.rn.f32 	%f1344, %f1236, %f1248, %f1264;
	fma.rn.f32 	%f1345, %f1236, %f1249, %f1265;
	fma.rn.f32 	%f1346, %f1236, %f1250, %f1266;
	fma.rn.f32 	%f1347, %f1237, %f1243, %f1267;
	fma.rn.f32 	%f1348, %f1237, %f1244, %f1268;
	fma.rn.f32 	%f1349, %f1237, %f1245, %f1269;
	fma.rn.f32 	%f1350, %f1237, %f1246, %f1270;
	fma.rn.f32 	%f1351, %f1237, %f1247, %f1271;
	fma.rn.f32 	%f1352, %f1237, %f1248, %f1272;
	fma.rn.f32 	%f1353, %f1237, %f1249, %f1273;
	fma.rn.f32 	%f1354, %f1237, %f1250, %f1274;
	fma.rn.f32 	%f1355, %f1238, %f1243, %f1275;
	fma.rn.f32 	%f1356, %f1238, %f1244, %f1276;
	fma.rn.f32 	%f1357, %f1238, %f1245, %f1277;
	fma.rn.f32 	%f1358, %f1238, %f1246, %f1278;
	fma.rn.f32 	%f1359, %f1238, %f1247, %f1279;
	fma.rn.f32 	%f1360, %f1238, %f1248, %f1280;
	fma.rn.f32 	%f1361, %f1238, %f1249, %f1281;
	fma.rn.f32 	%f1362, %f1238, %f1250, %f1282;
	fma.rn.f32 	%f1363, %f1239, %f1243, %f1283;
	fma.rn.f32 	%f1364, %f1239, %f1244, %f1284;
	fma.rn.f32 	%f1365, %f1239, %f1245, %f1285;
	fma.rn.f32 	%f1366, %f1239, %f1246, %f1286;
	fma.rn.f32 	%f1367, %f1239, %f1247, %f1287;
	fma.rn.f32 	%f1368, %f1239, %f1248, %f1288;
	fma.rn.f32 	%f1369, %f1239, %f1249, %f1289;
	fma.rn.f32 	%f1370, %f1239, %f1250, %f1290;
	fma.rn.f32 	%f1371, %f1240, %f1243, %f1291;
	fma.rn.f32 	%f1372, %f1240, %f1244, %f1292;
	fma.rn.f32 	%f1373, %f1240, %f1245, %f1293;
	fma.rn.f32 	%f1374, %f1240, %f1246, %f1294;
	fma.rn.f32 	%f1375, %f1240, %f1247, %f1295;
	fma.rn.f32 	%f1376, %f1240, %f1248, %f1296;
	fma.rn.f32 	%f1377, %f1240, %f1249, %f1297;
	fma.rn.f32 	%f1378, %f1240, %f1250, %f1298;
	fma.rn.f32 	%f1379, %f1241, %f1243, %f1299;
	fma.rn.f32 	%f1380, %f1241, %f1244, %f1300;
	fma.rn.f32 	%f1381, %f1241, %f1245, %f1301;
	fma.rn.f32 	%f1382, %f1241, %f1246, %f1302;
	fma.rn.f32 	%f1383, %f1241, %f1247, %f1303;
	fma.rn.f32 	%f1384, %f1241, %f1248, %f1304;
	fma.rn.f32 	%f1385, %f1241, %f1249, %f1305;
	fma.rn.f32 	%f1386, %f1241, %f1250, %f1306;
	fma.rn.f32 	%f1387, %f1242, %f1243, %f1307;
	fma.rn.f32 	%f1388, %f1242, %f1244, %f1308;
	fma.rn.f32 	%f1389, %f1242, %f1245, %f1309;
	fma.rn.f32 	%f1390, %f1242, %f1246, %f1310;
	fma.rn.f32 	%f1391, %f1242, %f1247, %f1311;
	fma.rn.f32 	%f1392, %f1242, %f1248, %f1312;
	fma.rn.f32 	%f1393, %f1242, %f1249, %f1313;
	fma.rn.f32 	%f1394, %f1242, %f1250, %f1314;
	ld.shared.f32 	%f1395, [%r108+56];
	ld.shared.f32 	%f1396, [%r108+120];
	ld.shared.f32 	%f1397, [%r108+184];
	ld.shared.f32 	%f1398, [%r108+248];
	ld.shared.f32 	%f1399, [%r108+312];
	ld.shared.f32 	%f1400, [%r108+376];
	ld.shared.f32 	%f1401, [%r108+440];
	ld.shared.f32 	%f1402, [%r108+504];
	ld.shared.v4.f32 	{%f1403, %f1404, %f1405, %f1406}, [%r111+7168];
	ld.shared.v4.f32 	{%f1407, %f1408, %f1409, %f1410}, [%r111+7184];
	fma.rn.f32 	%f1411, %f1315, %f1323, %f1331;
	fma.rn.f32 	%f1412, %f1315, %f1324, %f1332;
	fma.rn.f32 	%f1413, %f1315, %f1325, %f1333;
	fma.rn.f32 	%f1414, %f1315, %f1326, %f1334;
	fma.rn.f32 	%f1415, %f1315, %f1327, %f1335;
	fma.rn.f32 	%f1416, %f1315, %f1328, %f1336;
	fma.rn.f32 	%f1417, %f1315, %f1329, %f1337;
	fma.rn.f32 	%f1418, %f1315, %f1330, %f1338;
	fma.rn.f32 	%f1419, %f1316, %f1323, %f1339;
	fma.rn.f32 	%f1420, %f1316, %f1324, %f1340;
	fma.rn.f32 	%f1421, %f1316, %f1325, %f1341;
	fma.rn.f32 	%f1422, %f1316, %f1326, %f1342;
	fma.rn.f32 	%f1423, %f1316, %f1327, %f1343;
	fma.rn.f32 	%f1424, %f1316, %f1328, %f1344;
	fma.rn.f32 	%f1425, %f1316, %f1329, %f1345;
	fma.rn.f32 	%f1426, %f1316, %f1330, %f1346;
	fma.rn.f32 	%f1427, %f1317, %f1323, %f1347;
	fma.rn.f32 	%f1428, %f1317, %f1324, %f1348;
	fma.rn.f32 	%f1429, %f1317, %f1325, %f1349;
	fma.rn.f32 	%f1430, %f1317, %f1326, %f1350;
	fma.rn.f32 	%f1431, %f1317, %f1327, %f1351;
	fma.rn.f32 	%f1432, %f1317, %f1328, %f1352;
	fma.rn.f32 	%f1433, %f1317, %f1329, %f1353;
	fma.rn.f32 	%f1434, %f1317, %f1330, %f1354;
	fma.rn.f32 	%f1435, %f1318, %f1323, %f1355;
	fma.rn.f32 	%f1436, %f1318, %f1324, %f1356;
	fma.rn.f32 	%f1437, %f1318, %f1325, %f1357;
	fma.rn.f32 	%f1438, %f1318, %f1326, %f1358;
	fma.rn.f32 	%f1439, %f1318, %f1327, %f1359;
	fma.rn.f32 	%f1440, %f1318, %f1328, %f1360;
	fma.rn.f32 	%f1441, %f1318, %f1329, %f1361;
	fma.rn.f32 	%f1442, %f1318, %f1330, %f1362;
	fma.rn.f32 	%f1443, %f1319, %f1323, %f1363;
	fma.rn.f32 	%f1444, %f1319, %f1324, %f1364;
	fma.rn.f32 	%f1445, %f1319, %f1325, %f1365;
	fma.rn.f32 	%f1446, %f1319, %f1326, %f1366;
	fma.rn.f32 	%f1447, %f1319, %f1327, %f1367;
	fma.rn.f32 	%f1448, %f1319, %f1328, %f1368;
	fma.rn.f32 	%f1449, %f1319, %f1329, %f1369;
	fma.rn.f32 	%f1450, %f1319, %f1330, %f1370;
	fma.rn.f32 	%f1451, %f1320, %f1323, %f1371;
	fma.rn.f32 	%f1452, %f1320, %f1324, %f1372;
	fma.rn.f32 	%f1453, %f1320, %f1325, %f1373;
	fma.rn.f32 	%f1454, %f1320, %f1326, %f1374;
	fma.rn.f32 	%f1455, %f1320, %f1327, %f1375;
	fma.rn.f32 	%f1456, %f1320, %f1328, %f1376;
	fma.rn.f32 	%f1457, %f1320, %f1329, %f1377;
	fma.rn.f32 	%f1458, %f1320, %f1330, %f1378;
	fma.rn.f32 	%f1459, %f1321, %f1323, %f1379;
	fma.rn.f32 	%f1460, %f1321, %f1324, %f1380;
	fma.rn.f32 	%f1461, %f1321, %f1325, %f1381;
	fma.rn.f32 	%f1462, %f1321, %f1326, %f1382;
	fma.rn.f32 	%f1463, %f1321, %f1327, %f1383;
	fma.rn.f32 	%f1464, %f1321, %f1328, %f1384;
	fma.rn.f32 	%f1465, %f1321, %f1329, %f1385;
	fma.rn.f32 	%f1466, %f1321, %f1330, %f1386;
	fma.rn.f32 	%f1467, %f1322, %f1323, %f1387;
	fma.rn.f32 	%f1468, %f1322, %f1324, %f1388;
	fma.rn.f32 	%f1469, %f1322, %f1325, %f1389;
	fma.rn.f32 	%f1470, %f1322, %f1326, %f1390;
	fma.rn.f32 	%f1471, %f1322, %f1327, %f1391;
	fma.rn.f32 	%f1472, %f1322, %f1328, %f1392;
	fma.rn.f32 	%f1473, %f1322, %f1329, %f1393;
	fma.rn.f32 	%f1474, %f1322, %f1330, %f1394;
	ld.shared.f32 	%f169, [%r108+60];
	ld.shared.f32 	%f170, [%r108+124];
	ld.shared.f32 	%f171, [%r108+188];
	ld.shared.f32 	%f172, [%r108+252];
	ld.shared.f32 	%f173, [%r108+316];
	ld.shared.f32 	%f174, [%r108+380];
	ld.shared.f32 	%f175, [%r108+444];
	ld.shared.f32 	%f176, [%r108+508];
	ld.shared.v4.f32 	{%f180, %f179, %f178, %f177}, [%r111+7680];
	ld.shared.v4.f32 	{%f184, %f183, %f182, %f181}, [%r111+7696];
	fma.rn.f32 	%f185, %f1395, %f1403, %f1411;
	fma.rn.f32 	%f186, %f1395, %f1404, %f1412;
	fma.rn.f32 	%f187, %f1395, %f1405, %f1413;
	fma.rn.f32 	%f188, %f1395, %f1406, %f1414;
	fma.rn.f32 	%f189, %f1395, %f1407, %f1415;
	fma.rn.f32 	%f190, %f1395, %f1408, %f1416;
	fma.rn.f32 	%f191, %f1395, %f1409, %f1417;
	fma.rn.f32 	%f192, %f1395, %f1410, %f1418;
	fma.rn.f32 	%f193, %f1396, %f1403, %f1419;
	fma.rn.f32 	%f194, %f1396, %f1404, %f1420;
	fma.rn.f32 	%f195, %f1396, %f1405, %f1421;
	fma.rn.f32 	%f196, %f1396, %f1406, %f1422;
	fma.rn.f32 	%f197, %f1396, %f1407, %f1423;
	fma.rn.f32 	%f198, %f1396, %f1408, %f1424;
	fma.rn.f32 	%f199, %f1396, %f1409, %f1425;
	fma.rn.f32 	%f200, %f1396, %f1410, %f1426;
	fma.rn.f32 	%f201, %f1397, %f1403, %f1427;
	fma.rn.f32 	%f202, %f1397, %f1404, %f1428;
	fma.rn.f32 	%f203, %f1397, %f1405, %f1429;
	fma.rn.f32 	%f204, %f1397, %f1406, %f1430;
	fma.rn.f32 	%f205, %f1397, %f1407, %f1431;
	fma.rn.f32 	%f206, %f1397, %f1408, %f1432;
	fma.rn.f32 	%f207, %f1397, %f1409, %f1433;
	fma.rn.f32 	%f208, %f1397, %f1410, %f1434;
	fma.rn.f32 	%f209, %f1398, %f1403, %f1435;
	fma.rn.f32 	%f210, %f1398, %f1404, %f1436;
	fma.rn.f32 	%f211, %f1398, %f1405, %f1437;
	fma.rn.f32 	%f212, %f1398, %f1406, %f1438;
	fma.rn.f32 	%f213, %f1398, %f1407, %f1439;
	fma.rn.f32 	%f214, %f1398, %f1408, %f1440;
	fma.rn.f32 	%f215, %f1398, %f1409, %f1441;
	fma.rn.f32 	%f216, %f1398, %f1410, %f1442;
	fma.rn.f32 	%f217, %f1399, %f1403, %f1443;
	fma.rn.f32 	%f218, %f1399, %f1404, %f1444;
	fma.rn.f32 	%f219, %f1399, %f1405, %f1445;
	fma.rn.f32 	%f220, %f1399, %f1406, %f1446;
	fma.rn.f32 	%f221, %f1399, %f1407, %f1447;
	fma.rn.f32 	%f222, %f1399, %f1408, %f1448;
	fma.rn.f32 	%f223, %f1399, %f1409, %f1449;
	fma.rn.f32 	%f224, %f1399, %f1410, %f1450;
	fma.rn.f32 	%f225, %f1400, %f1403, %f1451;
	fma.rn.f32 	%f226, %f1400, %f1404, %f1452;
	fma.rn.f32 	%f227, %f1400, %f1405, %f1453;
	fma.rn.f32 	%f228, %f1400, %f1406, %f1454;
	fma.rn.f32 	%f229, %f1400, %f1407, %f1455;
	fma.rn.f32 	%f230, %f1400, %f1408, %f1456;
	fma.rn.f32 	%f231, %f1400, %f1409, %f1457;
	fma.rn.f32 	%f232, %f1400, %f1410, %f1458;
	fma.rn.f32 	%f233, %f1401, %f1403, %f1459;
	fma.rn.f32 	%f234, %f1401, %f1404, %f1460;
	fma.rn.f32 	%f235, %f1401, %f1405, %f1461;
	fma.rn.f32 	%f236, %f1401, %f1406, %f1462;
	fma.rn.f32 	%f237, %f1401, %f1407, %f1463;
	fma.rn.f32 	%f238, %f1401, %f1408, %f1464;
	fma.rn.f32 	%f239, %f1401, %f1409, %f1465;
	fma.rn.f32 	%f240, %f1401, %f1410, %f1466;
	fma.rn.f32 	%f241, %f1402, %f1403, %f1467;
	fma.rn.f32 	%f242, %f1402, %f1404, %f1468;
	fma.rn.f32 	%f243, %f1402, %f1405, %f1469;
	fma.rn.f32 	%f244, %f1402, %f1406, %f1470;
	fma.rn.f32 	%f245, %f1402, %f1407, %f1471;
	fma.rn.f32 	%f246, %f1402, %f1408, %f1472;
	fma.rn.f32 	%f247, %f1402, %f1409, %f1473;
	fma.rn.f32 	%f248, %f1402, %f1410, %f1474;
	mov.u32 	%r235, %r234;
	@%p7 bra 	$L__BB6_10;
	xor.b32  	%r235, %r234, 1;
	mov.u32 	%r113, %ntid.x;
	mad.lo.s32 	%r115, %r106, %r113, %r109;
	shl.b32 	%r116, %r115, 4;
	and.b32  	%r117, %r116, 48;
	add.s32 	%r119, %r102, %r117;
	add.s32 	%r121, %r119, %r100;
	and.b32  	%r122, %r116, -64;
	add.s32 	%r123, %r121, %r122;
	st.shared.v4.f32 	[%r123], {%f1594, %f1593, %f1592, %f1591};
	st.shared.v4.f32 	[%r123+4096], {%f1590, %f1589, %f1588, %f1587};
	and.b32  	%r124, %r116, 496;
	add.s32 	%r126, %r104, %r124;
	add.s32 	%r127, %r126, %r100;
	and.b32  	%r128, %r116, -512;
	add.s32 	%r129, %r127, %r128;
	st.shared.v4.f32 	[%r129], {%f1610, %f1609, %f1608, %f1607};
	st.shared.v4.f32 	[%r129+4096], {%f1606, %f1605, %f1604, %f1603};
	bar.sync 	0;
$L__BB6_10:
	ld.param.u32 	%r221, [_Z39shared_matmul_thread_tile_double_bufferPfS_S_iii_param_4];
	shl.b32 	%r130, %r234, 13;
	mov.u32 	%r131, _ZZ39shared_matmul_thread_tile_double_bufferPfS_S_iiiE5smemA;
	add.s32 	%r132, %r131, %r130;
	mov.u32 	%r133, %tid.y;
	shl.b32 	%r134, %r133, 9;
	add.s32 	%r135, %r132, %r134;
	ld.shared.f32 	%f1514, [%r135];
	ld.shared.f32 	%f1513, [%r135+64];
	ld.shared.f32 	%f1512, [%r135+128];
	ld.shared.f32 	%f1511, [%r135+192];
	ld.shared.f32 	%f1510, [%r135+256];
	ld.shared.f32 	%f1509, [%r135+320];
	ld.shared.f32 	%f1508, [%r135+384];
	ld.shared.f32 	%f1507, [%r135+448];
	mov.u32 	%r136, _ZZ39shared_matmul_thread_tile_double_bufferPfS_S_iiiE5smemB;
	add.s32 	%r137, %r136, %r130;
	mov.u32 	%r138, %tid.x;
	shl.b32 	%r139, %r138, 5;
	add.s32 	%r140, %r137, %r139;
	ld.shared.v4.f32 	{%f1522, %f1521, %f1520, %f1519}, [%r140];
	ld.shared.v4.f32 	{%f1518, %f1517, %f1516, %f1515}, [%r140+16];
	fma.rn.f32 	%f1586, %f169, %f180, %f185;
	fma.rn.f32 	%f1585, %f169, %f179, %f186;
	fma.rn.f32 	%f1584, %f169, %f178, %f187;
	fma.rn.f32 	%f1583, %f169, %f177, %f188;
	fma.rn.f32 	%f1582, %f169, %f184, %f189;
	fma.rn.f32 	%f1581, %f169, %f183, %f190;
	fma.rn.f32 	%f1580, %f169, %f182, %f191;
	fma.rn.f32 	%f1579, %f169, %f181, %f192;
	fma.rn.f32 	%f1578, %f170, %f180, %f193;
	fma.rn.f32 	%f1577, %f170, %f179, %f194;
	fma.rn.f32 	%f1576, %f170, %f178, %f195;
	fma.rn.f32 	%f1575, %f170, %f177, %f196;
	fma.rn.f32 	%f1574, %f170, %f184, %f197;
	fma.rn.f32 	%f1573, %f170, %f183, %f198;
	fma.rn.f32 	%f1572, %f170, %f182, %f199;
	fma.rn.f32 	%f1571, %f170, %f181, %f200;
	fma.rn.f32 	%f1570, %f171, %f180, %f201;
	fma.rn.f32 	%f1569, %f171, %f179, %f202;
	fma.rn.f32 	%f1568, %f171, %f178, %f203;
	fma.rn.f32 	%f1567, %f171, %f177, %f204;
	fma.rn.f32 	%f1566, %f171, %f184, %f205;
	fma.rn.f32 	%f1565, %f171, %f183, %f206;
	fma.rn.f32 	%f1564, %f171, %f182, %f207;
	fma.rn.f32 	%f1563, %f171, %f181, %f208;
	fma.rn.f32 	%f1562, %f172, %f180, %f209;
	fma.rn.f32 	%f1561, %f172, %f179, %f210;
	fma.rn.f32 	%f1560, %f172, %f178, %f211;
	fma.rn.f32 	%f1559, %f172, %f177, %f212;
	fma.rn.f32 	%f1558, %f172, %f184, %f213;
	fma.rn.f32 	%f1557, %f172, %f183, %f214;
	fma.rn.f32 	%f1556, %f172, %f182, %f215;
	fma.rn.f32 	%f1555, %f172, %f181, %f216;
	fma.rn.f32 	%f1554, %f173, %f180, %f217;
	fma.rn.f32 	%f1553, %f173, %f179, %f218;
	fma.rn.f32 	%f1552, %f173, %f178, %f219;
	fma.rn.f32 	%f1551, %f173, %f177, %f220;
	fma.rn.f32 	%f1550, %f173, %f184, %f221;
	fma.rn.f32 	%f1549, %f173, %f183, %f222;
	fma.rn.f32 	%f1548, %f173, %f182, %f223;
	fma.rn.f32 	%f1547, %f173, %f181, %f224;
	fma.rn.f32 	%f1546, %f174, %f180, %f225;
	fma.rn.f32 	%f1545, %f174, %f179, %f226;
	fma.rn.f32 	%f1544, %f174, %f178, %f227;
	fma.rn.f32 	%f1543, %f174, %f177, %f228;
	fma.rn.f32 	%f1542, %f174, %f184, %f229;
	fma.rn.f32 	%f1541, %f174, %f183, %f230;
	fma.rn.f32 	%f1540, %f174, %f182, %f231;
	fma.rn.f32 	%f1539, %f174, %f181, %f232;
	fma.rn.f32 	%f1538, %f175, %f180, %f233;
	fma.rn.f32 	%f1537, %f175, %f179, %f234;
	fma.rn.f32 	%f1536, %f175, %f178, %f235;
	fma.rn.f32 	%f1535, %f175, %f177, %f236;
	fma.rn.f32 	%f1534, %f175, %f184, %f237;
	fma.rn.f32 	%f1533, %f175, %f183, %f238;
	fma.rn.f32 	%f1532, %f175, %f182, %f239;
	fma.rn.f32 	%f1531, %f175, %f181, %f240;
	fma.rn.f32 	%f1530, %f176, %f180, %f241;
	fma.rn.f32 	%f1529, %f176, %f179, %f242;
	fma.rn.f32 	%f1528, %f176, %f178, %f243;
	fma.rn.f32 	%f1527, %f176, %f177, %f244;
	fma.rn.f32 	%f1526, %f176, %f184, %f245;
	fma.rn.f32 	%f1525, %f176, %f183, %f246;
	fma.rn.f32 	%f1524, %f176, %f182, %f247;
	fma.rn.f32 	%f1523, %f176, %f181, %f248;
	add.s32 	%r233, %r233, 16;
	add.s32 	%r232, %r232, 16;
	add.s32 	%r25, %r231, 16;
	shl.b32 	%r141, %r221, 4;
	add.s32 	%r230, %r230, %r141;
	add.s32 	%r229, %r229, %r141;
	add.s32 	%r142, %r231, -16;
	setp.lt.u32 	%p8, %r142, 2032;
	mov.u32 	%r231, %r25;
	mov.u32 	%r234, %r235;
	@%p8 bra 	$L__BB6_6;
	ld.param.u32 	%r222, [_Z39shared_matmul_thread_tile_double_bufferPfS_S_iii_param_4];
	ld.param.u64 	%rd157, [_Z39shared_matmul_thread_tile_double_bufferPfS_S_iii_param_2];
	mad.lo.s32 	%r144, %r133, 7, %r12;
	mad.lo.s32 	%r146, %r138, 7, %r7;
	mad.lo.s32 	%r147, %r144, %r222, %r146;
	cvta.to.global.u64 	%rd24, %rd157;
	mul.wide.u32 	%rd25, %r147, 4;
	add.s64 	%rd26, %rd24, %rd25;
	st.global.f32 	[%rd26], %f1586;
	add.s32 	%r148, %r147, 1;
	mul.wide.u32 	%rd27, %r148, 4;
	add.s64 	%rd28, %rd24, %rd27;
	st.global.f32 	[%rd28], %f1585;
	add.s32 	%r149, %r147, 2;
	mul.wide.u32 	%rd29, %r149, 4;
	add.s64 	%rd30, %rd24, %rd29;
	st.global.f32 	[%rd30], %f1584;
	add.s32 	%r150, %r147, 3;
	mul.wide.u32 	%rd31, %r150, 4;
	add.s64 	%rd32, %rd24, %rd31;
	st.global.f32 	[%rd32], %f1583;
	add.s32 	%r151, %r147, 4;
	mul.wide.u32 	%rd33, %r151, 4;
	add.s64 	%rd34, %rd24, %rd33;
	st.global.f32 	[%rd34], %f1582;
	add.s32 	%r152, %r147, 5;
	mul.wide.u32 	%rd35, %r152, 4;
	add.s64 	%rd36, %rd24, %rd35;
	st.global.f32 	[%rd36], %f1581;
	add.s32 	%r153, %r147, 6;
	mul.wide.u32 	%rd37, %r153, 4;
	add.s64 	%rd38, %rd24, %rd37;
	st.global.f32 	[%rd38], %f1580;
	add.s32 	%r154, %r147, 7;
	mul.wide.u32 	%rd39, %r154, 4;
	add.s64 	%rd40, %rd24, %rd39;
	st.global.f32 	[%rd40], %f1579;
	add.s32 	%r155, %r147, %r222;
	mul.wide.u32 	%rd41, %r155, 4;
	add.s64 	%rd42, %rd24, %rd41;
	st.global.f32 	[%rd42], %f1578;
	add.s32 	%r156, %r148, %r222;
	mul.wide.u32 	%rd43, %r156, 4;
	add.s64 	%rd44, %rd24, %rd43;
	st.global.f32 	[%rd44], %f1577;
	add.s32 	%r157, %r156, 1;
	mul.wide.u32 	%rd45, %r157, 4;
	add.s64 	%rd46, %rd24, %rd45;
	st.global.f32 	[%rd46], %f1576;
	add.s32 	%r158, %r156, 2;
	mul.wide.u32 	%rd47, %r158, 4;
	add.s64 	%rd48, %rd24, %rd47;
	st.global.f32 	[%rd48], %f1575;
	add.s32 	%r159, %r156, 3;
	mul.wide.u32 	%rd49, %r159, 4;
	add.s64 	%rd50, %rd24, %rd49;
	st.global.f32 	[%rd50], %f1574;
	add.s32 	%r160, %r156, 4;
	mul.wide.u32 	%rd51, %r160, 4;
	add.s64 	%rd52, %rd24, %rd51;
	st.global.f32 	[%rd52], %f1573;
	add.s32 	%r161, %r156, 5;
	mul.wide.u32 	%rd53, %r161, 4;
	add.s64 	%rd54, %rd24, %rd53;
	st.global.f32 	[%rd54], %f1572;
	add.s32 	%r162, %r156, 6;
	mul.wide.u32 	%rd55, %r162, 4;
	add.s64 	%rd56, %rd24, %rd55;
	st.global.f32 	[%rd56], %f1571;
	add.s32 	%r163, %r155, %r222;
	mul.wide.u32 	%rd57, %r163, 4;
	add.s64 	%rd58, %rd24, %rd57;
	st.global.f32 	[%rd58], %f1570;
	add.s32 	%r164, %r156, %r222;
	mul.wide.u32 	%rd59, %r164, 4;
	add.s64 	%rd60, %rd24, %rd59;
	st.global.f32 	[%rd60], %f1569;
	add.s32 	%r165, %r164, 1;
	mul.wide.u32 	%rd61, %r165, 4;
	add.s64 	%rd62, %rd24, %rd61;
	st.global.f32 	[%rd62], %f1568;
	add.s32 	%r166, %r164, 2;
	mul.wide.u32 	%rd63, %r166, 4;
	add.s64 	%rd64, %rd24, %rd63;
	st.global.f32 	[%rd64], %f1567;
	add.s32 	%r167, %r164, 3;
	mul.wide.u32 	%rd65, %r167, 4;
	add.s64 	%rd66, %rd24, %rd65;
	st.global.f32 	[%rd66], %f1566;
	add.s32 	%r168, %r164, 4;
	mul.wide.u32 	%rd67, %r168, 4;
	add.s64 	%rd68, %rd24, %rd67;
	st.global.f32 	[%rd68], %f1565;
	add.s32 	%r169, %r164, 5;
	mul.wide.u32 	%rd69, %r169, 4;
	add.s64 	%rd70, %rd24, %rd69;
	st.global.f32 	[%rd70], %f1564;
	add.s32 	%r170, %r164, 6;
	mul.wide.u32 	%rd71, %r170, 4;
	add.s64 	%rd72, %rd24, %rd71;
	st.global.f32 	[%rd72], %f1563;
	add.s32 	%r171, %r163, %r222;
	mul.wide.u32 	%rd73, %r171, 4;
	add.s64 	%rd74, %rd24, %rd73;
	st.global.f32 	[%rd74], %f1562;
	add.s32 	%r172, %r164, %r222;
	mul.wide.u32 	%rd75, %r172, 4;
	add.s64 	%rd76, %rd24, %rd75;
	st.global.f32 	[%rd76], %f1561;
	add.s32 	%r173, %r172, 1;
	mul.wide.u32 	%rd77, %r173, 4;
	add.s64 	%rd78, %rd24, %rd77;
	st.global.f32 	[%rd78], %f1560;
	add.s32 	%r174, %r172, 2;
	mul.wide.u32 	%rd79, %r174, 4;
	add.s64 	%rd80, %rd24, %rd79;
	st.global.f32 	[%rd80], %f1559;
	add.s32 	%r175, %r172, 3;
	mul.wide.u32 	%rd81, %r175, 4;
	add.s64 	%rd82, %rd24, %rd81;
	st.global.f32 	[%rd82], %f1558;
	add.s32 	%r176, %r172, 4;
	mul.wide.u32 	%rd83, %r176, 4;
	add.s64 	%rd84, %rd24, %rd83;
	st.global.f32 	[%rd84], %f1557;
	add.s32 	%r177, %r172, 5;
	mul.wide.u32 	%rd85, %r177, 4;
	add.s64 	%rd86, %rd24, %rd85;
	st.global.f32 	[%rd86], %f1556;
	add.s32 	%r178, %r172, 6;
	mul.wide.u32 	%rd87, %r178, 4;
	add.s64 	%rd88, %rd24, %rd87;
	st.global.f32 	[%rd88], %f1555;
	add.s32 	%r179, %r171, %r222;
	mul.wide.u32 	%rd89, %r179, 4;
	add.s64 	%rd90, %rd24, %rd89;
	st.global.f32 	[%rd90], %f1554;
	add.s32 	%r180, %r172, %r222;
	mul.wide.u32 	%rd91, %r180, 4;
	add.s64 	%rd92, %rd24, %rd91;
	st.global.f32 	[%rd92], %f1553;
	add.s32 	%r181, %r180, 1;
	mul.wide.u32 	%rd93, %r181, 4;
	add.s64 	%rd94, %rd24, %rd93;
	st.global.f32 	[%rd94], %f1552;
	add.s32 	%r182, %r180, 2;
	mul.wide.u32 	%rd95, %r182, 4;
	add.s64 	%rd96, %rd24, %rd95;
	st.global.f32 	[%rd96], %f1551;
	add.s32 	%r183, %r180, 3;
	mul.wide.u32 	%rd97, %r183, 4;
	add.s64 	%rd98, %rd24, %rd97;
	st.global.f32 	[%rd98], %f1550;
	add.s32 	%r184, %r180, 4;
	mul.wide.u32 	%rd99, %r184, 4;
	add.s64 	%rd100, %rd24, %rd99;
	st.global.f32 	[%rd100], %f1549;
	add.s32 	%r185, %r180, 5;
	mul.wide.u32 	%rd101, %r185, 4;
	add.s64 	%rd102, %rd24, %rd101;
	st.global.f32 	[%rd102], %f1548;
	add.s32 	%r186, %r180, 6;
	mul.wide.u32 	%rd103, %r186, 4;
	add.s64 	%rd104, %rd24, %rd103;
	st.global.f32 	[%rd104], %f1547;
	add.s32 	%r187, %r179, %r222;
	mul.wide.u32 	%rd105, %r187, 4;
	add.s64 	%rd106, %rd24, %rd105;
	st.global.f32 	[%rd106], %f1546;
	add.s32 	%r188, %r180, %r222;
	mul.wide.u32 	%rd107, %r188, 4;
	add.s64 	%rd108, %rd24, %rd107;
	st.global.f32 	[%rd108], %f1545;
	add.s32 	%r189, %r188, 1;
	mul.wide.u32 	%rd109, %r189, 4;
	add.s64 	%rd110, %rd24, %rd109;
	st.global.f32 	[%rd110], %f1544;
	add.s32 	%r190, %r188, 2;
	mul.wide.u32 	%rd111, %r190, 4;
	add.s64 	%rd112, %rd24, %rd111;
	st.global.f32 	[%rd112], %f1543;
	add.s32 	%r191, %r188, 3;
	mul.wide.u32 	%rd113, %r191, 4;
	add.s64 	%rd114, %rd24, %rd113;
	st.global.f32 	[%rd114], %f1542;
	add.s32 	%r192, %r188, 4;
	mul.wide.u32 	%rd115, %r192, 4;
	add.s64 	%rd116, %rd24, %rd115;
	st.global.f32 	[%rd116], %f1541;
	add.s32 	%r193, %r188, 5;
	mul.wide.u32 	%rd117, %r193, 4;
	add.s64 	%rd118, %rd24, %rd117;
	st.global.f32 	[%rd118], %f1540;
	add.s32 	%r194, %r188, 6;
	mul.wide.u32 	%rd119, %r194, 4;
	add.s64 	%rd120, %rd24, %rd119;
	st.global.f32 	[%rd120], %f1539;
	add.s32 	%r195, %r187, %r222;
	mul.wide.u32 	%rd121, %r195, 4;
	add.s64 	%rd122, %rd24, %rd121;
	st.global.f32 	[%rd122], %f1538;
	add.s32 	%r196, %r188, %r222;
	mul.wide.u32 	%rd123, %r196, 4;
	add.s64 	%rd124, %rd24, %rd123;
	st.global.f32 	[%rd124], %f1537;
	add.s32 	%r197, %r196, 1;
	mul.wide.u32 	%rd125, %r197, 4;
	add.s64 	%rd126, %rd24, %rd125;
	st.global.f32 	[%rd126], %f1536;
	add.s32 	%r198, %r196, 2;
	mul.wide.u32 	%rd127, %r198, 4;
	add.s64 	%rd128, %rd24, %rd127;
	st.global.f32 	[%rd128], %f1535;
	add.s32 	%r199, %r196, 3;
	mul.wide.u32 	%rd129, %r199, 4;
	add.s64 	%rd130, %rd24, %rd129;
	st.global.f32 	[%rd130], %f1534;
	add.s32 	%r200, %r196, 4;
	mul.wide.u32 	%rd131, %r200, 4;
	add.s64 	%rd132, %rd24, %rd131;
	st.global.f32 	[%rd132], %f1533;
	add.s32 	%r201, %r196, 5;
	mul.wide.u32 	%rd133, %r201, 4;
	add.s64 	%rd134, %rd24, %rd133;
	st.global.f32 	[%rd134], %f1532;
	add.s32 	%r202, %r196, 6;
	mul.wide.u32 	%rd135, %r202, 4;
	add.s64 	%rd136, %rd24, %rd135;
	st.global.f32 	[%rd136], %f1531;
	add.s32 	%r203, %r195, %r222;
	mul.wide.u32 	%rd137, %r203, 4;
	add.s64 	%rd138, %rd24, %rd137;
	st.global.f32 	[%rd138], %f1530;
	add.s32 	%r204, %r196, %r222;
	mul.wide.u32 	%rd139, %r204, 4;
	add.s64 	%rd140, %rd24, %rd139;
	st.global.f32 	[%rd140], %f1529;
	add.s32 	%r205, %r204, 1;
	mul.wide.u32 	%rd141, %r205, 4;
	add.s64 	%rd142, %rd24, %rd141;
	st.global.f32 	[%rd142], %f1528;
	add.s32 	%r206, %r204, 2;
	mul.wide.u32 	%rd143, %r206, 4;
	add.s64 	%rd144, %rd24, %rd143;
	st.global.f32 	[%rd144], %f1527;
	add.s32 	%r207, %r204, 3;
	mul.wide.u32 	%rd145, %r207, 4;
	add.s64 	%rd146, %rd24, %rd145;
	st.global.f32 	[%rd146], %f1526;
	add.s32 	%r208, %r204, 4;
	mul.wide.u32 	%rd147, %r208, 4;
	add.s64 	%rd148, %rd24, %rd147;
	st.global.f32 	[%rd148], %f1525;
	add.s32 	%r209, %r204, 5;
	mul.wide.u32 	%rd149, %r209, 4;
	add.s64 	%rd150, %rd24, %rd149;
	st.global.f32 	[%rd150], %f1524;
	add.s32 	%r210, %r204, 6;
	mul.wide.u32 	%rd151, %r210, 4;
	add.s64 	%rd152, %rd24, %rd151;
	st.global.f32 	[%rd152], %f1523;
$L__BB6_12:
	ld.param.u32 	%r217, [_Z39shared_matmul_thread_tile_double_bufferPfS_S_iii_param_3];
	add.s32 	%r28, %r228, 1;
	mov.u32 	%r211, %nctaid.y;
	mad.lo.s32 	%r212, %r211, %r228, %r211;
	shl.b32 	%r227, %r212, 7;
	setp.lt.u32 	%p9, %r227, %r217;
	mov.u32 	%r228, %r28;
	@%p9 bra 	$L__BB6_4;
$L__BB6_13:
	ld.param.u32 	%r223, [_Z39shared_matmul_thread_tile_double_bufferPfS_S_iii_param_4];
	add.s32 	%r30, %r226, 1;
	mov.u32 	%r213, %nctaid.x;
	mad.lo.s32 	%r214, %r213, %r226, %r213;
	shl.b32 	%r225, %r214, 7;
	setp.lt.u32 	%p10, %r225, %r223;
	mov.u32 	%r226, %r30;
	@%p10 bra 	$L__BB6_2;
$L__BB6_14:
	ret;

}


// ===== COMPILED SASS (sm_100) =====

	.target	sm_100

	.elftype	@"ET_EXEC"


//--------------------- .note.nv.tkinfo           --------------------------
	.section	.note.nv.tkinfo,"",@"SHT_NOTE"
	.sectionflags	@"SHF_NOTE_NV_TKINFO"
	.tkinfo
        /*0018*/ 	.word	0x00000002
        /*0030*/ 	.string	""
        /*0030*/ 	.string	"ptxas"
        /*0030*/ 	.string	"Cuda compilation tools, release 13.0, V13.0.88"
        /*0030*/ 	.string	"Build cuda_13.0.r13.0/compiler.36424714_0"
        /*0030*/ 	.string	"-arch sm_100 -m 64 "



//--------------------- .note.nv.cuinfo           --------------------------
	.section	.note.nv.cuinfo,"",@"SHT_NOTE"
	.sectionflags	@"SHF_NOTE_NV_CUINFO"
        /*0018*/ 	.short	0x0002
        /*001a*/ 	.short	0x0064
        /*001c*/ 	.short	0x0082
	.zero		2


//--------------------- .nv.info                  --------------------------
	.section	.nv.info,"",@"SHT_CUDA_INFO"
	.align	4


	//----- nvinfo : EIATTR_REGCOUNT
	.align		4
        /*0000*/ 	.byte	0x04, 0x2f
        /*0002*/ 	.short	(.L_1 - .L_0)
	.align		4
.L_0:
        /*0004*/ 	.word	index@(_Z12naive_matmulPKfS0_Pfiii)
        /*0008*/ 	.word	0x00000020


	//----- nvinfo : EIATTR_FRAME_SIZE
	.align		4
.L_1:
        /*000c*/ 	.byte	0x04, 0x11
        /*000e*/ 	.short	(.L_3 - .L_2)
	.align		4
.L_2:
        /*0010*/ 	.word	index@(_Z12naive_matmulPKfS0_Pfiii)
        /*0014*/ 	.word	0x00000000


	//----- nvinfo : EIATTR_REGCOUNT
	.align		4
.L_3:
        /*0018*/ 	.byte	0x04, 0x2f
        /*001a*/ 	.short	(.L_5 - .L_4)
	.align		4
.L_4:
        /*001c*/ 	.word	index@(_Z16coalesced_matmulPKfS0_Pfiii)
        /*0020*/ 	.word	0x00000020


	//----- nvinfo : EIATTR_FRAME_SIZE
	.align		4
.L_5:
        /*0024*/ 	.byte	0x04, 0x11
        /*0026*/ 	.short	(.L_7 - .L_6)
	.align		4
.L_6:
        /*0028*/ 	.word	index@(_Z16coalesced_matmulPKfS0_Pfiii)
        /*002c*/ 	.word	0x00000000


	//----- nvinfo : EIATTR_REGCOUNT
	.align		4
.L_7:
        /*0030*/ 	.byte	0x04, 0x2f
        /*0032*/ 	.short	(.L_9 - .L_8)
	.align		4
.L_8:
        /*0034*/ 	.word	index@(_Z13shared_matmulPKfS0_Pfiii)
        /*0038*/ 	.word	0x000000ec


	//----- nvinfo : EIATTR_FRAME_SIZE
	.align		4
.L_9:
        /*003c*/ 	.byte	0x04, 0x11
        /*003e*/ 	.short	(.L_11 - .L_10)
	.align		4
.L_10:
        /*0040*/ 	.word	index@(_Z13shared_matmulPKfS0_Pfiii)
        /*0044*/ 	.word	0x00000000


	//----- nvinfo : EIATTR_REGCOUNT
	.align		4
.L_11:
        /*0048*/ 	.byte	0x04, 0x2f
        /*004a*/ 	.short	(.L_13 - .L_12)
	.align		4
.L_12:
        /*004c*/ 	.word	index@(_Z25shared_matmul_thread_tilePKfS0_Pfiii)
        /*0050*/ 	.word	0x00000080


	//----- nvinfo : EIATTR_FRAME_SIZE
	.align		4
.L_13:
        /*0054*/ 	.byte	0x04, 0x11
        /*0056*/ 	.short	(.L_15 - .L_14)
	.align		4
.L_14:
        /*0058*/ 	.word	index@(_Z25shared_matmul_thread_tilePKfS0_Pfiii)
        /*005c*/ 	.word	0x00000000


	//----- nvinfo : EIATTR_REGCOUNT
	.align		4
.L_15:
        /*0060*/ 	.byte	0x04, 0x2f
        /*0062*/ 	.short	(.L_17 - .L_16)
	.align		4
.L_16:
        /*0064*/ 	.word	index@(_Z23shared_matmul_warp_tilePKfS0_Pfiii)
        /*0068*/ 	.word	0x000000a8


	//----- nvinfo : EIATTR_FRAME_SIZE
	.align		4
.L_17:
        /*006c*/ 	.byte	0x04, 0x11
        /*006e*/ 	.short	(.L_19 - .L_18)
	.align		4
.L_18:
        /*0070*/ 	.word	index@(_Z23shared_matmul_warp_tilePKfS0_Pfiii)
        /*0074*/ 	.word	0x00000000


	//----- nvinfo : EIATTR_REGCOUNT
	.align		4
.L_19:
        /*0078*/ 	.byte	0x04, 0x2f
        /*007a*/ 	.short	(.L_21 - .L_20)
	.align		4
.L_20:
        /*007c*/ 	.word	index@(_Z34shared_matmul_thread_tile_load_optPfS_S_iii)
        /*0080*/ 	.word	0x00000099


	//----- nvinfo : EIATTR_FRAME_SIZE
	.align		4
.L_21:
        /*0084*/ 	.byte	0x04, 0x11
        /*0086*/ 	.short	(.L_23 - .L_22)
	.align		4
.L_22:
        /*0088*/ 	.word	index@(_Z34shared_matmul_thread_tile_load_optPfS_S_iii)
        /*008c*/ 	.word	0x00000000


	//----- nvinfo : EIATTR_REGCOUNT
	.align		4
.L_23:
        /*0090*/ 	.byte	0x04, 0x2f
        /*0092*/ 	.short	(.L_25 - .L_24)
	.align		4
.L_24:
        /*0094*/ 	.word	index@(_Z39shared_matmul_thread_tile_double_bufferPfS_S_iii)
        /*0098*/ 	.word	0x000000b4


	//----- nvinfo : EIATTR_FRAME_SIZE
	.align		4
.L_25:
        /*009c*/ 	.byte	0x04, 0x11
        /*009e*/ 	.short	(.L_27 - .L_26)
	.align		4
.L_26:
        /*00a0*/ 	.word	index@(_Z39shared_matmul_thread_tile_double_bufferPfS_S_iii)
        /*00a4*/ 	.word	0x00000000


	//----- nvinfo : EIATTR_MIN_STACK_SIZE
	.align		4
.L_27:
        /*00a8*/ 	.byte	0x04, 0x12
        /*00aa*/ 	.short	(.L_29 - .L_28)
	.align		4
.L_28:
        /*00ac*/ 	.word	index@(_Z39shared_matmul_thread_tile_double_bufferPfS_S_iii)
        /*00b0*/ 	.word	0x00000000


	//----- nvinfo : EIATTR_MIN_STACK_SIZE
	.align		4
.L_29:
        /*00b4*/ 	.byte	0x04, 0x12
        /*00b6*/ 	.short	(.L_31 - .L_30)
	.align		4
.L_30:
        /*00b8*/ 	.word	index@(_Z34shared_matmul_thread_tile_load_optPfS_S_iii)
        /*00bc*/ 	.word	0x00000000


	//----- nvinfo : EIATTR_MIN_STACK_SIZE
	.align		4
.L_31:
        /*00c0*/ 	.byte	0x04, 0x12
        /*00c2*/ 	.short	(.L_33 - .L_32)
	.align		4
.L_32:
        /*00c4*/ 	.word	index@(_Z23shared_matmul_warp_tilePKfS0_Pfiii)
        /*00c8*/ 	.word	0x00000000


	//----- nvinfo : EIATTR_MIN_STACK_SIZE
	.align		4
.L_33:
        /*00cc*/ 	.byte	0x04, 0x12
        /*00ce*/ 	.short	(.L_35 - .L_34)
	.align		4
.L_34:
        /*00d0*/ 	.word	index@(_Z25shared_matmul_thread_tilePKfS0_Pfiii)
        /*00d4*/ 	.word	0x00000000


	//----- nvinfo : EIATTR_MIN_STACK_SIZE
	.align		4
.L_35:
        /*00d8*/ 	.byte	0x04, 0x12
        /*00da*/ 	.short	(.L_37 - .L_36)
	.align		4
.L_36:
        /*00dc*/ 	.word	index@(_Z13shared_matmulPKfS0_Pfiii)
        /*00e0*/ 	.word	0x00000000


	//----- nvinfo : EIATTR_MIN_STACK_SIZE
	.align		4
.L_37:
        /*00e4*/ 	.byte	0x04, 0x12
        /*00e6*/ 	.short	(.L_39 - .L_38)
	.align		4
.L_38:
        /*00e8*/ 	.word	index@(_Z16coalesced_matmulPKfS0_Pfiii)
        /*00ec*/ 	.word	0x00000000


	//----- nvinfo : EIATTR_MIN_STACK_SIZE
	.align		4
.L_39:
        /*00f0*/ 	.byte	0x04, 0x12
        /*00f2*/ 	.short	(.L_41 - .L_40)
	.align		4
.L_40:
        /*00f4*/ 	.word	index@(_Z12naive_matmulPKfS0_Pfiii)
        /*00f8*/ 	.word	0x00000000
.L_41:


//--------------------- .nv.compat                --------------------------
	.section	.nv.compat,"",@"SHT_CUDA_COMPAT_INFO"
	.align	4
        /*0000*/ 	.byte	0x02, 0x09, 0x00, 0x00, 0x02, 0x02, 0x01, 0x00, 0x02, 0x05, 0x05, 0x00, 0x03, 0x07, 0x01, 0x01
        /*0010*/ 	.byte	0x02, 0x03, 0x00, 0x00, 0x02, 0x06, 0x01, 0x00, 0x04, 0x0b, 0x08, 0x00, 0x09, 0x00, 0x00, 0x00
        /*0020*/ 	.byte	0x00, 0x00, 0x00, 0x00


//--------------------- .nv.info._Z39shared_matmul_thread_tile_double_bufferPfS_S_iii --------------------------
	.section	.nv.info._Z39shared_matmul_thread_tile_double_bufferPfS_S_iii,"",@"SHT_CUDA_INFO"
	.sectionflags	@""
	.align	4


	//----- nvinfo : EIATTR_CUDA_API_VERSION
	.align		4
        /*0000*/ 	.byte	0x04, 0x37
        /*0002*/ 	.short	(.L_43 - .L_42)
.L_42:
        /*0004*/ 	.word	0x00000082


	//----- nvinfo : EIATTR_KPARAM_INFO
	.align		4
.L_43:
        /*0008*/ 	.byte	0x04, 0x17
        /*000a*/ 	.short	(.L_45 - .L_44)
.L_44:
        /*000c*/ 	.word	0x00000000
        /*0010*/ 	.short	0x0005
        /*0012*/ 	.short	0x0020
        /*0014*/ 	.byte	0x00, 0xf0, 0x11, 0x00


	//----- nvinfo : EIATTR_KPARAM_INFO
	.align		4
.L_45:
        /*0018*/ 	.byte	0x04, 0x17
        /*001a*/ 	.short	(.L_47 - .L_46)
.L_46:
        /*001c*/ 	.word	0x00000000
        /*0020*/ 	.short	0x0004
        /*0022*/ 	.short	0x001c
        /*0024*/ 	.byte	0x00, 0xf0, 0x11, 0x00


	//----- nvinfo : EIATTR_KPARAM_INFO
	.align		4
.L_47:
        /*0028*/ 	.byte	0x04, 0x17
        /*002a*/ 	.short	(.L_49 - .L_48)
.L_48:
        /*002c*/ 	.word	0x00000000
        /*0030*/ 	.short	0x0003
        /*0032*/ 	.short	0x0018
        /*0034*/ 	.byte	0x00, 0xf0, 0x11, 0x00


	//----- nvinfo : EIATTR_KPARAM_INFO
	.align		4
.L_49:
        /*0038*/ 	.byte	0x04, 0x17
        /*003a*/ 	.short	(.L_51 - .L_50)
.L_50:
        /*003c*/ 	.word	0x00000000
        /*0040*/ 	.short	0x0002
        /*0042*/ 	.short	0x0010
        /*0044*/ 	.byte	0x00, 0xf5, 0x21, 0x00


	//----- nvinfo : EIATTR_KPARAM_INFO
	.align		4
.L_51:
        /*0048*/ 	.byte	0x04, 0x17
        /*004a*/ 	.short	(.L_53 - .L_52)
.L_52:
        /*004c*/ 	.word	0x00000000
        /*0050*/ 	.short	0x0001
        /*0052*/ 	.short	0x0008
        /*0054*/ 	.byte	0x00, 0xf5, 0x21, 0x00


	//----- nvinfo : EIATTR_KPARAM_INFO
	.align		4
.L_53:
        /*0058*/ 	.byte	0x04, 0x17
        /*005a*/ 	.short	(.L_55 - .L_54)
.L_54:
        /*005c*/ 	.word	0x00000000
        /*0060*/ 	.short	0x0000
        /*0062*/ 	.short	0x0000
        /*0064*/ 	.byte	0x00, 0xf5, 0x21, 0x00


	//----- nvinfo : EIATTR_SPARSE_MMA_MASK
	.align		4
.L_55:
        /*0068*/ 	.byte	0x03, 0x50
        /*006a*/ 	.short	0x0000


	//----- nvinfo : EIATTR_MAXREG_COUNT
	.align		4
        /*006c*/ 	.byte	0x03, 0x1b
        /*006e*/ 	.short	0x00ff


	//----- nvinfo : EIATTR_NUM_BARRIERS
	.align		4
        /*0070*/ 	.byte	0x02, 0x4c
        /*0072*/ 	.byte	0x01
	.zero		1


	//----- nvinfo : EIATTR_MERCURY_ISA_VERSION
	.align		4
        /*0074*/ 	.byte	0x03, 0x5f
        /*0076*/ 	.short	0x0101


	//----- nvinfo : EIATTR_UNUSED_LOAD_BYTE_OFFSET
	.align		4
        /*0078*/ 	.byte	0x04, 0x44
        /*007a*/ 	.short	(.L_57 - .L_56)


	//   ....[0]....
.L_56:
        /*007c*/ 	.word	0x00000c60
        /*0080*/ 	.word	0x0000fff0


	//   ....[1]....
        /*0084*/ 	.word	0x00000d20
        /*0088*/ 	.word	0x0000fff0


	//   ....[2]....
        /*008c*/ 	.word	0x00000ea0
        /*0090*/ 	.word	0x0000fff0


	//   ....[3]....
        /*0094*/ 	.word	0x00000f70
        /*0098*/ 	.word	0x0000fff0


	//   ....[4]....
        /*009c*/ 	.word	0x00000ff0
        /*00a0*/ 	.word	0x0000fff0


	//   ....[5]....
        /*00a4*/ 	.word	0x000011a0
        /*00a8*/ 	.word	0x0000fff0


	//   ....[6]....
        /*00ac*/ 	.word	0x000012f0
        /*00b0*/ 	.word	0x0000fff0


	//   ....[7]....
        /*00b4*/ 	.word	0x000013d0
        /*00b8*/ 	.word	0x0000fff0


	//----- nvinfo : EIATTR_VRC_CTA_INIT_COUNT
	.align		4
.L_57:
        /*00bc*/ 	.byte	0x02, 0x4a
	.zero		1
	.zero		1


	//----- nvinfo : EIATTR_EXIT_INSTR_OFFSETS
	.align		4
        /*00c0*/ 	.byte	0x04, 0x1c
        /*00c2*/ 	.short	(.L_59 - .L_58)


	//   ....[0]....
.L_58:
        /*00c4*/ 	.word	0x00000050


	//   ....[1]....
        /*00c8*/ 	.word	0x00005eb0


	//----- nvinfo : EIATTR_CRS_STACK_SIZE
	.align		4
.L_59:
        /*00cc*/ 	.byte	0x04, 0x1e
        /*00ce*/ 	.short	(.L_61 - .L_60)
.L_60:
        /*00d0*/ 	.word	0x00000000


	//----- nvinfo : EIATTR_CBANK_PARAM_SIZE
	.align		4
.L_61:
        /*00d4*/ 	.byte	0x03, 0x19
        /*00d6*/ 	.short	0x0024


	//----- nvinfo : EIATTR_PARAM_CBANK
	.align		4
        /*00d8*/ 	.byte	0x04, 0x0a
        /*00da*/ 	.short	(.L_63 - .L_62)
	.align		4
.L_62:
        /*00dc*/ 	.word	index@(.nv.constant0._Z39shared_matmul_thread_tile_double_bufferPfS_S_iii)
        /*00e0*/ 	.short	0x0380
        /*00e2*/ 	.short	0x0024


	//----- nvinfo : EIATTR_SW_WAR
	.align		4
.L_63:
        /*00e4*/ 	.byte	0x04, 0x36
        /*00e6*/ 	.short	(.L_65 - .L_64)
.L_64:
        /*00e8*/ 	.word	0x00000008
.L_65:


//--------------------- .nv.info._Z34shared_matmul_thread_tile_load_optPfS_S_iii --------------------------
	.section	.nv.info._Z34shared_matmul_thread_tile_load_optPfS_S_iii,"",@"SHT_CUDA_INFO"
	.sectionflags	@""
	.align	4


	//----- nvinfo : EIATTR_CUDA_API_VERSION
	.align		4
        /*0000*/ 	.byte	0x04, 0x37
        /*0002*/ 	.short	(.L_67 - .L_66)
.L_66:
        /*0004*/ 	.word	0x00000082


	//----- nvinfo : EIATTR_KPARAM_INFO
	.align		4
.L_67:
        /*0008*/ 	.byte	0x04, 0x17
        /*000a*/ 	.short	(.L_69 - .L_68)
.L_68:
        /*000c*/ 	.word	0x00000000
        /*0010*/ 	.short	0x0005
        /*0012*/ 	.short	0x0020
        /*0014*/ 	.byte	0x00, 0xf0, 0x11, 0x00


	//----- nvinfo : EIATTR_KPARAM_INFO
	.align		4
.L_69:
        /*0018*/ 	.byte	0x04, 0x17
        /*001a*/ 	.short	(.L_71 - .L_70)
.L_70:
        /*001c*/ 	.word	0x00000000
        /*0020*/ 	.short	0x0004
        /*0022*/ 	.short	0x001c
        /*0024*/ 	.byte	0x00, 0xf0, 0x11, 0x00


	//----- nvinfo : EIATTR_KPARAM_INFO
	.align		4
.L_71:
        /*0028*/ 	.byte	0x04, 0x17
        /*002a*/ 	.short	(.L_73 - .L_72)
.L_72:
        /*002c*/ 	.word	0x00000000
        /*0030*/ 	.short	0x0003
        /*0032*/ 	.short	0x0018
        /*0034*/ 	.byte	0x00, 0xf0, 0x11, 0x00


	//----- nvinfo : EIATTR_KPARAM_INFO
	.align		4
.L_73:
        /*0038*/ 	.byte	0x04, 0x17
        /*003a*/ 	.short	(.L_75 - .L_74)
.L_74:
        /*003c*/ 	.word	0x00000000
        /*0040*/ 	.short	0x0002
        /*0042*/ 	.short	0x0010
        /*0044*/ 	.byte	0x00, 0xf5, 0x21, 0x00


	//----- nvinfo : EIATTR_KPARAM_INFO
	.align		4
.L_75:
        /*0048*/ 	.byte	0x04, 0x17
        /*004a*/ 	.short	(.L_77 - .L_76)
.L_76:
        /*004c*/ 	.word	0x00000000
        /*0050*/ 	.short	0x0001
        /*0052*/ 	.short	0x0008
        /*0054*/ 	.byte	0x00, 0xf5, 0x21, 0x00


	//----- nvinfo : EIATTR_KPARAM_INFO
	.align		4
.L_77:
        /*0058*/ 	.byte	0x04, 0x17
        /*005a*/ 	.short	(.L_79 - .L_78)
.L_78:
        /*005c*/ 	.word	0x00000000
        /*0060*/ 	.short	0x0000
        /*0062*/ 	.short	0x0000
        /*0064*/ 	.byte	0x00, 0xf5, 0x21, 0x00


	//----- nvinfo : EIATTR_SPARSE_MMA_MASK
	.align		4
.L_79:
        /*0068*/ 	.byte	0x03, 0x50
        /*006a*/ 	.short	0x0000


	//----- nvinfo : EIATTR_MAXREG_COUNT
	.align		4
        /*006c*/ 	.byte	0x03, 0x1b
        /*006e*/ 	.short	0x00ff


	//----- nvinfo : EIATTR_NUM_BARRIERS
	.align		4
        /*0070*/ 	.byte	0x02, 0x4c
        /*0072*/ 	.byte	0x01
	.zero		1


	//----- nvinfo : EIATTR_MERCURY_ISA_VERSION
	.align		4
        /*0074*/ 	.byte	0x03, 0x5f
        /*0076*/ 	.short	0x0101


	//----- nvinfo : EIATTR_VRC_CTA_INIT_COUNT
	.align		4
        /*0078*/ 	.byte	0x02, 0x4a
	.zero		1
	.zero		1


	//----- nvinfo : EIATTR_EXIT_INSTR_OFFSETS
	.align		4
        /*007c*/ 	.byte	0x04, 0x1c
        /*007e*/ 	.short	(.L_81 - .L_80)


	//   ....[0]....
.L_80:
        /*0080*/ 	.word	0x00000050


	//   ....[1]....
        /*0084*/ 	.word	0x00005900


	//----- nvinfo : EIATTR_CRS_STACK_SIZE
	.align		4
.L_81:
        /*0088*/ 	.byte	0x04, 0x1e
        /*008a*/ 	.short	(.L_83 - .L_82)
.L_82:
        /*008c*/ 	.word	0x00000000


	//----- nvinfo : EIATTR_CBANK_PARAM_SIZE
	.align		4
.L_83:
        /*0090*/ 	.byte	0x03, 0x19
        /*0092*/ 	.short	0x0024


	//----- nvinfo : EIATTR_PARAM_CBANK
	.align		4
        /*0094*/ 	.byte	0x04, 0x0a
        /*0096*/ 	.short	(.L_85 - .L_84)
	.align		4
.L_84:
        /*0098*/ 	.word	index@(.nv.constant0._Z34shared_matmul_thread_tile_load_optPfS_S_iii)
        /*009c*/ 	.short	0x0380
        /*009e*/ 	.short	0x0024


	//----- nvinfo : EIATTR_SW_WAR
	.align		4
.L_85:
        /*00a0*/ 	.byte	0x04, 0x36
        /*00a2*/ 	.short	(.L_87 - .L_86)
.L_86:
        /*00a4*/ 	.word	0x00000008
.L_87:


//--------------------- .nv.info._Z23shared_matmul_warp_tilePKfS0_Pfiii --------------------------
	.section	.nv.info._Z23shared_matmul_warp_tilePKfS0_Pfiii,"",@"SHT_CUDA_INFO"
	.sectionflags	@""
	.align	4


	//----- nvinfo : EIATTR_CUDA_API_VERSION
	.align		4
        /*0000*/ 	.byte	0x04, 0x37
        /*0002*/ 	.short	(.L_89 - .L_88)
.L_88:
        /*0004*/ 	.word	0x00000082


	//----- nvinfo : EIATTR_KPARAM_INFO
	.align		4
.L_89:
        /*0008*/ 	.byte	0x04, 0x17
        /*000a*/ 	.short	(.L_91 - .L_90)
.L_90:
        /*000c*/ 	.word	0x00000000
        /*0010*/ 	.short	0x0005
        /*0012*/ 	.short	0x0020
        /*0014*/ 	.byte	0x00, 0xf0, 0x11, 0x00


	//----- nvinfo : EIATTR_KPARAM_INFO
	.align		4
.L_91:
        /*0018*/ 	.byte	0x04, 0x17
        /*001a*/ 	.short	(.L_93 - .L_92)
.L_92:
        /*001c*/ 	.word	0x00000000
        /*0020*/ 	.short	0x0004
        /*0022*/ 	.short	0x001c
        /*0024*/ 	.byte	0x00, 0xf0, 0x11, 0x00


	//----- nvinfo : EIATTR_KPARAM_INFO
	.align		4
.L_93:
        /*0028*/ 	.byte	0x04, 0x17
        /*002a*/ 	.short	(.L_95 - .L_94)
.L_94:
        /*002c*/ 	.word	0x00000000
        /*0030*/ 	.short	0x0003
        /*0032*/ 	.short	0x0018
        /*0034*/ 	.byte	0x00, 0xf0, 0x11, 0x00


	//----- nvinfo : EIATTR_KPARAM_INFO
	.align		4
.L_95:
        /*0038*/ 	.byte	0x04, 0x17
        /*003a*/ 	.short	(.L_97 - .L_96)
.L_96:
        /*003c*/ 	.word	0x00000000
        /*0040*/ 	.short	0x0002
        /*0042*/ 	.short	0x0010
        /*0044*/ 	.byte	0x00, 0xf5, 0x21, 0x00


	//----- nvinfo : EIATTR_KPARAM_INFO
	.align		4
.L_97:
        /*0048*/ 	.byte	0x04, 0x17
        /*004a*/ 	.short	(.L_99 - .L_98)
.L_98:
        /*004c*/ 	.word	0x00000000
        /*0050*/ 	.short	0x0001
        /*0052*/ 	.short	0x0008
        /*0054*/ 	.byte	0x00, 0xf5, 0x21, 0x00


	//----- nvinfo : EIATTR_KPARAM_INFO
	.align		4
.L_99:
        /*0058*/ 	.byte	0x04, 0x17
        /*005a*/ 	.short	(.L_101 - .L_100)
.L_100:
        /*005c*/ 	.word	0x00000000
        /*0060*/ 	.short	0x0000
        /*0062*/ 	.short	0x0000
        /*0064*/ 	.byte	0x00, 0xf5, 0x21, 0x00


	//----- nvinfo : EIATTR_SPARSE_MMA_MASK
	.align		4
.L_101:
        /*0068*/ 	.byte	0x03, 0x50
        /*006a*/ 	.short	0x0000


	//----- nvinfo : EIATTR_MAXREG_COUNT
	.align		4
        /*006c*/ 	.byte	0x03, 0x1b
        /*006e*/ 	.short	0x00ff


	//----- nvinfo : EIATTR_NUM_BARRIERS
	.align		4
        /*0070*/ 	.byte	0x02, 0x4c
        /*0072*/ 	.byte	0x01
	.zero		1


	//----- nvinfo : EIATTR_MERCURY_ISA_VERSION
	.align		4
        /*0074*/ 	.byte	0x03, 0x5f
        /*0076*/ 	.short	0x0101


	//----- nvinfo : EIATTR_VRC_CTA_INIT_COUNT
	.align		4
        /*0078*/ 	.byte	0x02, 0x4a
	.zero		1
	.zero		1


	//----- nvinfo : EIATTR_EXIT_INSTR_OFFSETS
	.align		4
        /*007c*/ 	.byte	0x04, 0x1c
        /*007e*/ 	.short	(.L_103 - .L_102)


	//   ....[0]....
.L_102:
        /*0080*/ 	.word	0x00000030


	//   ....[1]....
        /*0084*/ 	.word	0x000062d0


	//----- nvinfo : EIATTR_CRS_STACK_SIZE
	.align		4
.L_103:
        /*0088*/ 	.byte	0x04, 0x1e
        /*008a*/ 	.short	(.L_105 - .L_104)
.L_104:
        /*008c*/ 	.word	0x00000000


	//----- nvinfo : EIATTR_CBANK_PARAM_SIZE
	.align		4
.L_105:
        /*0090*/ 	.byte	0x03, 0x19
        /*0092*/ 	.short	0x0024


	//----- nvinfo : EIATTR_PARAM_CBANK
	.align		4
        /*0094*/ 	.byte	0x04, 0x0a
        /*0096*/ 	.short	(.L_107 - .L_106)
	.align		4
.L_106:
        /*0098*/ 	.word	index@(.nv.constant0._Z23shared_matmul_warp_tilePKfS0_Pfiii)
        /*009c*/ 	.short	0x0380
        /*009e*/ 	.short	0x0024


	//----- nvinfo : EIATTR_SW_WAR
	.align		4
.L_107:
        /*00a0*/ 	.byte	0x04, 0x36
        /*00a2*/ 	.short	(.L_109 - .L_108)
.L_108:
        /*00a4*/ 	.word	0x00000008
.L_109:


//--------------------- .nv.info._Z25shared_matmul_thread_tilePKfS0_Pfiii --------------------------
	.section	.nv.info._Z25shared_matmul_thread_tilePKfS0_Pfiii,"",@"SHT_CUDA_INFO"
	.sectionflags	@""
	.align	4


	//----- nvinfo : EIATTR_CUDA_API_VERSION
	.align		4
        /*0000*/ 	.byte	0x04, 0x37
        /*0002*/ 	.short	(.L_111 - .L_110)
.L_110:
        /*0004*/ 	.word	0x00000082


	//----- nvinfo : EIATTR_KPARAM_INFO
	.align		4
.L_111:
        /*0008*/ 	.byte	0x04, 0x17
        /*000a*/ 	.short	(.L_113 - .L_112)
.L_112:
        /*000c*/ 	.word	0x00000000
        /*0010*/ 	.short	0x0005
        /*0012*/ 	.short	0x0020
        /*0014*/ 	.byte	0x00, 0xf0, 0x11, 0x00


	//----- nvinfo : EIATTR_KPARAM_INFO
	.align		4
.L_113:
        /*0018*/ 	.byte	0x04, 0x17
        /*001a*/ 	.short	(.L_115 - .L_114)
.L_114:
        /*001c*/ 	.word	0x00000000
        /*0020*/ 	.short	0x0004
        /*0022*/ 	.short	0x001c
        /*0024*/ 	.byte	0x00, 0xf0, 0x11, 0x00


	//----- nvinfo : EIATTR_KPARAM_INFO
	.align		4
.L_115:
        /*0028*/ 	.byte	0x04, 0x17
        /*002a*/ 	.short	(.L_117 - .L_116)
.L_116:
        /*002c*/ 	.word	0x00000000
        /*0030*/ 	.short	0x0003
        /*0032*/ 	.short	0x0018
        /*0034*/ 	.byte	0x00, 0xf0, 0x11, 0x00


	//----- nvinfo : EIATTR_KPARAM_INFO
	.align		4
.L_117:
        /*0038*/ 	.byte	0x04, 0x17
        /*003a*/ 	.short	(.L_119 - .L_118)
.L_118:
        /*003c*/ 	.word	0x00000000
        /*0040*/ 	.short	0x0002
        /*0042*/ 	.short	0x0010
        /*0044*/ 	.byte	0x00, 0xf5, 0x21, 0x00


	//----- nvinfo : EIATTR_KPARAM_INFO
	.align		4
.L_119:
        /*0048*/ 	.byte	0x04, 0x17
        /*004a*/ 	.short	(.L_121 - .L_120)
.L_120:
        /*004c*/ 	.word	0x00000000
        /*0050*/ 	.short	0x0001
        /*0052*/ 	.short	0x0008
        /*0054*/ 	.byte	0x00, 0xf5, 0x21, 0x00


	//----- nvinfo : EIATTR_KPARAM_INFO
	.align		4
.L_121:
        /*0058*/ 	.byte	0x04, 0x17
        /*005a*/ 	.short	(.L_123 - .L_122)
.L_122:
        /*005c*/ 	.word	0x00000000
        /*0060*/ 	.short	0x0000
        /*0062*/ 	.short	0x0000
        /*0064*/ 	.byte	0x00, 0xf5, 0x21, 0x00


	//----- nvinfo : EIATTR_SPARSE_MMA_MASK
	.align		4
.L_123:
        /*0068*/ 	.byte	0x03, 0x50
        /*006a*/ 	.short	0x0000


	//----- nvinfo : EIATTR_MAXREG_COUNT
	.align		4
        /*006c*/ 	.byte	0x03, 0x1b
        /*006e*/ 	.short	0x00ff


	//----- nvinfo : EIATTR_NUM_BARRIERS
	.align		4
        /*0070*/ 	.byte	0x02, 0x4c
        /*0072*/ 	.byte	0x01
	.zero		1


	//----- nvinfo : EIATTR_MERCURY_ISA_VERSION
	.align		4
        /*0074*/ 	.byte	0x03, 0x5f
        /*0076*/ 	.short	0x0101


	//----- nvinfo : EIATTR_VRC_CTA_INIT_COUNT
	.align		4
        /*0078*/ 	.byte	0x02, 0x4a
	.zero		1
	.zero		1


	//----- nvinfo : EIATTR_EXIT_INSTR_OFFSETS
	.align		4
        /*007c*/ 	.byte	0x04, 0x1c
        /*007e*/ 	.short	(.L_125 - .L_124)


	//   ....[0]....
.L_124:
        /*0080*/ 	.word	0x00000030


	//   ....[1]....
        /*0084*/ 	.word	0x00002070


	//----- nvinfo : EIATTR_CRS_STACK_SIZE
	.align		4
.L_125:
        /*0088*/ 	.byte	0x04, 0x1e
        /*008a*/ 	.short	(.L_127 - .L_126)
.L_126:
        /*008c*/ 	.word	0x00000000


	//----- nvinfo : EIATTR_CBANK_PARAM_SIZE
	.align		4
.L_127:
        /*0090*/ 	.byte	0x03, 0x19
        /*0092*/ 	.short	0x0024


	//----- nvinfo : EIATTR_PARAM_CBANK
	.align		4
        /*0094*/ 	.byte	0x04, 0x0a
        /*0096*/ 	.short	(.L_129 - .L_128)
	.align		4
.L_128:
        /*0098*/ 	.word	index@(.nv.constant0._Z25shared_matmul_thread_tilePKfS0_Pfiii)
        /*009c*/ 	.short	0x0380
        /*009e*/ 	.short	0x0024


	//----- nvinfo : EIATTR_SW_WAR
	.align		4
.L_129:
        /*00a0*/ 	.byte	0x04, 0x36
        /*00a2*/ 	.short	(.L_131 - .L_130)
.L_130:
        /*00a4*/ 	.word	0x00000008
.L_131:


//--------------------- .nv.info._Z13shared_matmulPKfS0_Pfiii --------------------------
	.section	.nv.info._Z13shared_matmulPKfS0_Pfiii,"",@"SHT_CUDA_INFO"
	.sectionflags	@""
	.align	4


	//----- nvinfo : EIATTR_CUDA_API_VERSION
	.align		4
        /*0000*/ 	.byte	0x04, 0x37
        /*0002*/ 	.short	(.L_133 - .L_132)
.L_132:
        /*0004*/ 	.word	0x00000082


	//----- nvinfo : EIATTR_KPARAM_INFO
	.align		4
.L_133:
        /*0008*/ 	.byte	0x04, 0x17
        /*000a*/ 	.short	(.L_135 - .L_134)
.L_134:
        /*000c*/ 	.word	0x00000000
        /*0010*/ 	.short	0x0005
        /*0012*/ 	.short	0x0020
        /*0014*/ 	.byte	0x00, 0xf0, 0x11, 0x00


	//----- nvinfo : EIATTR_KPARAM_INFO
	.align		4
.L_135:
        /*0018*/ 	.byte	0x04, 0x17
        /*001a*/ 	.short	(.L_137 - .L_136)
.L_136:
        /*001c*/ 	.word	0x00000000
        /*0020*/ 	.short	0x0004
        /*0022*/ 	.short	0x001c
        /*0024*/ 	.byte	0x00, 0xf0, 0x11, 0x00


	//----- nvinfo : EIATTR_KPARAM_INFO
	.align		4
.L_137:
        /*0028*/ 	.byte	0x04, 0x17
        /*002a*/ 	.short	(.L_139 - .L_138)
.L_138:
        /*002c*/ 	.word	0x00000000
        /*0030*/ 	.short	0x0003
        /*0032*/ 	.short	0x0018
        /*0034*/ 	.byte	0x00, 0xf0, 0x11, 0x00


	//----- nvinfo : EIATTR_KPARAM_INFO
	.align		4
.L_139:
        /*0038*/ 	.byte	0x04, 0x17
        /*003a*/ 	.short	(.L_141 - .L_140)
.L_140:
        /*003c*/ 	.word	0x00000000
        /*0040*/ 	.short	0x0002
        /*0042*/ 	.short	0x0010
        /*0044*/ 	.byte	0x00, 0xf5, 0x21, 0x00


	//----- nvinfo : EIATTR_KPARAM_INFO
	.align		4
.L_141:
        /*0048*/ 	.byte	0x04, 0x17
        /*004a*/ 	.short	(.L_143 - .L_142)
.L_142:
        /*004c*/ 	.word	0x00000000
        /*0050*/ 	.short	0x0001
        /*0052*/ 	.short	0x0008
        /*0054*/ 	.byte	0x00, 0xf5, 0x21, 0x00


	//----- nvinfo : EIATTR_KPARAM_INFO
	.align		4
.L_143:
        /*0058*/ 	.byte	0x04, 0x17
        /*005a*/ 	.short	(.L_145 - .L_144)
.L_144:
        /*005c*/ 	.word	0x00000000
        /*0060*/ 	.short	0x0000
        /*0062*/ 	.short	0x0000
        /*0064*/ 	.byte	0x00, 0xf5, 0x21, 0x00


	//----- nvinfo : EIATTR_SPARSE_MMA_MASK
	.align		4
.L_145:
        /*0068*/ 	.byte	0x03, 0x50
        /*006a*/ 	.short	0x0000


	//----- nvinfo : EIATTR_MAXREG_COUNT
	.align		4
        /*006c*/ 	.byte	0x03, 0x1b
        /*006e*/ 	.short	0x00ff


	//----- nvinfo : EIATTR_NUM_BARRIERS
	.align		4
        /*0070*/ 	.byte	0x02, 0x4c
        /*0072*/ 	.byte	0x01
	.zero		1


	//----- nvinfo : EIATTR_MERCURY_ISA_VERSION
	.align		4
        /*0074*/ 	.byte	0x03, 0x5f
        /*0076*/ 	.short	0x0101


	//----- nvinfo : EIATTR_VRC_CTA_INIT_COUNT
	.align		4
        /*0078*/ 	.byte	0x02, 0x4a
	.zero		1
	.zero		1


	//----- nvinfo : EIATTR_EXIT_INSTR_OFFSETS
	.align		4
        /*007c*/ 	.byte	0x04, 0x1c
        /*007e*/ 	.short	(.L_147 - .L_146)


	//   ....[0]....
.L_146:
        /*0080*/ 	.word	0x00000030


	//   ....[1]....
        /*0084*/ 	.word	0x00006ba0


	//----- nvinfo : EIATTR_CRS_STACK_SIZE
	.align		4
.L_147:
        /*0088*/ 	.byte	0x04, 0x1e
        /*008a*/ 	.short	(.L_149 - .L_148)
.L_148:
        /*008c*/ 	.word	0x00000000


	//----- nvinfo : EIATTR_CBANK_PARAM_SIZE
	.align		4
.L_149:
        /*0090*/ 	.byte	0x03, 0x19
        /*0092*/ 	.short	0x0024


	//----- nvinfo : EIATTR_PARAM_CBANK
	.align		4
        /*0094*/ 	.byte	0x04, 0x0a
        /*0096*/ 	.short	(.L_151 - .L_150)
	.align		4
.L_150:
        /*0098*/ 	.word	index@(.nv.constant0._Z13shared_matmulPKfS0_Pfiii)
        /*009c*/ 	.short	0x0380
        /*009e*/ 	.short	0x0024


	//----- nvinfo : EIATTR_SW_WAR
	.align		4
.L_151:
        /*00a0*/ 	.byte	0x04, 0x36
        /*00a2*/ 	.short	(.L_153 - .L_152)
.L_152:
        /*00a4*/ 	.word	0x00000008
.L_153:


//--------------------- .nv.info._Z16coalesced_matmulPKfS0_Pfiii --------------------------
	.section	.nv.info._Z16coalesced_matmulPKfS0_Pfiii,"",@"SHT_CUDA_INFO"
	.sectionflags	@""
	.align	4


	//----- nvinfo : EIATTR_CUDA_API_VERSION
	.align		4
        /*0000*/ 	.byte	0x04, 0x37
        /*0002*/ 	.short	(.L_155 - .L_154)
.L_154:
        /*0004*/ 	.word	0x00000082


	//----- nvinfo : EIATTR_KPARAM_INFO
	.align		4
.L_155:
        /*0008*/ 	.byte	0x04, 0x17
        /*000a*/ 	.short	(.L_157 - .L_156)
.L_156:
        /*000c*/ 	.word	0x00000000
        /*0010*/ 	.short	0x0005
        /*0012*/ 	.short	0x0020
        /*0014*/ 	.byte	0x00, 0xf0, 0x11, 0x00


	//----- nvinfo : EIATTR_KPARAM_INFO
	.align		4
.L_157:
        /*0018*/ 	.byte	0x04, 0x17
        /*001a*/ 	.short	(.L_159 - .L_158)
.L_158:
        /*001c*/ 	.word	0x00000000
        /*0020*/ 	.short	0x0004
        /*0022*/ 	.short	0x001c
        /*0024*/ 	.byte	0x00, 0xf0, 0x11, 0x00


	//----- nvinfo : EIATTR_KPARAM_INFO
	.align		4
.L_159:
        /*0028*/ 	.byte	0x04, 0x17
        /*002a*/ 	.short	(.L_161 - .L_160)
.L_160:
        /*002c*/ 	.word	0x00000000
        /*0030*/ 	.short	0x0003
        /*0032*/ 	.short	0x0018
        /*0034*/ 	.byte	0x00, 0xf0, 0x11, 0x00


	//----- nvinfo : EIATTR_KPARAM_INFO
	.align		4
.L_161:
        /*0038*/ 	.byte	0x04, 0x17
        /*003a*/ 	.short	(.L_163 - .L_162)
.L_162:
        /*003c*/ 	.word	0x00000000
        /*0040*/ 	.short	0x0002
        /*0042*/ 	.short	0x0010
        /*0044*/ 	.byte	0x00, 0xf5, 0x21, 0x00


	//----- nvinfo : EIATTR_KPARAM_INFO
	.align		4
.L_163:
        /*0048*/ 	.byte	0x04, 0x17
        /*004a*/ 	.short	(.L_165 - .L_164)
.L_164:
        /*004c*/ 	.word	0x00000000
        /*0050*/ 	.short	0x0001
        /*0052*/ 	.short	0x0008
        /*0054*/ 	.byte	0x00, 0xf5, 0x21, 0x00


	//----- nvinfo : EIATTR_KPARAM_INFO
	.align		4
.L_165:
        /*0058*/ 	.byte	0x04, 0x17
        /*005a*/ 	.short	(.L_167 - .L_166)
.L_166:
        /*005c*/ 	.word	0x00000000
        /*0060*/ 	.short	0x0000
        /*0062*/ 	.short	0x0000
        /*0064*/ 	.byte	0x00, 0xf5, 0x21, 0x00


	//----- nvinfo : EIATTR_SPARSE_MMA_MASK
	.align		4
.L_167:
        /*0068*/ 	.byte	0x03, 0x50
        /*006a*/ 	.short	0x0000


	//----- nvinfo : EIATTR_MAXREG_COUNT
	.align		4
        /*006c*/ 	.byte	0x03, 0x1b
        /*006e*/ 	.short	0x00ff


	//----- nvinfo : EIATTR_MERCURY_ISA_VERSION
	.align		4
        /*0070*/ 	.byte	0x03, 0x5f
        /*0072*/ 	.short	0x0101


	//----- nvinfo : EIATTR_VRC_CTA_INIT_COUNT
	.align		4
        /*0074*/ 	.byte	0x02, 0x4a
	.zero		1
	.zero		1


	//----- nvinfo : EIATTR_EXIT_INSTR_OFFSETS
	.align		4
        /*0078*/ 	.byte	0x04, 0x1c
        /*007a*/ 	.short	(.L_169 - .L_168)


	//   ....[0]....
.L_168:
        /*007c*/ 	.word	0x00000030


	//   ....[1]....
        /*0080*/ 	.word	0x000000e0


	//   ....[2]....
        /*0084*/ 	.word	0x000002c0


	//   ....[3]....
        /*0088*/ 	.word	0x00000b00


	//----- nvinfo : EIATTR_CRS_STACK_SIZE
	.align		4
.L_169:
        /*008c*/ 	.byte	0x04, 0x1e
        /*008e*/ 	.short	(.L_171 - .L_170)
.L_170:
        /*0090*/ 	.word	0x00000000


	//----- nvinfo : EIATTR_CBANK_PARAM_SIZE
	.align		4
.L_171:
        /*0094*/ 	.byte	0x03, 0x19
        /*0096*/ 	.short	0x0024


	//----- nvinfo : EIATTR_PARAM_CBANK
	.align		4
        /*0098*/ 	.byte	0x04, 0x0a
        /*009a*/ 	.short	(.L_173 - .L_172)
	.align		4
.L_172:
        /*009c*/ 	.word	index@(.nv.constant0._Z16coalesced_matmulPKfS0_Pfiii)
        /*00a0*/ 	.short	0x0380
        /*00a2*/ 	.short	0x0024


	//----- nvinfo : EIATTR_SW_WAR
	.align		4
.L_173:
        /*00a4*/ 	.byte	0x04, 0x36
        /*00a6*/ 	.short	(.L_175 - .L_174)
.L_174:
        /*00a8*/ 	.word	0x00000008
.L_175:


//--------------------- .nv.info._Z12naive_matmulPKfS0_Pfiii --------------------------
	.section	.nv.info._Z12naive_matmulPKfS0_Pfiii,"",@"SHT_CUDA_INFO"
	.sectionflags	@""
	.align	4


	//----- nvinfo : EIATTR_CUDA_API_VERSION
	.align		4
        /*0000*/ 	.byte	0x04, 0x37
        /*0002*/ 	.short	(.L_177 - .L_176)
.L_176:
        /*0004*/ 	.word	0x00000082


	//----- nvinfo : EIATTR_KPARAM_INFO
	.align		4
.L_177:
        /*0008*/ 	.byte	0x04, 0x17
        /*000a*/ 	.short	(.L_179 - .L_178)
.L_178:
        /*000c*/ 	.word	0x00000000
        /*0010*/ 	.short	0x0005
        /*0012*/ 	.short	0x0020
        /*0014*/ 	.byte	0x00, 0xf0, 0x11, 0x00


	//----- nvinfo : EIATTR_KPARAM_INFO
	.align		4
.L_179:
        /*0018*/ 	.byte	0x04, 0x17
        /*001a*/ 	.short	(.L_181 - .L_180)
.L_180:
        /*001c*/ 	.word	0x00000000
        /*0020*/ 	.short	0x0004
        /*0022*/ 	.short	0x001c
        /*0024*/ 	.byte	0x00, 0xf0, 0x11, 0x00


	//----- nvinfo : EIATTR_KPARAM_INFO
	.align		4
.L_181:
        /*0028*/ 	.byte	0x04, 0x17
        /*002a*/ 	.short	(.L_183 - .L_182)
.L_182:
        /*002c*/ 	.word	0x00000000
        /*0030*/ 	.short	0x0003
        /*0032*/ 	.short	0x0018
        /*0034*/ 	.byte	0x00, 0xf0, 0x11, 0x00


	//----- nvinfo : EIATTR_KPARAM_INFO
	.align		4
.L_183:
        /*0038*/ 	.byte	0x04, 0x17
        /*003a*/ 	.short	(.L_185 - .L_184)
.L_184:
        /*003c*/ 	.word	0x00000000
        /*0040*/ 	.short	0x0002
        /*0042*/ 	.short	0x0010
        /*0044*/ 	.byte	0x00, 0xf5, 0x21, 0x00


	//----- nvinfo : EIATTR_KPARAM_INFO
	.align		4
.L_185:
        /*0048*/ 	.byte	0x04, 0x17
        /*004a*/ 	.short	(.L_187 - .L_186)
.L_186:
        /*004c*/ 	.word	0x00000000
        /*0050*/ 	.short	0x0001
        /*0052*/ 	.short	0x0008
        /*0054*/ 	.byte	0x00, 0xf5, 0x21, 0x00


	//----- nvinfo : EIATTR_KPARAM_INFO
	.align		4
.L_187:
        /*0058*/ 	.byte	0x04, 0x17
        /*005a*/ 	.short	(.L_189 - .L_188)
.L_188:
        /*005c*/ 	.word	0x00000000
        /*0060*/ 	.short	0x0000
        /*0062*/ 	.short	0x0000
        /*0064*/ 	.byte	0x00, 0xf5, 0x21, 0x00


	//----- nvinfo : EIATTR_SPARSE_MMA_MASK
	.align		4
.L_189:
        /*0068*/ 	.byte	0x03, 0x50
        /*006a*/ 	.short	0x0000


	//----- nvinfo : EIATTR_MAXREG_COUNT
	.align		4
        /*006c*/ 	.byte	0x03, 0x1b
        /*006e*/ 	.short	0x00ff


	//----- nvinfo : EIATTR_MERCURY_ISA_VERSION
	.align		4
        /*0070*/ 	.byte	0x03, 0x5f
        /*0072*/ 	.short	0x0101


	//----- nvinfo : EIATTR_VRC_CTA_INIT_COUNT
	.align		4
        /*0074*/ 	.byte	0x02, 0x4a
	.zero		1
	.zero		1


	//----- nvinfo : EIATTR_EXIT_INSTR_OFFSETS
	.align		4
        /*0078*/ 	.byte	0x04, 0x1c
        /*007a*/ 	.short	(.L_191 - .L_190)


	//   ....[0]....
.L_190:
        /*007c*/ 	.word	0x00000030


	//   ....[1]....
        /*0080*/ 	.word	0x000000e0


	//   ....[2]....
        /*0084*/ 	.word	0x000002c0


	//   ....[3]....
        /*0088*/ 	.word	0x00000b10


	//----- nvinfo : EIATTR_CRS_STACK_SIZE
	.align		4
.L_191:
        /*008c*/ 	.byte	0x04, 0x1e
        /*008e*/ 	.short	(.L_193 - .L_192)
.L_192:
        /*0090*/ 	.word	0x00000000


	//----- nvinfo : EIATTR_CBANK_PARAM_SIZE
	.align		4
.L_193:
        /*0094*/ 	.byte	0x03, 0x19
        /*0096*/ 	.short	0x0024


	//----- nvinfo : EIATTR_PARAM_CBANK
	.align		4
        /*0098*/ 	.byte	0x04, 0x0a
        /*009a*/ 	.short	(.L_195 - .L_194)
	.align		4
.L_194:
        /*009c*/ 	.word	index@(.nv.constant0._Z12naive_matmulPKfS0_Pfiii)
        /*00a0*/ 	.short	0x0380
        /*00a2*/ 	.short	0x0024


	//----- nvinfo : EIATTR_SW_WAR
	.align		4
.L_195:
        /*00a4*/ 	.byte	0x04, 0x36
        /*00a6*/ 	.short	(.L_197 - .L_196)
.L_196:
        /*00a8*/ 	.word	0x00000008
.L_197:


//--------------------- .nv.callgraph             --------------------------
	.section	.nv.callgraph,"",@"SHT_CUDA_CALLGRAPH"
	.align	4
	.sectionentsize	8
	.align		4
        /*0000*/ 	.word	0x00000000
	.align		4
        /*0004*/ 	.word	0xffffffff
	.align		4
        /*0008*/ 	.word	0x00000000
	.align		4
        /*000c*/ 	.word	0xfffffffe
	.align		4
        /*0010*/ 	.word	0x00000000
	.align		4
        /*0014*/ 	.word	0xfffffffd
	.align		4
        /*0018*/ 	.word	0x00000000
	.align		4
        /*001c*/ 	.word	0xfffffffc


//--------------------- .text._Z39shared_matmul_thread_tile_double_bufferPfS_S_iii --------------------------
	.section	.text._Z39shared_matmul_thread_tile_double_bufferPfS_S_iii,"ax",@progbits
	.align	128
        .global         _Z39shared_matmul_thread_tile_double_bufferPfS_S_iii
        .type           _Z39shared_matmul_thread_tile_double_bufferPfS_S_iii,@function
        .size           _Z39shared_matmul_thread_tile_double_bufferPfS_S_iii,(.L_x_58 - _Z39shared_matmul_thread_tile_double_bufferPfS_S_iii)
        .other          _Z39shared_matmul_thread_tile_double_bufferPfS_S_iii,@"STO_CUDA_ENTRY STV_DEFAULT"
_Z39shared_matmul_thread_tile_double_bufferPfS_S_iii:
.text._Z39shared_matmul_thread_tile_double_bufferPfS_S_iii:
[----:B------:R-:W-:Y:S01]  /*0000*/  LDC R1, c[0x0][0x37c] ;  /* 0x0000df00ff017b82 */ /* 0x000fe20000000800 */
[----:B------:R-:W0:Y:S01]  /*0010*/  LDCU UR5, c[0x0][0x39c] ;  /* 0x00007380ff0577ac */ /* 0x000e220008000800 */
[----:B------:R-:W1:Y:S01]  /*0020*/  S2R R2, SR_TID.Y ;  /* 0x0000000000027919 */ /* 0x000e620000002200 */
[----:B------:R-:W2:Y:S01]  /*0030*/  S2R R3, SR_TID.X ;  /* 0x0000000000037919 */ /* 0x000ea20000002100 */
[----:B0-----:R-:W-:-:S13]  /*0040*/  ISETP.NE.AND P0, PT, RZ, UR5, PT ;  /* 0x00000005ff007c0c */ /* 0x001fda000bf05270 */
[----:B------:R-:W-:Y:S05]  /*0050*/  @!P0 EXIT ;  /* 0x000000000000894d */ /* 0x000fea0003800000 */
[----:B------:R-:W0:Y:S01]  /*0060*/  S2R R4, SR_CTAID.X ;  /* 0x0000000000047919 */ /* 0x000e220000002500 */
[----:B------:R-:W1:Y:S01]  /*0070*/  LDCU UR4, c[0x0][0x360] ;  /* 0x00006c00ff0477ac */ /* 0x000e620008000800 */
[----:B------:R-:W3:Y:S01]  /*0080*/  S2R R0, SR_CTAID.Y ;  /* 0x0000000000007919 */ /* 0x000ee20000002600 */
[----:B------:R-:W4:Y:S01]  /*0090*/  LDCU.64 UR6, c[0x0][0x358] ;  /* 0x00006b00ff0677ac */ /* 0x000f220008000a00 */
[----:B-12---:R-:W-:-:S05]  /*00a0*/  IMAD R2, R2, UR4, R3 ;  /* 0x0000000402027c24 */ /* 0x006fca000f8e0203 */
[----:B------:R-:W-:Y:S02]  /*00b0*/  LEA.HI R6, R2, 0x18, RZ, 0x1b ;  /* 0x0000001802067811 */ /* 0x000fe400078fd8ff */
[----:B0-----:R-:W-:Y:S02]  /*00c0*/  SHF.L.U32 R3, R4, 0x7, RZ ;  /* 0x0000000704037819 */ /* 0x001fe400000006ff */
[C---:B------:R-:W-:Y:S02]  /*00d0*/  LEA.HI R4, R2.reuse, 0x10, RZ, 0x1b ;  /* 0x0000001002047811 */ /* 0x040fe400078fd8ff */
[----:B------:R-:W-:Y:S01]  /*00e0*/  SHF.L.U32 R2, R2, 0x2, RZ ;  /* 0x0000000202027819 */ /* 0x000fe200000006ff */
[--C-:B------:R-:W-:Y:S02]  /*00f0*/  IMAD R6, R6, UR5, R3.reuse ;  /* 0x0000000506067c24 */ /* 0x100fe4000f8e0203 */
[----:B------:R-:W-:Y:S01]  /*0100*/  IMAD R4, R4, UR5, R3 ;  /* 0x0000000504047c24 */ /* 0x000fe2000f8e0203 */
[----:B------:R-:W-:-:S04]  /*0110*/  LOP3.LUT R3, R2, 0x7c, RZ, 0xc0, !PT ;  /* 0x0000007c02037812 */ /* 0x000fc800078ec0ff */
[C---:B------:R-:W-:Y:S02]  /*0120*/  IADD3 R2, PT, PT, R3.reuse, R6, RZ ;  /* 0x0000000603027210 */ /* 0x040fe40007ffe0ff */
[----:B------:R-:W-:Y:S02]  /*0130*/  IADD3 R3, PT, PT, R3, R4, RZ ;  /* 0x0000000403037210 */ /* 0x000fe40007ffe0ff */
[----:B---34-:R-:W-:-:S07]  /*0140*/  CS2R R4, SRZ ;  /* 0x0000000000047805 */ /* 0x018fce000001ff00 */
.L_x_6:
[----:B------:R-:W0:Y:S01]  /*0150*/  S2R R7, SR_CTAID.X ;  /* 0x0000000000077919 */ /* 0x000e220000002500 */
[----:B------:R-:W1:Y:S01]  /*0160*/  LDCU UR4, c[0x0][0x398] ;  /* 0x00007300ff0477ac */ /* 0x000e620008000800 */
[----:B------:R-:W0:Y:S01]  /*0170*/  S2R R6, SR_TID.X ;  /* 0x0000000000067919 */ /* 0x000e220000002100 */
[----:B-1----:R-:W-:Y:S01]  /*0180*/  UISETP.NE.AND UP0, UPT, UR4, URZ, UPT ;  /* 0x000000ff0400728c */ /* 0x002fe2000bf05270 */
[----:B0-----:R-:W-:-:S08]  /*0190*/  LEA R7, R7, R6, 0x7 ;  /* 0x0000000607077211 */ /* 0x001fd000078e38ff */
[----:B------:R-:W-:Y:S05]  /*01a0*/  BRA.U !UP0, `(.L_x_0) ;  /* 0x0000005d08247547 */ /* 0x000fea000b800000 */
[----:B------:R-:W-:Y:S01]  /*01b0*/  HFMA2 R10, -RZ, RZ, 0, 0 ;  /* 0x00000000ff0a7431 */ /* 0x000fe200000001ff */
[----:B------:R-:W-:Y:S01]  /*01c0*/  BSSY B0, `(.L_x_0) ;  /* 0x00005c7000007945 */ /* 0x000fe20003800000 */
[-C--:B------:R-:W-:Y:S02]  /*01d0*/  IADD3 R6, PT, PT, R7, R4.reuse, RZ ;  /* 0x0000000407067210 */ /* 0x080fe40007ffe0ff */
[-C--:B------:R-:W-:Y:S02]  /*01e0*/  IADD3 R7, PT, PT, R2, R4.reuse, RZ ;  /* 0x0000000402077210 */ /* 0x080fe40007ffe0ff */
[----:B------:R-:W-:Y:S02]  /*01f0*/  IADD3 R8, PT, PT, R3, R4, RZ ;  /* 0x0000000403087210 */ /* 0x000fe40007ffe0ff */
[----:B------:R-:W-:-:S07]  /*0200*/  MOV R9, RZ ;  /* 0x000000ff00097202 */ /* 0x000fce0000000f00 */
.L_x_5:
[----:B------:R-:W0:Y:S01]  /*0210*/  S2R R48, SR_TID.Y ;  /* 0x0000000000307919 */ /* 0x000e220000002200 */
[----:B------:R-:W1:Y:S01]  /*0220*/  LDC.64 R24, c[0x0][0x398] ;  /* 0x0000e600ff187b82 */ /* 0x000e620000000a00 */
[----:B0-----:R-:W-:-:S04]  /*0230*/  LEA R11, R0, R48, 0x7 ;  /* 0x00000030000b7211 */ /* 0x001fc800078e38ff */
[----:B------:R-:W-:-:S04]  /*0240*/  IADD3 R11, PT, PT, R11, R10, RZ ;  /* 0x0000000a0b0b7210 */ /* 0x000fc80007ffe0ff */
[----:B-1----:R-:W-:-:S04]  /*0250*/  ISETP.GE.AND P0, PT, R11, R24, PT ;  /* 0x000000180b00720c */ /* 0x002fc80003f06270 */
[----:B------:R-:W-:-:S13]  /*0260*/  ISETP.GE.OR P0, PT, R6, R25, P0 ;  /* 0x000000190600720c */ /* 0x000fda0000706670 */
[----:B------:R-:W-:Y:S05]  /*0270*/  @P0 BRA `(.L_x_1) ;  /* 0x0000005800d00947 */ /* 0x000fea0003800000 */
[----:B------:R-:W0:Y:S01]  /*0280*/  S2R R49, SR_TID.X ;  /* 0x0000000000317919 */ /* 0x000e220000002100 */
[----:B------:R-:W0:Y:S01]  /*0290*/  LDCU UR4, c[0x0][0x360] ;  /* 0x00006c00ff0477ac */ /* 0x000e220008000800 */
[----:B------:R-:W1:Y:S01]  /*02a0*/  LDC R23, c[0x0][0x3a0] ;  /* 0x0000e800ff177b82 */ /* 0x000e620000000800 */
[----:B------:R-:W2:Y:S07]  /*02b0*/  S2R R21, SR_CTAID.X ;  /* 0x0000000000157919 */ /* 0x000eae0000002500 */
[----:B------:R-:W3:Y:S08]  /*02c0*/  LDC.64 R28, c[0x0][0x380] ;  /* 0x0000e000ff1c7b82 */ /* 0x000ef00000000a00 */
[----:B------:R-:W4:Y:S01]  /*02d0*/  LDC.64 R16, c[0x0][0x388] ;  /* 0x0000e200ff107b82 */ /* 0x000f220000000a00 */
[----:B0-----:R-:W-:-:S05]  /*02e0*/  IMAD R13, R48, UR4, R49 ;  /* 0x00000004300d7c24 */ /* 0x001fca000f8e0231 */
[--C-:B------:R-:W-:Y:S02]  /*02f0*/  SHF.R.U32.HI R19, RZ, 0x2, R13.reuse ;  /* 0x00000002ff137819 */ /* 0x100fe4000001160d */
[----:B------:R-:W-:Y:S02]  /*0300*/  SHF.L.U32 R12, R13, 0x2, RZ ;  /* 0x000000020d0c7819 */ /* 0x000fe400000006ff */
[----:B------:R-:W-:Y:S02]  /*0310*/  LEA R15, R0, R19, 0x7 ;  /* 0x00000013000f7211 */ /* 0x000fe400078e38ff */
[----:B------:R-:W-:Y:S02]  /*0320*/  SHF.R.U32.HI R20, RZ, 0x5, R13 ;  /* 0x00000005ff147819 */ /* 0x000fe4000001160d */
[----:B------:R-:W-:Y:S02]  /*0330*/  LOP3.LUT R14, R12, 0x7c, RZ, 0xc0, !PT ;  /* 0x0000007c0c0e7812 */ /* 0x000fe400078ec0ff */
[----:B------:R-:W-:-:S02]  /*0340*/  IADD3 R10, PT, PT, R15, R10, RZ ;  /* 0x0000000a0f0a7210 */ /* 0x000fc40007ffe0ff */
[----:B------:R-:W-:Y:S02]  /*0350*/  LOP3.LUT R15, R12, 0xc, RZ, 0xc0, !PT ;  /* 0x0000000c0c0f7812 */ /* 0x000fe400078ec0ff */
[----:B--2---:R-:W-:Y:S01]  /*0360*/  LEA R21, R21, R14, 0x7 ;  /* 0x0000000e15157211 */ /* 0x004fe200078e38ff */
[----:B------:R-:W-:Y:S02]  /*0370*/  IMAD R14, R20, R25, RZ ;  /* 0x00000019140e7224 */ /* 0x000fe400078e02ff */
[----:B-1----:R-:W-:Y:S01]  /*0380*/  IMAD R10, R10, R23, R15 ;  /* 0x000000170a0a7224 */ /* 0x002fe200078e020f */
[----:B------:R-:W-:Y:S02]  /*0390*/  IADD3 R21, PT, PT, R21, R4, RZ ;  /* 0x0000000415157210 */ /* 0x000fe40007ffe0ff */
[----:B------:R-:W-:Y:S01]  /*03a0*/  LEA R18, R25, R14, 0x3 ;  /* 0x0000000e19127211 */ /* 0x000fe200078e18ff */
[----:B---3--:R-:W-:Y:S01]  /*03b0*/  IMAD.WIDE.U32 R24, R10, 0x4, R28 ;  /* 0x000000040a187825 */ /* 0x008fe200078e001c */
[----:B------:R-:W-:-:S02]  /*03c0*/  LEA R12, R23, R10, 0x6 ;  /* 0x0000000a170c7211 */ /* 0x000fc400078e30ff */
[C---:B------:R-:W-:Y:S02]  /*03d0*/  IADD3 R15, PT, PT, R21.reuse, R14, RZ ;  /* 0x0000000e150f7210 */ /* 0x040fe40007ffe0ff */
[----:B------:R-:W-:Y:S01]  /*03e0*/  IADD3 R21, PT, PT, R21, R18, RZ ;  /* 0x0000001215157210 */ /* 0x000fe20007ffe0ff */
[----:B------:R-:W-:Y:S01]  /*03f0*/  IMAD.WIDE.U32 R28, R12, 0x4, R28 ;  /* 0x000000040c1c7825 */ /* 0x000fe200078e001c */
[----:B------:R-:W2:Y:S03]  /*0400*/  LDG.E.128.CONSTANT R24, desc[UR6][R24.64] ;  /* 0x0000000618187981 */ /* 0x000ea6000c1e9d00 */
[--C-:B----4-:R-:W-:Y:S02]  /*0410*/  IMAD.WIDE.U32 R14, R15, 0x4, R16.reuse ;  /* 0x000000040f0e7825 */ /* 0x110fe400078e0010 */
[----:B------:R-:W3:Y:S02]  /*0420*/  LDG.E.128.CONSTANT R28, desc[UR6][R28.64] ;  /* 0x000000061c1c7981 */ /* 0x000ee4000c1e9d00 */
[----:B------:R-:W-:-:S02]  /*0430*/  IMAD.WIDE.U32 R16, R21, 0x4, R16 ;  /* 0x0000000415107825 */ /* 0x000fc400078e0010 */
[----:B------:R-:W4:Y:S04]  /*0440*/  LDG.E.128.CONSTANT R40, desc[UR6][R14.64] ;  /* 0x000000060e287981 */ /* 0x000f28000c1e9d00 */
[----:B------:R0:W5:Y:S01]  /*0450*/  LDG.E.128.CONSTANT R44, desc[UR6][R16.64] ;  /* 0x00000006102c7981 */ /* 0x000162000c1e9d00 */
[----:B------:R-:W1:Y:S01]  /*0460*/  S2R R23, SR_CgaCtaId ;  /* 0x0000000000177919 */ /* 0x000e620000008800 */
[----:B------:R-:W-:Y:S02]  /*0470*/  MOV R18, 0x400 ;  /* 0x0000040000127802 */ /* 0x000fe40000000f00 */
[----:B------:R-:W-:Y:S02]  /*0480*/  SHF.L.U32 R13, R13, 0x4, RZ ;  /* 0x000000040d0d7819 */ /* 0x000fe400000006ff */
[----:B------:R-:W-:Y:S01]  /*0490*/  IADD3 R22, PT, PT, R18, 0x4000, RZ ;  /* 0x0000400012167810 */ /* 0x000fe20007ffe0ff */
[----:B------:R-:W-:Y:S05]  /*04a0*/  WARPSYNC.ALL ;  /* 0x0000000000007948 */ /* 0x000fea0003800000 */
[----:B-1----:R-:W-:-:S02]  /*04b0*/  LEA R21, R23, R18, 0x18 ;  /* 0x0000001217157211 */ /* 0x002fc400078ec0ff */
[----:B------:R-:W-:Y:S02]  /*04c0*/  LOP3.LUT R18, R13, 0x30, RZ, 0xc0, !PT ;  /* 0x000000300d127812 */ /* 0x000fe400078ec0ff */
[----:B------:R-:W-:Y:S02]  /*04d0*/  LEA R22, R23, R22, 0x18 ;  /* 0x0000001617167211 */ /* 0x000fe400078ec0ff */
[----:B------:R-:W-:Y:S02]  /*04e0*/  LOP3.LUT R13, R13, 0x1f0, RZ, 0xc0, !PT ;  /* 0x000001f00d0d7812 */ /* 0x000fe400078ec0ff */
[----:B------:R-:W-:Y:S02]  /*04f0*/  IADD3 R18, PT, PT, R18, R21, RZ ;  /* 0x0000001512127210 */ /* 0x000fe40007ffe0ff */
[----:B------:R-:W-:Y:S02]  /*0500*/  IADD3 R13, PT, PT, R13, R22, RZ ;  /* 0x000000160d0d7210 */ /* 0x000fe40007ffe0ff */
[----:B------:R-:W-:-:S02]  /*0510*/  LEA R18, R19, R18, 0x6 ;  /* 0x0000001213127211 */ /* 0x000fc400078e30ff */
[----:B------:R-:W-:Y:S02]  /*0520*/  LEA R20, R20, R13, 0x9 ;  /* 0x0000000d14147211 */ /* 0x000fe400078e48ff */
[----:B0-----:R-:W-:Y:S02]  /*0530*/  LEA R17, R48, R21, 0x9 ;  /* 0x0000001530117211 */ /* 0x001fe400078e48ff */
[----:B------:R-:W-:Y:S01]  /*0540*/  LEA R19, R49, R22, 0x5 ;  /* 0x0000001631137211 */ /* 0x000fe200078e28ff */
[----:B------:R-:W-:Y:S01]  /*0550*/  HFMA2 R13, -RZ, RZ, 0, 5.9604644775390625e-08 ;  /* 0x00000001ff0d7431 */ /* 0x000fe200000001ff */
[----:B------:R-:W-:Y:S01]  /*0560*/  BSSY.RECONVERGENT B1, `(.L_x_2) ;  /* 0x00004c2000017945 */ /* 0x000fe20003800200 */
[----:B------:R-:W-:Y:S02]  /*0570*/  HFMA2 R14, -RZ, RZ, 0, 9.5367431640625e-07 ;  /* 0x00000010ff0e7431 */ /* 0x000fe400000001ff */
[----:B------:R-:W-:Y:S02]  /*0580*/  HFMA2 R148, -RZ, RZ, 0, 0 ;  /* 0x00000000ff947431 */ /* 0x000fe400000001ff */
[----:B------:R-:W-:-:S02]  /*0590*/  HFMA2 R115, -RZ, RZ, 0, 0 ;  /* 0x00000000ff737431 */ /* 0x000fc400000001ff */
[----:B------:R-:W-:Y:S02]  /*05a0*/  HFMA2 R140, -RZ, RZ, 0, 0 ;  /* 0x00000000ff8c7431 */ /* 0x000fe400000001ff */
[----:B------:R-:W-:Y:S02]  /*05b0*/  HFMA2 R138, -RZ, RZ, 0, 0 ;  /* 0x00000000ff8a7431 */ /* 0x000fe400000001ff */
[----:B------:R-:W-:Y:S02]  /*05c0*/  HFMA2 R89, -RZ, RZ, 0, 0 ;  /* 0x00000000ff597431 */ /* 0x000fe400000001ff */
[----:B------:R-:W-:Y:S02]  /*05d0*/  HFMA2 R62, -RZ, RZ, 0, 0 ;  /* 0x00000000ff3e7431 */ /* 0x000fe400000001ff */
[----:B------:R-:W-:Y:S02]  /*05e0*/  HFMA2 R132, -RZ, RZ, 0, 0 ;  /* 0x00000000ff847431 */ /* 0x000fe400000001ff */
[----:B------:R-:W-:-:S02]  /*05f0*/  HFMA2 R86, -RZ, RZ, 0, 0 ;  /* 0x00000000ff567431 */ /* 0x000fc400000001ff */
[----:B------:R-:W-:Y:S02]  /*0600*/  HFMA2 R21, -RZ, RZ, 0, 0 ;  /* 0x00000000ff157431 */ /* 0x000fe400000001ff */
[----:B------:R-:W-:Y:S02]  /*0610*/  HFMA2 R61, -RZ, RZ, 0, 0 ;  /* 0x00000000ff3d7431 */ /* 0x000fe400000001ff */
[----:B------:R-:W-:Y:S02]  /*0620*/  HFMA2 R65, -RZ, RZ, 0, 0 ;  /* 0x00000000ff417431 */ /* 0x000fe400000001ff */
[----:B------:R-:W-:Y:S02]  /*0630*/  HFMA2 R158, -RZ, RZ, 0, 0 ;  /* 0x00000000ff9e7431 */ /* 0x000fe400000001ff */
[----:B------:R-:W-:Y:S01]  /*0640*/  HFMA2 R97, -RZ, RZ, 0, 0 ;  /* 0x00000000ff617431 */ /* 0x000fe200000001ff */
[----:B------:R-:W-:Y:S02]  /*0650*/  MOV R94, RZ ;  /* 0x000000ff005e7202 */ /* 0x000fe40000000f00 */
[----:B------:R-:W-:-:S02]  /*0660*/  CS2R R118, SRZ ;  /* 0x0000000000767805 */ /* 0x000fc4000001ff00 */
[----:B------:R-:W-:Y:S02]  /*0670*/  MOV R15, R8 ;  /* 0x00000008000f7202 */ /* 0x000fe40000000f00 */
[----:B------:R-:W-:Y:S02]  /*0680*/  CS2R R122, SRZ ;  /* 0x00000000007a7805 */ /* 0x000fe4000001ff00 */
[----:B------:R-:W-:Y:S02]  /*0690*/  MOV R16, R7 ;  /* 0x0000000700107202 */ /* 0x000fe40000000f00 */
[----:B------:R-:W-:Y:S02]  /*06a0*/  CS2R R104, SRZ ;  /* 0x0000000000687805 */ /* 0x000fe4000001ff00 */
[----:B------:R-:W-:Y:S02]  /*06b0*/  MOV R117, RZ ;  /* 0x000000ff00757202 */ /* 0x000fe40000000f00 */
[----:B------:R-:W-:-:S02]  /*06c0*/  CS2R R102, SRZ ;  /* 0x0000000000667805 */ /* 0x000fc4000001ff00 */
[----:B------:R-:W-:Y:S02]  /*06d0*/  CS2R R48, SRZ ;  /* 0x0000000000307805 */ /* 0x000fe4000001ff00 */
[----:B------:R-:W-:Y:S02]  /*06e0*/  MOV R142, RZ ;  /* 0x000000ff008e7202 */ /* 0x000fe40000000f00 */
[----:B------:R-:W-:Y:S02]  /*06f0*/  CS2R R108, SRZ ;  /* 0x00000000006c7805 */ /* 0x000fe4000001ff00 */
[----:B------:R-:W-:Y:S02]  /*0700*/  MOV R107, RZ ;  /* 0x000000ff006b7202 */ /* 0x000fe40000000f00 */
[----:B------:R-:W-:Y:S02]  /*0710*/  CS2R R56, SRZ ;  /* 0x0000000000387805 */ /* 0x000fe4000001ff00 */
[----:B------:R-:W-:-:S02]  /*0720*/  CS2R R50, SRZ ;  /* 0x0000000000327805 */ /* 0x000fc4000001ff00 */
[----:B------:R-:W-:Y:S02]  /*0730*/  CS2R R120, SRZ ;  /* 0x0000000000787805 */ /* 0x000fe4000001ff00 */
[----:B------:R-:W-:Y:S02]  /*0740*/  MOV R134, RZ ;  /* 0x000000ff00867202 */ /* 0x000fe40000000f00 */
[----:B------:R-:W-:Y:S02]  /*0750*/  CS2R R58, SRZ ;  /* 0x00000000003a7805 */ /* 0x000fe4000001ff00 */
[----:B------:R-:W-:Y:S02]  /*0760*/  MOV R90, RZ ;  /* 0x000000ff005a7202 */ /* 0x000fe40000000f00 */
[----:B------:R-:W-:Y:S02]  /*0770*/  CS2R R84, SRZ ;  /* 0x0000000000547805 */ /* 0x000fe4000001ff00 */
[----:B------:R-:W-:-:S02]  /*0780*/  MOV R111, RZ ;  /* 0x000000ff006f7202 */ /* 0x000fc40000000f00 */
[----:B------:R-:W-:Y:S02]  /*0790*/  CS2R R112, SRZ ;  /* 0x0000000000707805 */ /* 0x000fe4000001ff00 */
[----:B------:R-:W-:Y:S02]  /*07a0*/  MOV R136, RZ ;  /* 0x000000ff00887202 */ /* 0x000fe40000000f00 */
[----:B------:R-:W-:Y:S02]  /*07b0*/  CS2R R100, SRZ ;  /* 0x0000000000647805 */ /* 0x000fe4000001ff00 */
[----:B------:R-:W-:Y:S02]  /*07c0*/  CS2R R22, SRZ ;  /* 0x0000000000167805 */ /* 0x000fe4000001ff00 */
[----:B------:R-:W-:Y:S02]  /*07d0*/  MOV R82, RZ ;  /* 0x000000ff00527202 */ /* 0x000fe40000000f00 */
[----:B------:R-:W-:-:S02]  /*07e0*/  CS2R R128, SRZ ;  /* 0x0000000000807805 */ /* 0x000fc4000001ff00 */
[----:B------:R-:W-:Y:S02]  /*07f0*/  CS2R R80, SRZ ;  /* 0x0000000000507805 */ /* 0x000fe4000001ff00 */
[----:B------:R-:W-:Y:S02]  /*0800*/  CS2R R124, SRZ ;  /* 0x00000000007c7805 */ /* 0x000fe4000001ff00 */
[----:B------:R-:W-:Y:S02]  /*0810*/  CS2R R126, SRZ ;  /* 0x00000000007e7805 */ /* 0x000fe4000001ff00 */
[----:B------:R-:W-:Y:S02]  /*0820*/  MOV R67, RZ ;  /* 0x000000ff00437202 */ /* 0x000fe40000000f00 */
[----:B------:R-:W-:Y:S02]  /*0830*/  MOV R93, RZ ;  /* 0x000000ff005d7202 */ /* 0x000fe40000000f00 */
[----:B------:R-:W-:Y:S01]  /*0840*/  MOV R99, RZ ;  /* 0x000000ff00637202 */ /* 0x000fe20000000f00 */
[----:B--2---:R-:W-:Y:S04]  /*0850*/  STS.128 [R18], R24 ;  /* 0x0000001812007388 */ /* 0x004fe80000000c00 */
[----:B---3--:R-:W-:Y:S04]  /*0860*/  STS.128 [R18+0x1000], R28 ;  /* 0x0010001c12007388 */ /* 0x008fe80000000c00 */
[----:B----4-:R0:W-:Y:S04]  /*0870*/  STS.128 [R20], R40 ;  /* 0x0000002814007388 */ /* 0x0101e80000000c00 */
[----:B-----5:R1:W-:Y:S01]  /*0880*/  STS.128 [R20+0x1000], R44 ;  /* 0x0010002c14007388 */ /* 0x0203e20000000c00 */
[----:B------:R-:W-:Y:S06]  /*0890*/  BAR.SYNC.DEFER_BLOCKING 0x0 ;  /* 0x0000000000007b1d */ /* 0x000fec0000010000 */
[----:B------:R1:W2:Y:S04]  /*08a0*/  LDS R64, [R17] ;  /* 0x0000000011407984 */ /* 0x0002a80000000800 */
[----:B------:R1:W3:Y:S04]  /*08b0*/  LDS R60, [R17+0x40] ;  /* 0x00004000113c7984 */ /* 0x0002e80000000800 */
[----:B------:R1:W4:Y:S04]  /*08c0*/  LDS R20, [R17+0x80] ;  /* 0x0000800011147984 */ /* 0x0003280000000800 */
[----:B------:R1:W1:Y:S04]  /*08d0*/  LDS R130, [R17+0xc0] ;  /* 0x0000c00011827984 */ /* 0x0002680000000800 */
[----:B------:R0:W1:Y:S04]  /*08e0*/  LDS R45, [R17+0x100] ;  /* 0x00010000112d7984 */ /* 0x0000680000000800 */
[----:B------:R0:W1:Y:S04]  /*08f0*/  LDS R156, [R17+0x140] ;  /* 0x00014000119c7984 */ /* 0x0000680000000800 */
[----:B------:R0:W1:Y:S04]  /*0900*/  LDS R144, [R17+0x180] ;  /* 0x0001800011907984 */ /* 0x0000680000000800 */
[----:B------:R0:W1:Y:S04]  /*0910*/  LDS R152, [R17+0x1c0] ;  /* 0x0001c00011987984 */ /* 0x0000680000000800 */
[----:B------:R1:W1:Y:S04]  /*0920*/  LDS.128 R76, [R19] ;  /* 0x00000000134c7984 */ /* 0x0002680000000c00 */
[----:B------:R1:W1:Y:S01]  /*0930*/  LDS.128 R72, [R19+0x10] ;  /* 0x0000100013487984 */ /* 0x0002620000000c00 */
[----:B0-----:R-:W-:-:S02]  /*0940*/  MOV R43, RZ ;  /* 0x000000ff002b7202 */ /* 0x001fc40000000f00 */
[----:B------:R-:W-:-:S07]  /*0950*/  CS2R R40, SRZ ;  /* 0x0000000000287805 */ /* 0x000fce000001ff00 */
.L_x_4:
[----:B------:R-:W0:Y:S01]  /*0960*/  S2R R53, SR_CgaCtaId ;  /* 0x0000000000357919 */ /* 0x000e220000008800 */
[----:B-12---:R-:W-:Y:S01]  /*0970*/  FFMA R146, R79, R64, R120 ;  /* 0x000000404f927223 */ /* 0x006fe20000000078 */
[-C--:B---3--:R-:W-:Y:S01]  /*0980*/  FFMA R120, R73, R60.reuse, R126 ;  /* 0x0000003c49787223 */ /* 0x088fe2000000007e */
[----:B------:R-:W-:Y:S01]  /*0990*/  FFMA R126, R75, R60, R40 ;  /* 0x0000003c4b7e7223 */ /* 0x000fe20000000028 */
[----:B------:R-:W1:Y:S01]  /*09a0*/  S2R R18, SR_TID.Y ;  /* 0x0000000000127919 */ /* 0x000e620000002200 */
[----:B------:R-:W-:Y:S01]  /*09b0*/  MOV R40, 0x400 ;  /* 0x0000040000287802 */ /* 0x000fe20000000f00 */
[-C--:B----4-:R-:W-:Y:S01]  /*09c0*/  FFMA R96, R76, R20.reuse, R81 ;  /* 0x000000144c607223 */ /* 0x090fe20000000051 */
[----:B------:R-:W-:Y:S01]  /*09d0*/  SHF.L.U32 R19, R13, 0xd, RZ ;  /* 0x0000000d0d137819 */ /* 0x000fe200000006ff */
[----:B------:R-:W2:Y:S01]  /*09e0*/  S2R R17, SR_TID.X ;  /* 0x0000000000117919 */ /* 0x000ea20000002100 */
[----:B------:R-:W-:Y:S01]  /*09f0*/  IADD3 R42, PT, PT, R40, 0x4000, RZ ;  /* 0x00004000282a7810 */ /* 0x000fe20007ffe0ff */
[-C--:B------:R-:W-:Y:S01]  /*0a00*/  FFMA R110, R77, R20.reuse, R84 ;  /* 0x000000144d6e7223 */ /* 0x080fe20000000054 */
[-C--:B------:R-:W-:Y:S01]  /*0a10*/  FFMA R101, R78, R20.reuse, R101 ;  /* 0x000000144e657223 */ /* 0x080fe20000000065 */
[-C--:B------:R-:W-:Y:S01]  /*0a20*/  FFMA R112, R79, R20.reuse, R112 ;  /* 0x000000144f707223 */ /* 0x080fe20000000070 */
[-C--:B------:R-:W-:Y:S01]  /*0a30*/  FFMA R103, R72, R20.reuse, R103 ;  /* 0x0000001448677223 */ /* 0x080fe20000000067 */
[-C--:B------:R-:W-:Y:S01]  /*0a40*/  FFMA R128, R73, R20.reuse, R128 ;  /* 0x0000001449807223 */ /* 0x080fe20000000080 */
[-C--:B------:R-:W-:Y:S01]  /*0a50*/  FFMA R123, R74, R20.reuse, R123 ;  /* 0x000000144a7b7223 */ /* 0x080fe2000000007b */
[----:B------:R-:W-:Y:S01]  /*0a60*/  FFMA R150, R75, R20, R22 ;  /* 0x000000144b967223 */ /* 0x000fe20000000016 */
[----:B------:R-:W-:Y:S01]  /*0a70*/  LOP3.LUT R47, R19, 0x2000, RZ, 0x3c, !PT ;  /* 0x00002000132f7812 */ /* 0x000fe200078e3cff */
[-C--:B------:R-:W-:Y:S01]  /*0a80*/  FFMA R81, R78, R130.reuse, R23 ;  /* 0x000000824e517223 */ /* 0x080fe20000000017 */
[----:B------:R-:W-:Y:S01]  /*0a90*/  FFMA R83, R72, R130, R21 ;  /* 0x0000008248537223 */ /* 0x000fe20000000015 */
[C---:B------:R-:W-:Y:S01]  /*0aa0*/  FFMA R116, R77.reuse, R60, R80 ;  /* 0x0000003c4d747223 */ /* 0x040fe20000000050 */
[-C--:B------:R-:W-:Y:S01]  /*0ab0*/  FFMA R80, R76, R130.reuse, R61 ;  /* 0x000000824c507223 */ /* 0x080fe2000000003d */
[-C--:B------:R-:W-:Y:S01]  /*0ac0*/  FFMA R82, R77, R130.reuse, R82 ;  /* 0x000000824d527223 */ /* 0x080fe20000000052 */
[-C--:B------:R-:W-:Y:S01]  /*0ad0*/  FFMA R100, R79, R130.reuse, R100 ;  /* 0x000000824f647223 */ /* 0x080fe20000000064 */
[-C--:B------:R-:W-:Y:S01]  /*0ae0*/  FFMA R104, R73, R130.reuse, R104 ;  /* 0x0000008249687223 */ /* 0x080fe20000000068 */
[----:B------:R-:W-:Y:S01]  /*0af0*/  FFMA R113, R74, R130, R113 ;  /* 0x000000824a717223 */ /* 0x000fe20000000071 */
[-C--:B------:R-:W-:Y:S01]  /*0b00*/  FFMA R68, R76, R64.reuse, R97 ;  /* 0x000000404c447223 */ /* 0x080fe20000000061 */
[-C--:B------:R-:W-:Y:S01]  /*0b10*/  FFMA R70, R77, R64.reuse, R118 ;  /* 0x000000404d467223 */ /* 0x080fe20000000076 */
[----:B------:R-:W-:Y:S01]  /*0b20*/  FFMA R69, R78, R64, R99 ;  /* 0x000000404e457223 */ /* 0x000fe20000000063 */
[----:B------:R-:W-:Y:S01]  /*0b30*/  FFMA R130, R75, R130, R136 ;  /* 0x000000824b827223 */ /* 0x000fe20000000088 */
[-C--:B------:R-:W-:Y:S01]  /*0b40*/  FFMA R71, R72, R64.reuse, R129 ;  /* 0x0000004048477223 */ /* 0x080fe20000000081 */
[----:B------:R-:W-:Y:S01]  /*0b50*/  FFMA R154, R73, R64, R124 ;  /* 0x00000040499a7223 */ /* 0x000fe2000000007c */
[C---:B0-----:R-:W-:Y:S01]  /*0b60*/  LEA R20, R53.reuse, R40, 0x18 ;  /* 0x0000002835147211 */ /* 0x041fe200078ec0ff */
[----:B------:R-:W-:Y:S01]  /*0b70*/  FFMA R127, R74, R64, R127 ;  /* 0x000000404a7f7223 */ /* 0x000fe2000000007f */
[----:B------:R-:W-:Y:S01]  /*0b80*/  LEA R22, R53, R42, 0x18 ;  /* 0x0000002a35167211 */ /* 0x000fe200078ec0ff */
[----:B------:R-:W-:Y:S01]  /*0b90*/  FFMA R158, R75, R64, R158 ;  /* 0x000000404b9e7223 */ /* 0x000fe2000000009e */
[-C--:B------:R-:W-:Y:S01]  /*0ba0*/  IADD3 R53, PT, PT, R20, R47.reuse, RZ ;  /* 0x0000002f14357210 */ /* 0x080fe20007ffe0ff */
[-C--:B------:R-:W-:Y:S01]  /*0bb0*/  FFMA R114, R76, R60.reuse, R93 ;  /* 0x0000003c4c727223 */ /* 0x080fe2000000005d */
[----:B------:R-:W-:Y:S01]  /*0bc0*/  IADD3 R40, PT, PT, R22, R47, RZ ;  /* 0x0000002f16287210 */ /* 0x000fe20007ffe0ff */
[-C--:B------:R-:W-:Y:S01]  /*0bd0*/  FFMA R97, R78, R60.reuse, R65 ;  /* 0x0000003c4e617223 */ /* 0x080fe20000000041 */
[----:B-1----:R-:W-:Y:S01]  /*0be0*/  LEA R21, R18, R53, 0x9 ;  /* 0x0000003512157211 */ /* 0x002fe200078e48ff */
[----:B------:R-:W-:Y:S01]  /*0bf0*/  FFMA R118, R79, R60, R58 ;  /* 0x0000003c4f767223 */ /* 0x000fe2000000003a */
[----:B--2---:R-:W-:Y:S01]  /*0c00*/  LEA R23, R17, R40, 0x5 ;  /* 0x0000002811177211 */ /* 0x004fe200078e28ff */
[-C--:B------:R-:W-:Y:S01]  /*0c10*/  FFMA R99, R72, R60.reuse, R67 ;  /* 0x0000003c48637223 */ /* 0x080fe20000000043 */
[----:B------:R-:W-:Y:S01]  /*0c20*/  FFMA R125, R74, R60, R125 ;  /* 0x0000003c4a7d7223 */ /* 0x000fe2000000007d */
[-C--:B------:R-:W-:Y:S01]  /*0c30*/  FFMA R84, R76, R45.reuse, R41 ;  /* 0x0000002d4c547223 */ /* 0x080fe20000000029 */
[-C--:B------:R-:W-:Y:S01]  /*0c40*/  FFMA R87, R72, R45.reuse, R43 ;  /* 0x0000002d48577223 */ /* 0x080fe2000000002b */
[-C--:B------:R-:W-:Y:S01]  /*0c50*/  FFMA R136, R75, R45.reuse, R62 ;  /* 0x0000002d4b887223 */ /* 0x080fe2000000003e */
[----:B------:R-:W-:Y:S01]  /*0c60*/  LDS.128 R64, [R21] ;  /* 0x0000000015407984 */ /* 0x000fe20000000c00 */
[-C--:B------:R-:W-:Y:S01]  /*0c70*/  FFMA R86, R77, R45.reuse, R86 ;  /* 0x0000002d4d567223 */ /* 0x080fe20000000056 */
[-C--:B------:R-:W-:Y:S01]  /*0c80*/  FFMA R85, R78, R45.reuse, R85 ;  /* 0x0000002d4e557223 */ /* 0x080fe20000000055 */
[-C--:B------:R-:W-:Y:S01]  /*0c90*/  FFMA R106, R79, R45.reuse, R56 ;  /* 0x0000002d4f6a7223 */ /* 0x080fe20000000038 */
[----:B------:R-:W0:Y:S01]  /*0ca0*/  LDS.128 R40, [R23+0x200] ;  /* 0x0002000017287984 */ /* 0x000e220000000c00 */
[CC--:B------:R-:W-:Y:S01]  /*0cb0*/  FFMA R132, R73.reuse, R45.reuse, R132 ;  /* 0x0000002d49847223 */ /* 0x0c0fe20000000084 */
[----:B------:R-:W-:Y:S01]  /*0cc0*/  FFMA R111, R74, R45, R111 ;  /* 0x0000002d4a6f7223 */ /* 0x000fe2000000006f */
[----:B------:R-:W1:Y:S01]  /*0cd0*/  LDC.64 R92, c[0x0][0x380] ;  /* 0x0000e000ff5c7b82 */ /* 0x000e620000000a00 */
[----:B------:R-:W2:Y:S01]  /*0ce0*/  LDS.128 R60, [R23+0x210] ;  /* 0x00021000173c7984 */ /* 0x000ea20000000c00 */
[----:B------:R-:W-:Y:S01]  /*0cf0*/  IADD3 R95, PT, PT, R14, -0x10, RZ ;  /* 0xfffffff00e5f7810 */ /* 0x000fe20007ffe0ff */
[C---:B------:R-:W-:Y:S01]  /*0d00*/  FFMA R134, R73.reuse, R156, R134 ;  /* 0x0000009c49867223 */ /* 0x040fe20000000086 */
[----:B------:R-:W-:Y:S01]  /*0d10*/  FFMA R142, R73, R144, R142 ;  /* 0x00000090498e7223 */ /* 0x000fe2000000008e */
[----:B------:R-:W3:Y:S01]  /*0d20*/  LDS.128 R44, [R21+0x40] ;  /* 0x00004000152c7984 */ /* 0x000ee20000000c00 */
[----:B------:R-:W-:Y:S01]  /*0d30*/  ISETP.GT.U32.AND P0, PT, R95, 0x7ef, PT ;  /* 0x000007ef5f00780c */ /* 0x000fe20003f04070 */
[----:B------:R-:W-:Y:S01]  /*0d40*/  FFMA R148, R73, R152, R148 ;  /* 0x0000009849947223 */ /* 0x000fe20000000094 */
[-C--:B------:R-:W-:Y:S01]  /*0d50*/  FFMA R88, R76, R156.reuse, R59 ;  /* 0x0000009c4c587223 */ /* 0x080fe2000000003b */
[----:B------:R-:W4:Y:S01]  /*0d60*/  LDS.128 R52, [R23+0x410] ;  /* 0x0004100017347984 */ /* 0x000f220000000c00 */
[-C--:B------:R-:W-:Y:S01]  /*0d70*/  FFMA R90, R77, R156.reuse, R90 ;  /* 0x0000009c4d5a7223 */ /* 0x080fe2000000005a */
[-C--:B------:R-:W-:Y:S01]  /*0d80*/  FFMA R89, R78, R156.reuse, R89 ;  /* 0x0000009c4e597223 */ /* 0x080fe20000000059 */
[-C--:B------:R-:W-:Y:S01]  /*0d90*/  FFMA R108, R79, R156.reuse, R108 ;  /* 0x0000009c4f6c7223 */ /* 0x080fe2000000006c */
[-C--:B------:R-:W-:Y:S01]  /*0da0*/  FFMA R91, R72, R156.reuse, R51 ;  /* 0x0000009c485b7223 */ /* 0x080fe20000000033 */
[----:B------:R-:W-:Y:S01]  /*0db0*/  FFMA R121, R74, R156, R121 ;  /* 0x0000009c4a797223 */ /* 0x000fe20000000079 */
[-C--:B------:R-:W-:Y:S01]  /*0dc0*/  FFMA R124, R76, R144.reuse, R57 ;  /* 0x000000904c7c7223 */ /* 0x080fe20000000039 */
[-C--:B------:R-:W-:Y:S01]  /*0dd0*/  FFMA R138, R77, R144.reuse, R138 ;  /* 0x000000904d8a7223 */ /* 0x080fe2000000008a */
[-C--:B------:R-:W-:Y:S01]  /*0de0*/  FFMA R107, R78, R144.reuse, R107 ;  /* 0x000000904e6b7223 */ /* 0x080fe2000000006b */
[-C--:B------:R-:W-:Y:S01]  /*0df0*/  FFMA R140, R79, R144.reuse, R140 ;  /* 0x000000904f8c7223 */ /* 0x080fe2000000008c */
[-C--:B------:R-:W-:Y:S01]  /*0e00*/  FFMA R109, R72, R144.reuse, R109 ;  /* 0x00000090486d7223 */ /* 0x080fe2000000006d */
[----:B------:R-:W-:Y:S01]  /*0e10*/  FFMA R115, R74, R144, R115 ;  /* 0x000000904a737223 */ /* 0x000fe20000000073 */
[----:B------:R-:W-:Y:S01]  /*0e20*/  @!P0 IADD3 R73, PT, PT, R10, 0x10, RZ ;  /* 0x000000100a498810 */ /* 0x000fe20007ffe0ff */
[C---:B------:R-:W-:Y:S01]  /*0e30*/  FFMA R156, R75.reuse, R156, R50 ;  /* 0x0000009c4b9c7223 */ /* 0x040fe20000000032 */
[----:B------:R-:W-:Y:S01]  /*0e40*/  FFMA R144, R75, R144, R48 ;  /* 0x000000904b907223 */ /* 0x000fe20000000030 */
[-C--:B------:R-:W-:Y:S01]  /*0e50*/  FFMA R98, R76, R152.reuse, R49 ;  /* 0x000000984c627223 */ /* 0x080fe20000000031 */
[----:B------:R-:W4:Y:S01]  /*0e60*/  LDS.128 R56, [R23+0x400] ;  /* 0x0004000017387984 */ /* 0x000f220000000c00 */
[-C--:B------:R-:W-:Y:S01]  /*0e70*/  FFMA R102, R77, R152.reuse, R102 ;  /* 0x000000984d667223 */ /* 0x080fe20000000066 */
[-C--:B------:R-:W-:Y:S01]  /*0e80*/  FFMA R105, R78, R152.reuse, R105 ;  /* 0x000000984e697223 */ /* 0x080fe20000000069 */
[-C--:B------:R-:W-:Y:S01]  /*0e90*/  FFMA R122, R79, R152.reuse, R122 ;  /* 0x000000984f7a7223 */ /* 0x080fe2000000007a */
[----:B------:R-:W4:Y:S01]  /*0ea0*/  LDS.128 R48, [R21+0x80] ;  /* 0x0000800015307984 */ /* 0x000f220000000c00 */
[-C--:B------:R-:W-:Y:S01]  /*0eb0*/  FFMA R117, R72, R152.reuse, R117 ;  /* 0x0000009848757223 */ /* 0x080fe20000000075 */
[-C--:B------:R-:W-:Y:S01]  /*0ec0*/  FFMA R119, R74, R152.reuse, R119 ;  /* 0x000000984a777223 */ /* 0x080fe20000000077 */
[----:B------:R-:W-:Y:S01]  /*0ed0*/  FFMA R152, R75, R152, R94 ;  /* 0x000000984b987223 */ /* 0x000fe2000000005e */
[----:B------:R-:W-:Y:S01]  /*0ee0*/  ISETP.GE.U32.AND P1, PT, R95, 0x7f0, PT ;  /* 0x000007f05f00780c */ /* 0x000fe20003f26070 */
[----:B-1----:R-:W-:Y:S01]  /*0ef0*/  @!P0 IMAD.WIDE.U32 R94, R73, 0x4, R92 ;  /* 0x00000004495e8825 */ /* 0x002fe200078e005c */
[----:B------:R-:W-:-:S03]  /*0f00*/  @!P0 IADD3 R77, PT, PT, R12, 0x10, RZ ;  /* 0x000000100c4d8810 */ /* 0x000fc60007ffe0ff */
[C---:B0-----:R-:W-:Y:S01]  /*0f10*/  FFMA R135, R65.reuse, R40, R68 ;  /* 0x0000002841877223 */ /* 0x041fe20000000044 */
[C---:B------:R-:W-:Y:S01]  /*0f20*/  FFMA R64, R65.reuse, R41, R70 ;  /* 0x0000002941407223 */ /* 0x040fe20000000046 */
[----:B------:R-:W-:Y:S01]  /*0f30*/  FFMA R137, R65, R42, R69 ;  /* 0x0000002a41897223 */ /* 0x000fe20000000045 */
[----:B------:R-:W-:-:S04]  /*0f40*/  @!P0 IMAD.WIDE.U32 R92, R77, 0x4, R92 ;  /* 0x000000044d5c8825 */ /* 0x000fc800078e005c */
[CC--:B--2---:R-:W-:Y:S01]  /*0f50*/  FFMA R73, R65.reuse, R60.reuse, R71 ;  /* 0x0000003c41497223 */ /* 0x0c4fe20000000047 */
[C---:B------:R-:W-:Y:S01]  /*0f60*/  FFMA R146, R65.reuse, R43, R146 ;  /* 0x0000002b41927223 */ /* 0x040fe20000000092 */
[----:B------:R-:W0:Y:S01]  /*0f70*/  LDS.128 R68, [R21+0xc0] ;  /* 0x0000c00015447984 */ /* 0x000e220000000c00 */
[----:B------:R-:W-:Y:S01]  /*0f80*/  FFMA R154, R65, R61, R154 ;  /* 0x0000003d419a7223 */ /* 0x000fe2000000009a */
[C---:B---3--:R-:W-:Y:S01]  /*0f90*/  FFMA R79, R45.reuse, R60, R99 ;  /* 0x0000003c2d4f7223 */ /* 0x048fe20000000063 */
[C---:B------:R-:W-:Y:S01]  /*0fa0*/  FFMA R77, R45.reuse, R40, R114 ;  /* 0x000000282d4d7223 */ /* 0x040fe20000000072 */
[C---:B------:R-:W-:Y:S01]  /*0fb0*/  FFMA R125, R45.reuse, R62, R125 ;  /* 0x0000003e2d7d7223 */ /* 0x040fe2000000007d */
[C---:B------:R-:W-:Y:S01]  /*0fc0*/  FFMA R114, R45.reuse, R41, R116 ;  /* 0x000000292d727223 */ /* 0x040fe20000000074 */
[----:B----4-:R-:W-:Y:S01]  /*0fd0*/  FFMA R99, R52, R66, R73 ;  /* 0x0000004234637223 */ /* 0x010fe20000000049 */
[C---:B------:R-:W-:Y:S01]  /*0fe0*/  FFMA R97, R45.reuse, R42, R97 ;  /* 0x0000002a2d617223 */ /* 0x040fe20000000061 */
[----:B------:R-:W1:Y:S01]  /*0ff0*/  LDS.128 R72, [R21+0x100] ;  /* 0x0001000015487984 */ /* 0x000e620000000c00 */
[C---:B------:R-:W-:Y:S01]  /*1000*/  FFMA R116, R45.reuse, R43, R118 ;  /* 0x0000002b2d747223 */ /* 0x040fe20000000076 */
[C---:B------:R-:W-:Y:S01]  /*1010*/  FFMA R44, R45.reuse, R61, R120 ;  /* 0x0000003d2d2c7223 */ /* 0x040fe20000000078 */
[-C--:B------:R-:W-:Y:S01]  /*1020*/  FFMA R76, R45, R63.reuse, R126 ;  /* 0x0000003f2d4c7223 */ /* 0x080fe2000000007e */
[C---:B------:R-:W-:Y:S01]  /*1030*/  FFMA R45, R54.reuse, R46, R125 ;  /* 0x0000002e362d7223 */ /* 0x040fe2000000007d */
[----:B------:R-:W-:Y:S01]  /*1040*/  FFMA R127, R65, R62, R127 ;  /* 0x0000003e417f7223 */ /* 0x000fe2000000007f */
[----:B------:R-:W-:Y:S01]  /*1050*/  FFMA R44, R53, R46, R44 ;  /* 0x0000002e352c7223 */ /* 0x000fe2000000002c */
[----:B------:R-:W-:Y:S01]  /*1060*/  FFMA R158, R65, R63, R158 ;  /* 0x0000003f419e7223 */ /* 0x000fe2000000009e */
[----:B-----5:R-:W5:Y:S01]  /*1070*/  @!P0 LDG.E.128.CONSTANT R24, desc[UR6][R94.64] ;  /* 0x000000065e188981 */ /* 0x020f62000c1e9d00 */
[----:B------:R-:W-:-:S03]  /*1080*/  FFMA R65, R54, R66, R127 ;  /* 0x0000004236417223 */ /* 0x000fc6000000007f */
[----:B------:R2:W5:Y:S01]  /*1090*/  @!P0 LDG.E.128.CONSTANT R28, desc[UR6][R92.64] ;  /* 0x000000065c1c8981 */ /* 0x000562000c1e9d00 */
[----:B------:R-:W-:Y:S01]  /*10a0*/  FFMA R120, R59, R66, R146 ;  /* 0x000000423b787223 */ /* 0x000fe20000000092 */
[-C--:B------:R-:W-:Y:S01]  /*10b0*/  FFMA R126, R58, R46.reuse, R97 ;  /* 0x0000002e3a7e7223 */ /* 0x080fe20000000061 */
[-C--:B------:R-:W-:Y:S01]  /*10c0*/  FFMA R146, R56, R46.reuse, R77 ;  /* 0x0000002e38927223 */ /* 0x080fe2000000004d */
[----:B------:R-:W-:Y:S01]  /*10d0*/  FFMA R114, R57, R46, R114 ;  /* 0x0000002e39727223 */ /* 0x000fe20000000072 */
[C---:B------:R-:W-:Y:S01]  /*10e0*/  FFMA R125, R49.reuse, R40, R96 ;  /* 0x00000028317d7223 */ /* 0x040fe20000000060 */
[----:B------:R-:W-:Y:S01]  /*10f0*/  FFMA R101, R49, R42, R101 ;  /* 0x0000002a31657223 */ /* 0x000fe20000000065 */
[-C--:B------:R-:W-:Y:S01]  /*1100*/  FFMA R116, R59, R46.reuse, R116 ;  /* 0x0000002e3b747223 */ /* 0x080fe20000000074 */
[----:B------:R-:W-:Y:S01]  /*1110*/  FFMA R97, R52, R46, R79 ;  /* 0x0000002e34617223 */ /* 0x000fe2000000004f */
[C---:B------:R-:W-:Y:S01]  /*1120*/  FFMA R110, R49.reuse, R41, R110 ;  /* 0x00000029316e7223 */ /* 0x040fe2000000006e */
[C---:B------:R-:W-:Y:S01]  /*1130*/  FFMA R112, R49.reuse, R43, R112 ;  /* 0x0000002b31707223 */ /* 0x040fe20000000070 */
[C---:B------:R-:W-:Y:S01]  /*1140*/  FFMA R103, R49.reuse, R60, R103 ;  /* 0x0000003c31677223 */ /* 0x040fe20000000067 */
[C---:B------:R-:W-:Y:S01]  /*1150*/  FFMA R48, R49.reuse, R61, R128 ;  /* 0x0000003d31307223 */ /* 0x040fe20000000080 */
[C---:B------:R-:W-:Y:S01]  /*1160*/  FFMA R123, R49.reuse, R62, R123 ;  /* 0x0000003e317b7223 */ /* 0x040fe2000000007b */
[----:B------:R-:W-:Y:S01]  /*1170*/  FFMA R96, R49, R63, R150 ;  /* 0x0000003f31607223 */ /* 0x000fe20000000096 */
[----:B------:R-:W-:Y:S01]  /*1180*/  FFMA R46, R55, R46, R76 ;  /* 0x0000002e372e7223 */ /* 0x000fe2000000004c */
[----:B------:R-:W-:Y:S01]  /*1190*/  FFMA R118, R57, R66, R64 ;  /* 0x0000004239767223 */ /* 0x000fe20000000040 */
[----:B------:R-:W3:Y:S01]  /*11a0*/  LDS.128 R76, [R21+0x140] ;  /* 0x00014000154c7984 */ /* 0x000ee20000000c00 */
[----:B------:R-:W-:Y:S01]  /*11b0*/  FFMA R128, R58, R50, R101 ;  /* 0x000000323a807223 */ /* 0x000fe20000000065 */
[-C--:B------:R-:W-:Y:S01]  /*11c0*/  FFMA R135, R56, R66.reuse, R135 ;  /* 0x0000004238877223 */ /* 0x080fe20000000087 */
[-C--:B------:R-:W-:Y:S01]  /*11d0*/  FFMA R137, R58, R66.reuse, R137 ;  /* 0x000000423a897223 */ /* 0x080fe20000000089 */
[----:B------:R-:W-:Y:S01]  /*11e0*/  FFMA R64, R53, R66, R154 ;  /* 0x0000004235407223 */ /* 0x000fe2000000009a */
[-C--:B------:R-:W-:Y:S01]  /*11f0*/  FFMA R150, R56, R50.reuse, R125 ;  /* 0x0000003238967223 */ /* 0x080fe2000000007d */
[-C--:B------:R-:W-:Y:S01]  /*1200*/  FFMA R110, R57, R50.reuse, R110 ;  /* 0x00000032396e7223 */ /* 0x080fe2000000006e */
[-C--:B------:R-:W-:Y:S01]  /*1210*/  FFMA R112, R59, R50.reuse, R112 ;  /* 0x000000323b707223 */ /* 0x080fe20000000070 */
[-C--:B------:R-:W-:Y:S01]  /*1220*/  FFMA R103, R52, R50.reuse, R103 ;  /* 0x0000003234677223 */ /* 0x080fe20000000067 */
[-C--:B0-----:R-:W-:Y:S01]  /*1230*/  FFMA R68, R53, R50.reuse, R48 ;  /* 0x0000003235447223 */ /* 0x081fe20000000030 */
[-C--:B------:R-:W-:Y:S01]  /*1240*/  FFMA R101, R54, R50.reuse, R123 ;  /* 0x0000003236657223 */ /* 0x080fe2000000007b */
[C---:B------:R-:W-:Y:S01]  /*1250*/  FFMA R96, R55.reuse, R50, R96 ;  /* 0x0000003237607223 */ /* 0x040fe20000000060 */
[----:B------:R-:W-:Y:S01]  /*1260*/  FFMA R66, R55, R66, R158 ;  /* 0x0000004237427223 */ /* 0x000fe2000000009e */
[C---:B------:R-:W-:Y:S01]  /*1270*/  FFMA R49, R69.reuse, R40, R80 ;  /* 0x0000002845317223 */ /* 0x040fe20000000050 */
[C---:B------:R-:W-:Y:S01]  /*1280*/  FFMA R48, R69.reuse, R41, R82 ;  /* 0x0000002945307223 */ /* 0x040fe20000000052 */
[C---:B------:R-:W-:Y:S01]  /*1290*/  FFMA R123, R69.reuse, R42, R81 ;  /* 0x0000002a457b7223 */ /* 0x040fe20000000051 */
[C---:B------:R-:W-:Y:S01]  /*12a0*/  FFMA R50, R69.reuse, R43, R100 ;  /* 0x0000002b45327223 */ /* 0x040fe20000000064 */
[C---:B------:R-:W-:Y:S01]  /*12b0*/  FFMA R125, R69.reuse, R60, R83 ;  /* 0x0000003c457d7223 */ /* 0x040fe20000000053 */
[C---:B------:R-:W-:Y:S01]  /*12c0*/  FFMA R158, R69.reuse, R61, R104 ;  /* 0x0000003d459e7223 */ /* 0x040fe20000000068 */
[C---:B------:R-:W-:Y:S01]  /*12d0*/  FFMA R113, R69.reuse, R62, R113 ;  /* 0x0000003e45717223 */ /* 0x040fe20000000071 */
[----:B------:R-:W-:Y:S01]  /*12e0*/  FFMA R160, R69, R63, R130 ;  /* 0x0000003f45a07223 */ /* 0x000fe20000000082 */
[----:B------:R-:W0:Y:S01]  /*12f0*/  LDS.128 R80, [R21+0x180] ;  /* 0x0001800015507984 */ /* 0x000e220000000c00 */
[-C--:B------:R-:W-:Y:S01]  /*1300*/  FFMA R154, R56, R70.reuse, R49 ;  /* 0x00000046389a7223 */ /* 0x080fe20000000031 */
[-C--:B------:R-:W-:Y:S01]  /*1310*/  FFMA R100, R57, R70.reuse, R48 ;  /* 0x0000004639647223 */ /* 0x080fe20000000030 */
[-C--:B------:R-:W-:Y:S01]  /*1320*/  FFMA R104, R59, R70.reuse, R50 ;  /* 0x000000463b687223 */ /* 0x080fe20000000032 */
[-C--:B------:R-:W-:Y:S01]  /*1330*/  FFMA R130, R58, R70.reuse, R123 ;  /* 0x000000463a827223 */ /* 0x080fe2000000007b */
[-C--:B------:R-:W-:Y:S01]  /*1340*/  FFMA R69, R52, R70.reuse, R125 ;  /* 0x0000004634457223 */ /* 0x080fe2000000007d */
[-C--:B------:R-:W-:Y:S01]  /*1350*/  FFMA R48, R53, R70.reuse, R158 ;  /* 0x0000004635307223 */ /* 0x080fe2000000009e */
[-C--:B------:R-:W-:Y:S01]  /*1360*/  FFMA R49, R54, R70.reuse, R113 ;  /* 0x0000004636317223 */ /* 0x080fe20000000071 */
[----:B------:R-:W-:Y:S01]  /*1370*/  FFMA R50, R55, R70, R160 ;  /* 0x0000004637327223 */ /* 0x000fe200000000a0 */
[C---:B-1----:R-:W-:Y:S01]  /*1380*/  FFMA R113, R73.reuse, R40, R84 ;  /* 0x0000002849717223 */ /* 0x042fe20000000054 */
[C---:B------:R-:W-:Y:S01]  /*1390*/  FFMA R70, R73.reuse, R41, R86 ;  /* 0x0000002949467223 */ /* 0x040fe20000000056 */
[C---:B------:R-:W-:Y:S01]  /*13a0*/  FFMA R123, R73.reuse, R42, R85 ;  /* 0x0000002a497b7223 */ /* 0x040fe20000000055 */
[C---:B------:R-:W-:Y:S01]  /*13b0*/  FFMA R125, R73.reuse, R60, R87 ;  /* 0x0000003c497d7223 */ /* 0x040fe20000000057 */
[C---:B------:R-:W-:Y:S01]  /*13c0*/  FFMA R106, R73.reuse, R43, R106 ;  /* 0x0000002b496a7223 */ /* 0x040fe2000000006a */
[----:B------:R-:W1:Y:S01]  /*13d0*/  LDS.128 R84, [R21+0x1c0] ;  /* 0x0001c00015547984 */ /* 0x000e620000000c00 */
[C---:B------:R-:W-:Y:S01]  /*13e0*/  FFMA R72, R73.reuse, R61, R132 ;  /* 0x0000003d49487223 */ /* 0x040fe20000000084 */
[C---:B------:R-:W-:Y:S01]  /*13f0*/  FFMA R111, R73.reuse, R62, R111 ;  /* 0x0000003e496f7223 */ /* 0x040fe2000000006f */
[----:B------:R-:W-:Y:S01]  /*1400*/  FFMA R160, R73, R63, R136 ;  /* 0x0000003f49a07223 */ /* 0x000fe20000000088 */
[----:B------:R-:W-:Y:S01]  /*1410*/  FFMA R158, R56, R74, R113 ;  /* 0x0000004a389e7223 */ /* 0x000fe20000000071 */
[C---:B---3--:R-:W-:Y:S01]  /*1420*/  FFMA R73, R77.reuse, R40, R88 ;  /* 0x000000284d497223 */ /* 0x048fe20000000058 */
[----:B------:R-:W-:Y:S01]  /*1430*/  FFMA R121, R77, R62, R121 ;  /* 0x0000003e4d797223 */ /* 0x000fe20000000079 */
[-C--:B------:R-:W-:Y:S01]  /*1440*/  FFMA R136, R57, R74.reuse, R70 ;  /* 0x0000004a39887223 */ /* 0x080fe20000000046 */
[-C--:B------:R-:W-:Y:S01]  /*1450*/  FFMA R132, R58, R74.reuse, R123 ;  /* 0x0000004a3a847223 */ /* 0x080fe2000000007b */
[-C--:B------:R-:W-:Y:S01]  /*1460*/  FFMA R106, R59, R74.reuse, R106 ;  /* 0x0000004a3b6a7223 */ /* 0x080fe2000000006a */
[-C--:B------:R-:W-:Y:S01]  /*1470*/  FFMA R113, R52, R74.reuse, R125 ;  /* 0x0000004a34717223 */ /* 0x080fe2000000007d */
[-C--:B------:R-:W-:Y:S01]  /*1480*/  FFMA R76, R53, R74.reuse, R72 ;  /* 0x0000004a354c7223 */ /* 0x080fe20000000048 */
[-C--:B------:R-:W-:Y:S01]  /*1490*/  FFMA R111, R54, R74.reuse, R111 ;  /* 0x0000004a366f7223 */ /* 0x080fe2000000006f */
[----:B------:R-:W-:Y:S01]  /*14a0*/  FFMA R74, R55, R74, R160 ;  /* 0x0000004a374a7223 */ /* 0x000fe200000000a0 */
[C---:B------:R-:W-:Y:S01]  /*14b0*/  FFMA R70, R77.reuse, R41, R90 ;  /* 0x000000294d467223 */ /* 0x040fe2000000005a */
[C---:B------:R-:W-:Y:S01]  /*14c0*/  FFMA R123, R77.reuse, R42, R89 ;  /* 0x0000002a4d7b7223 */ /* 0x040fe20000000059 */
[C---:B------:R-:W-:Y:S01]  /*14d0*/  FFMA R125, R77.reuse, R60, R91 ;  /* 0x0000003c4d7d7223 */ /* 0x040fe2000000005b */
[-C--:B------:R-:W-:Y:S01]  /*14e0*/  FFMA R160, R56, R78.reuse, R73 ;  /* 0x0000004e38a07223 */ /* 0x080fe20000000049 */
[----:B------:R-:W3:Y:S01]  /*14f0*/  LDS.128 R88, [R23+0x600] ;  /* 0x0006000017587984 */ /* 0x000ee20000000c00 */
[-C--:B------:R-:W-:Y:S01]  /*1500*/  FFMA R73, R54, R78.reuse, R121 ;  /* 0x0000004e36497223 */ /* 0x080fe20000000079 */
[C---:B------:R-:W-:Y:S01]  /*1510*/  FFMA R108, R77.reuse, R43, R108 ;  /* 0x0000002b4d6c7223 */ /* 0x040fe2000000006c */
[C---:B------:R-:W-:Y:S01]  /*1520*/  FFMA R72, R77.reuse, R61, R134 ;  /* 0x0000003d4d487223 */ /* 0x040fe20000000086 */
[----:B------:R-:W-:Y:S01]  /*1530*/  FFMA R162, R77, R63, R156 ;  /* 0x0000003f4da27223 */ /* 0x000fe2000000009c */
[-C--:B------:R-:W-:Y:S01]  /*1540*/  FFMA R156, R57, R78.reuse, R70 ;  /* 0x0000004e399c7223 */ /* 0x080fe20000000046 */
[CC--:B------:R-:W-:Y:S01]  /*1550*/  FFMA R134, R58.reuse, R78.reuse, R123 ;  /* 0x0000004e3a867223 */ /* 0x0c0fe2000000007b */
[----:B------:R-:W-:Y:S01]  /*1560*/  FFMA R70, R53, R78, R72 ;  /* 0x0000004e35467223 */ /* 0x000fe20000000048 */
[C---:B0-----:R-:W-:Y:S01]  /*1570*/  FFMA R138, R81.reuse, R41, R138 ;  /* 0x00000029518a7223 */ /* 0x041fe2000000008a */
[C---:B------:R-:W-:Y:S01]  /*1580*/  FFMA R107, R81.reuse, R42, R107 ;  /* 0x0000002a516b7223 */ /* 0x040fe2000000006b */
[C---:B------:R-:W-:Y:S01]  /*1590*/  FFMA R121, R81.reuse, R40, R124 ;  /* 0x0000002851797223 */ /* 0x040fe2000000007c */
[----:B------:R-:W-:Y:S01]  /*15a0*/  FFMA R124, R81, R43, R140 ;  /* 0x0000002b517c7223 */ /* 0x000fe2000000008c */
[-C--:B------:R-:W-:Y:S01]  /*15b0*/  FFMA R140, R57, R82.reuse, R138 ;  /* 0x00000052398c7223 */ /* 0x080fe2000000008a */
[----:B------:R-:W-:Y:S01]  /*15c0*/  FFMA R138, R58, R82, R107 ;  /* 0x000000523a8a7223 */ /* 0x000fe2000000006b */
[C---:B------:R-:W-:Y:S01]  /*15d0*/  FFMA R123, R81.reuse, R62, R115 ;  /* 0x0000003e517b7223 */ /* 0x040fe20000000073 */
[C---:B------:R-:W-:Y:S01]  /*15e0*/  FFMA R109, R81.reuse, R60, R109 ;  /* 0x0000003c516d7223 */ /* 0x040fe2000000006d */
[C---:B------:R-:W-:Y:S01]  /*15f0*/  FFMA R72, R81.reuse, R61, R142 ;  /* 0x0000003d51487223 */ /* 0x040fe2000000008e */
[----:B------:R-:W-:Y:S01]  /*1600*/  FFMA R142, R56, R82, R121 ;  /* 0x00000052388e7223 */ /* 0x000fe20000000079 */
[----:B------:R-:W-:Y:S01]  /*1610*/  FFMA R144, R81, R63, R144 ;  /* 0x0000003f51907223 */ /* 0x000fe20000000090 */
[-C--:B------:R-:W-:Y:S01]  /*1620*/  FFMA R108, R59, R78.reuse, R108 ;  /* 0x0000004e3b6c7223 */ /* 0x080fe2000000006c */
[----:B------:R-:W-:Y:S01]  /*1630*/  FFMA R77, R52, R78, R125 ;  /* 0x0000004e344d7223 */ /* 0x000fe2000000007d */
[----:B------:R-:W-:Y:S01]  /*1640*/  FFMA R81, R54, R82, R123 ;  /* 0x0000005236517223 */ /* 0x000fe2000000007b */
[C---:B-1----:R-:W-:Y:S01]  /*1650*/  FFMA R107, R85.reuse, R40, R98 ;  /* 0x00000028556b7223 */ /* 0x042fe20000000062 */
[C---:B------:R-:W-:Y:S01]  /*1660*/  FFMA R102, R85.reuse, R41, R102 ;  /* 0x0000002955667223 */ /* 0x040fe20000000066 */
[C---:B------:R-:W-:Y:S01]  /*1670*/  FFMA R105, R85.reuse, R42, R105 ;  /* 0x0000002a55697223 */ /* 0x040fe20000000069 */
[C---:B------:R-:W-:Y:S01]  /*1680*/  FFMA R122, R85.reuse, R43, R122 ;  /* 0x0000002b557a7223 */ /* 0x040fe2000000007a */
[C---:B------:R-:W-:Y:S01]  /*1690*/  FFMA R117, R85.reuse, R60, R117 ;  /* 0x0000003c55757223 */ /* 0x040fe20000000075 */
[----:B------:R-:W0:Y:S01]  /*16a0*/  LDS.128 R40, [R23+0x610] ;  /* 0x0006100017287984 */ /* 0x000e220000000c00 */
[C---:B------:R-:W-:Y:S01]  /*16b0*/  FFMA R80, R85.reuse, R61, R148 ;  /* 0x0000003d55507223 */ /* 0x040fe20000000094 */
[C---:B------:R-:W-:Y:S01]  /*16c0*/  FFMA R119, R85.reuse, R62, R119 ;  /* 0x0000003e55777223 */ /* 0x040fe20000000077 */
[----:B------:R-:W-:Y:S01]  /*16d0*/  FFMA R152, R85, R63, R152 ;  /* 0x0000003f55987223 */ /* 0x000fe20000000098 */
        /* <DEDUP_REMOVED lines=8> */
[-C--:B------:R-:W-:Y:S01]  /*1760*/  FFMA R124, R59, R82.reuse, R124 ;  /* 0x000000523b7c7223 */ /* 0x080fe2000000007c */
[C---:B---3--:R-:W-:Y:S01]  /*1770*/  FFMA R84, R89.reuse, R71, R100 ;  /* 0x0000004759547223 */ /* 0x048fe20000000064 */
[C---:B------:R-:W-:Y:S01]  /*1780*/  FFMA R118, R89.reuse, R67, R118 ;  /* 0x0000004359767223 */ /* 0x040fe20000000076 */
[C---:B------:R-:W-:Y:S01]  /*1790*/  FFMA R114, R89.reuse, R47, R114 ;  /* 0x0000002f59727223 */ /* 0x040fe20000000072 */
[C---:B------:R-:W-:Y:S01]  /*17a0*/  FFMA R110, R89.reuse, R51, R110 ;  /* 0x00000033596e7223 */ /* 0x040fe2000000006e */
[C---:B------:R-:W-:Y:S01]  /*17b0*/  FFMA R86, R89.reuse, R75, R136 ;  /* 0x0000004b59567223 */ /* 0x040fe20000000088 */
[C---:B------:R-:W-:Y:S01]  /*17c0*/  FFMA R98, R89.reuse, R79, R156 ;  /* 0x0000004f59627223 */ /* 0x040fe2000000009c */
        /* <DEDUP_REMOVED lines=11> */
[-C--:B------:R-:W-:Y:S01]  /*1880*/  FFMA R115, R52, R82.reuse, R109 ;  /* 0x0000005234737223 */ /* 0x080fe2000000006d */
[----:B------:R-:W-:Y:S01]  /*1890*/  FFMA R104, R91, R75, R106 ;  /* 0x0000004b5b687223 */ /* 0x000fe2000000006a */
        /* <DEDUP_REMOVED lines=9> */
[----:B------:R-:W-:Y:S01]  /*1930*/  FFMA R106, R91, R79, R108 ;  /* 0x0000004f5b6a7223 */ /* 0x000fe2000000006c */
[C---:B------:R-:W-:Y:S01]  /*1940*/  FFMA R78, R55.reuse, R78, R162 ;  /* 0x0000004e374e7223 */ /* 0x040fe200000000a2 */
[----:B------:R-:W-:Y:S01]  /*1950*/  FFMA R82, R55, R82, R144 ;  /* 0x0000005237527223 */ /* 0x000fe20000000090 */
[C---:B------:R-:W-:Y:S01]  /*1960*/  FFMA R120, R91.reuse, R67, R120 ;  /* 0x000000435b787223 */ /* 0x040fe20000000078 */
[C---:B------:R-:W-:Y:S01]  /*1970*/  FFMA R116, R91.reuse, R47, R116 ;  /* 0x0000002f5b747223 */ /* 0x040fe20000000074 */
[C---:B------:R-:W-:Y:S01]  /*1980*/  FFMA R112, R91.reuse, R51, R112 ;  /* 0x000000335b707223 */ /* 0x040fe20000000070 */
[C---:B------:R-:W-:Y:S01]  /*1990*/  FFMA R108, R91.reuse, R83, R124 ;  /* 0x000000535b6c7223 */ /* 0x040fe2000000007c */
[----:B------:R-:W-:Y:S01]  /*19a0*/  FFMA R88, R91, R87, R60 ;  /* 0x000000575b587223 */ /* 0x000fe2000000003c */
[----:B------:R-:W-:Y:S01]  /*19b0*/  LDS.128 R56, [R21+0x10] ;  /* 0x0000100015387984 */ /* 0x000fe20000000c00 */
[-C--:B0-----:R-:W-:Y:S01]  /*19c0*/  FFMA R99, R40, R67.reuse, R99 ;  /* 0x0000004328637223 */ /* 0x081fe20000000063 */
[-C--:B------:R-:W-:Y:S01]  /*19d0*/  FFMA R124, R41, R67.reuse, R64 ;  /* 0x00000043297c7223 */ /* 0x080fe20000000040 */
[-C--:B------:R-:W-:Y:S01]  /*19e0*/  FFMA R91, R42, R67.reuse, R65 ;  /* 0x000000432a5b7223 */ /* 0x080fe20000000041 */
[----:B------:R-:W0:Y:S01]  /*19f0*/  LDS.128 R52, [R23+0x800] ;  /* 0x0008000017347984 */ /* 0x000e220000000c00 */
[----:B------:R-:W-:Y:S01]  /*1a00*/  FFMA R130, R43, R67, R66 ;  /* 0x000000432b827223 */ /* 0x000fe20000000042 */
[-C--:B------:R-:W-:Y:S01]  /*1a10*/  FFMA R97, R40, R47.reuse, R97 ;  /* 0x0000002f28617223 */ /* 0x080fe20000000061 */
[-C--:B------:R-:W-:Y:S01]  /*1a20*/  FFMA R126, R41, R47.reuse, R44 ;  /* 0x0000002f297e7223 */ /* 0x080fe2000000002c */
[----:B------:R-:W1:Y:S01]  /*1a30*/  LDS.128 R60, [R23+0x810] ;  /* 0x00081000173c7984 */ /* 0x000e620000000c00 */
[-C--:B------:R-:W-:Y:S01]  /*1a40*/  FFMA R143, R42, R47.reuse, R45 ;  /* 0x0000002f2a8f7223 */ /* 0x080fe2000000002d */
[C---:B------:R-:W-:Y:S01]  /*1a50*/  FFMA R132, R43.reuse, R47, R46 ;  /* 0x0000002f2b847223 */ /* 0x040fe2000000002e */
[-C--:B------:R-:W-:Y:S01]  /*1a60*/  FFMA R134, R43, R51.reuse, R96 ;  /* 0x000000332b867223 */ /* 0x080fe20000000060 */
[----:B------:R-:W3:Y:S01]  /*1a70*/  LDS.128 R64, [R21+0x50] ;  /* 0x0000500015407984 */ /* 0x000ee20000000c00 */
[-C--:B------:R-:W-:Y:S01]  /*1a80*/  FFMA R103, R40, R51.reuse, R103 ;  /* 0x0000003328677223 */ /* 0x080fe20000000067 */
[CC--:B------:R-:W-:Y:S01]  /*1a90*/  FFMA R128, R41.reuse, R51.reuse, R68 ;  /* 0x0000003329807223 */ /* 0x0c0fe20000000044 */
[C---:B------:R-:W-:Y:S01]  /*1aa0*/  FFMA R145, R42.reuse, R51, R101 ;  /* 0x000000332a917223 */ /* 0x040fe20000000065 */
[----:B------:R-:W4:Y:S01]  /*1ab0*/  LDS.128 R44, [R21+0x90] ;  /* 0x00009000152c7984 */ /* 0x000f220000000c00 */
[-C--:B------:R-:W-:Y:S01]  /*1ac0*/  FFMA R96, R41, R71.reuse, R48 ;  /* 0x0000004729607223 */ /* 0x080fe20000000030 */
[-C--:B------:R-:W-:Y:S01]  /*1ad0*/  FFMA R147, R42, R71.reuse, R49 ;  /* 0x000000472a937223 */ /* 0x080fe20000000031 */
[-C--:B------:R-:W-:Y:S01]  /*1ae0*/  FFMA R136, R43, R71.reuse, R50 ;  /* 0x000000472b887223 */ /* 0x080fe20000000032 */
[C---:B------:R-:W-:Y:S01]  /*1af0*/  FFMA R101, R40.reuse, R71, R69 ;  /* 0x0000004728657223 */ /* 0x040fe20000000045 */
[----:B------:R-:W2:Y:S01]  /*1b00*/  LDS.128 R48, [R21+0xd0] ;  /* 0x0000d00015307984 */ /* 0x000ea20000000c00 */
[C---:B------:R-:W-:Y:S01]  /*1b10*/  FFMA R142, R41.reuse, R79, R70 ;  /* 0x0000004f298e7223 */ /* 0x040fe20000000046 */
[-C--:B------:R-:W-:Y:S01]  /*1b20*/  FFMA R115, R40, R83.reuse, R115 ;  /* 0x0000005328737223 */ /* 0x080fe20000000073 */
[-C--:B------:R-:W-:Y:S01]  /*1b30*/  FFMA R146, R41, R83.reuse, R72 ;  /* 0x0000005329927223 */ /* 0x080fe20000000048 */
[-C--:B------:R-:W-:Y:S01]  /*1b40*/  FFMA R153, R42, R83.reuse, R81 ;  /* 0x000000532a997223 */ /* 0x080fe20000000051 */
[----:B------:R-:W-:Y:S01]  /*1b50*/  FFMA R150, R43, R83, R82 ;  /* 0x000000532b967223 */ /* 0x000fe20000000052 */
[----:B------:R-:W2:Y:S01]  /*1b60*/  LDS.128 R68, [R21+0x110] ;  /* 0x0001100015447984 */ /* 0x000ea20000000c00 */
[C---:B------:R-:W-:Y:S01]  /*1b70*/  FFMA R148, R41.reuse, R87, R80 ;  /* 0x0000005729947223 */ /* 0x040fe20000000050 */
[-C--:B------:R-:W-:Y:S01]  /*1b80*/  FFMA R113, R40, R75.reuse, R113 ;  /* 0x0000004b28717223 */ /* 0x080fe20000000071 */
[-C--:B------:R-:W-:Y:S01]  /*1b90*/  FFMA R138, R41, R75.reuse, R76 ;  /* 0x0000004b298a7223 */ /* 0x080fe2000000004c */
[CC--:B------:R-:W-:Y:S01]  /*1ba0*/  FFMA R111, R42.reuse, R75.reuse, R111 ;  /* 0x0000004b2a6f7223 */ /* 0x0c0fe2000000006f */
[C---:B------:R-:W-:Y:S01]  /*1bb0*/  FFMA R140, R43.reuse, R75, R74 ;  /* 0x0000004b2b8c7223 */ /* 0x040fe2000000004a */
[-C--:B------:R-:W-:Y:S01]  /*1bc0*/  FFMA R151, R42, R79.reuse, R73 ;  /* 0x0000004f2a977223 */ /* 0x080fe20000000049 */
[----:B------:R-:W2:Y:S01]  /*1bd0*/  LDS.128 R80, [R21+0x150] ;  /* 0x0001500015507984 */ /* 0x000ea20000000c00 */
[CC--:B------:R-:W-:Y:S01]  /*1be0*/  FFMA R149, R40.reuse, R79.reuse, R77 ;  /* 0x0000004f28957223 */ /* 0x0c0fe2000000004d */
[C---:B------:R-:W-:Y:S01]  /*1bf0*/  FFMA R144, R43.reuse, R79, R78 ;  /* 0x0000004f2b907223 */ /* 0x040fe2000000004e */
[-C--:B------:R-:W-:Y:S01]  /*1c00*/  FFMA R141, R40, R87.reuse, R141 ;  /* 0x00000057288d7223 */ /* 0x080fe2000000008d */
[----:B------:R-:W2:Y:S01]  /*1c10*/  LDS.128 R72, [R21+0x190] ;  /* 0x0001900015487984 */ /* 0x000ea20000000c00 */
[-C--:B------:R-:W-:Y:S01]  /*1c20*/  FFMA R139, R42, R87.reuse, R139 ;  /* 0x000000572a8b7223 */ /* 0x080fe2000000008b */
[----:B------:R-:W-:-:S02]  /*1c30*/  FFMA R122, R43, R87, R122 ;  /* 0x000000572b7a7223 */ /* 0x000fc4000000007a */
[----:B------:R-:W2:Y:S01]  /*1c40*/  LDS.128 R76, [R21+0x1d0] ;  /* 0x0001d000154c7984 */ /* 0x000ea20000000c00 */
[C---:B0-----:R-:W-:Y:S01]  /*1c50*/  FFMA R135, R56.reuse, R52, R135 ;  /* 0x0000003438877223 */ /* 0x041fe20000000087 */
[C---:B------:R-:W-:Y:S02]  /*1c60*/  FFMA R118, R56.reuse, R53, R118 ;  /* 0x0000003538767223 */ /* 0x040fe40000000076 */
[----:B------:R-:W0:Y:S01]  /*1c70*/  LDS.128 R40, [R23+0xa00] ;  /* 0x000a000017287984 */ /* 0x000e220000000c00 */
[C---:B------:R-:W-:Y:S01]  /*1c80*/  FFMA R137, R56.reuse, R54, R137 ;  /* 0x0000003638897223 */ /* 0x040fe20000000089 */
[C---:B------:R-:W-:Y:S01]  /*1c90*/  FFMA R120, R56.reuse, R55, R120 ;  /* 0x0000003738787223 */ /* 0x040fe20000000078 */
[C---:B-1----:R-:W-:Y:S01]  /*1ca0*/  FFMA R99, R56.reuse, R60, R99 ;  /* 0x0000003c38637223 */ /* 0x042fe20000000063 */
[C---:B------:R-:W-:Y:S01]  /*1cb0*/  FFMA R124, R56.reuse, R61, R124 ;  /* 0x0000003d387c7223 */ /* 0x040fe2000000007c */
[C---:B------:R-:W-:Y:S01]  /*1cc0*/  FFMA R91, R56.reuse, R62, R91 ;  /* 0x0000003e385b7223 */ /* 0x040fe2000000005b */
[----:B------:R-:W-:Y:S01]  /*1cd0*/  FFMA R130, R56, R63, R130 ;  /* 0x0000003f38827223 */ /* 0x000fe20000000082 */
        /* <DEDUP_REMOVED lines=8> */
[C---:B----4-:R-:W-:Y:S01]  /*1d60*/  FFMA R64, R44.reuse, R52, R127 ;  /* 0x000000342c407223 */ /* 0x050fe2000000007f */
[C---:B------:R-:W-:Y:S01]  /*1d70*/  FFMA R110, R44.reuse, R53, R110 ;  /* 0x000000352c6e7223 */ /* 0x040fe2000000006e */
[C---:B------:R-:W-:Y:S01]  /*1d80*/  FFMA R154, R44.reuse, R54, R129 ;  /* 0x000000362c9a7223 */ /* 0x040fe20000000081 */
[C---:B------:R-:W-:Y:S01]  /*1d90*/  FFMA R112, R44.reuse, R55, R112 ;  /* 0x000000372c707223 */ /* 0x040fe20000000070 */
[C---:B------:R-:W-:Y:S01]  /*1da0*/  FFMA R103, R44.reuse, R60, R103 ;  /* 0x0000003c2c677223 */ /* 0x040fe20000000067 */
[C---:B------:R-:W-:Y:S01]  /*1db0*/  FFMA R128, R44.reuse, R61, R128 ;  /* 0x0000003d2c807223 */ /* 0x040fe20000000080 */
[C---:B------:R-:W-:Y:S01]  /*1dc0*/  FFMA R145, R44.reuse, R62, R145 ;  /* 0x0000003e2c917223 */ /* 0x040fe20000000091 */
[----:B------:R-:W-:Y:S01]  /*1dd0*/  FFMA R134, R44, R63, R134 ;  /* 0x0000003f2c867223 */ /* 0x000fe20000000086 */
[C---:B--2---:R-:W-:Y:S01]  /*1de0*/  FFMA R44, R48.reuse, R52, R85 ;  /* 0x00000034302c7223 */ /* 0x044fe20000000055 */
        /* <DEDUP_REMOVED lines=24> */
[----:B------:R-:W-:Y:S01]  /*1f70*/  FFMA R121, R72, R54, R121 ;  /* 0x0000003648797223 */ /* 0x000fe20000000079 */
[C---:B------:R-:W-:Y:S01]  /*1f80*/  FFMA R52, R76.reuse, R52, R117 ;  /* 0x000000344c347223 */ /* 0x040fe20000000075 */
[----:B------:R-:W-:Y:S01]  /*1f90*/  FFMA R54, R76, R54, R89 ;  /* 0x000000364c367223 */ /* 0x000fe20000000059 */
[----:B0-----:R-:W-:Y:S01]  /*1fa0*/  FFMA R89, R40, R49, R44 ;  /* 0x0000003128597223 */ /* 0x001fe2000000002c */
[C---:B------:R-:W-:Y:S01]  /*1fb0*/  FFMA R100, R72.reuse, R53, R100 ;  /* 0x0000003548647223 */ /* 0x040fe20000000064 */
[----:B------:R-:W-:Y:S01]  /*1fc0*/  FFMA R108, R72, R55, R108 ;  /* 0x00000037486c7223 */ /* 0x000fe2000000006c */
[C---:B------:R-:W-:Y:S01]  /*1fd0*/  FFMA R102, R76.reuse, R53, R102 ;  /* 0x000000354c667223 */ /* 0x040fe20000000066 */
[----:B------:R-:W-:Y:S01]  /*1fe0*/  FFMA R88, R76, R55, R88 ;  /* 0x000000374c587223 */ /* 0x000fe20000000058 */
[-C--:B------:R-:W-:Y:S01]  /*1ff0*/  FFMA R117, R40, R77.reuse, R52 ;  /* 0x0000004d28757223 */ /* 0x080fe20000000034 */
[----:B------:R-:W-:Y:S01]  /*2000*/  FFMA R44, R42, R77, R54 ;  /* 0x0000004d2a2c7223 */ /* 0x000fe20000000036 */
[----:B------:R-:W0:Y:S01]  /*2010*/  LDS.128 R84, [R23+0xa10] ;  /* 0x000a100017547984 */ /* 0x000e220000000c00 */
[C---:B------:R-:W-:Y:S01]  /*2020*/  FFMA R146, R72.reuse, R61, R146 ;  /* 0x0000003d48927223 */ /* 0x040fe20000000092 */
[----:B------:R-:W-:Y:S01]  /*2030*/  FFMA R150, R72, R63, R150 ;  /* 0x0000003f48967223 */ /* 0x000fe20000000096 */
[C---:B------:R-:W-:Y:S01]  /*2040*/  FFMA R148, R76.reuse, R61, R148 ;  /* 0x0000003d4c947223 */ /* 0x040fe20000000094 */
[----:B------:R-:W1:Y:S01]  /*2050*/  LDS.128 R52, [R23+0xc00] ;  /* 0x000c000017347984 */ /* 0x000e620000000c00 */
[----:B------:R-:W-:Y:S01]  /*2060*/  FFMA R122, R76, R63, R122 ;  /* 0x0000003f4c7a7223 */ /* 0x000fe2000000007a */
[C---:B------:R-:W-:Y:S01]  /*2070*/  FFMA R61, R40.reuse, R65, R56 ;  /* 0x00000041283d7223 */ /* 0x040fe20000000038 */
[----:B------:R-:W-:Y:S01]  /*2080*/  FFMA R63, R40, R45, R64 ;  /* 0x0000002d283f7223 */ /* 0x000fe20000000040 */
[C---:B------:R-:W-:Y:S01]  /*2090*/  FFMA R115, R72.reuse, R60, R115 ;  /* 0x0000003c48737223 */ /* 0x040fe20000000073 */
[----:B------:R-:W-:Y:S01]  /*20a0*/  FFMA R153, R72, R62, R153 ;  /* 0x0000003e48997223 */ /* 0x000fe20000000099 */
[C---:B------:R-:W-:Y:S01]  /*20b0*/  FFMA R141, R76.reuse, R60, R141 ;  /* 0x0000003c4c8d7223 */ /* 0x040fe2000000008d */
[----:B------:R-:W-:Y:S01]  /*20c0*/  FFMA R139, R76, R62, R139 ;  /* 0x0000003e4c8b7223 */ /* 0x000fe2000000008b */
[----:B------:R-:W-:Y:S01]  /*20d0*/  FFMA R165, R42, R73, R121 ;  /* 0x000000492aa57223 */ /* 0x000fe20000000079 */
        /* <DEDUP_REMOVED lines=25> */
[----:B------:R-:W-:-:S02]  /*2270*/  FFMA R88, R43, R77, R88 ;  /* 0x0000004d2b587223 */ /* 0x000fc40000000058 */
[----:B------:R-:W2:Y:S01]  /*2280*/  LDS.128 R40, [R23+0xc10] ;  /* 0x000c100017287984 */ /* 0x000ea20000000c00 */
[-C--:B0-----:R-:W-:Y:S01]  /*2290*/  FFMA R99, R84, R57.reuse, R99 ;  /* 0x0000003954637223 */ /* 0x081fe20000000063 */
[----:B------:R-:W-:Y:S01]  /*22a0*/  FFMA R91, R86, R57, R91 ;  /* 0x00000039565b7223 */ /* 0x000fe2000000005b */
[-C--:B------:R-:W-:Y:S01]  /*22b0*/  FFMA R97, R84, R65.reuse, R97 ;  /* 0x0000004154617223 */ /* 0x080fe20000000061 */
[C---:B-1----:R-:W-:Y:S01]  /*22c0*/  FFMA R48, R52.reuse, R66, R61 ;  /* 0x0000004234307223 */ /* 0x042fe2000000003d */
[----:B------:R-:W-:Y:S01]  /*22d0*/  FFMA R56, R52, R46, R63 ;  /* 0x0000002e34387223 */ /* 0x000fe2000000003f */
[----:B------:R-:W-:Y:S01]  /*22e0*/  FFMA R143, R86, R65, R143 ;  /* 0x00000041568f7223 */ /* 0x000fe2000000008f */
[-C--:B------:R-:W-:Y:S01]  /*22f0*/  FFMA R103, R84, R45.reuse, R103 ;  /* 0x0000002d54677223 */ /* 0x080fe20000000067 */
        /* <DEDUP_REMOVED lines=11> */
[----:B------:R-:W-:Y:S01]  /*23b0*/  FFMA R162, R54, R78, R44 ;  /* 0x0000004e36a27223 */ /* 0x000fe2000000002c */
[----:B------:R-:W0:Y:S01]  /*23c0*/  LDS.128 R60, [R23+0xe00] ;  /* 0x000e0000173c7984 */ /* 0x000e220000000c00 */
        /* <DEDUP_REMOVED lines=29> */
[-C--:B------:R-:W-:Y:S01]  /*25a0*/  FFMA R124, R85, R57.reuse, R124 ;  /* 0x00000039557c7223 */ /* 0x080fe2000000007c */
[----:B------:R-:W1:Y:S01]  /*25b0*/  LDS.128 R52, [R23+0xe10] ;  /* 0x000e100017347984 */ /* 0x000e620000000c00 */
        /* <DEDUP_REMOVED lines=15> */
[-C--:B--2---:R-:W-:Y:S01]  /*26b0*/  FFMA R99, R40, R58.reuse, R99 ;  /* 0x0000003a28637223 */ /* 0x084fe20000000063 */
[-C--:B------:R-:W-:Y:S01]  /*26c0*/  FFMA R124, R41, R58.reuse, R124 ;  /* 0x0000003a297c7223 */ /* 0x080fe2000000007c */
[-C--:B------:R-:W-:Y:S01]  /*26d0*/  FFMA R91, R42, R58.reuse, R91 ;  /* 0x0000003a2a5b7223 */ /* 0x080fe2000000005b */
[----:B------:R-:W-:Y:S01]  /*26e0*/  FFMA R130, R43, R58, R130 ;  /* 0x0000003a2b827223 */ /* 0x000fe20000000082 */
[-C--:B------:R-:W-:Y:S01]  /*26f0*/  FFMA R115, R40, R74.reuse, R115 ;  /* 0x0000004a28737223 */ /* 0x080fe20000000073 */
[-C--:B------:R-:W-:Y:S01]  /*2700*/  FFMA R146, R41, R74.reuse, R146 ;  /* 0x0000004a29927223 */ /* 0x080fe20000000092 */
[-C--:B------:R-:W-:Y:S01]  /*2710*/  FFMA R153, R42, R74.reuse, R153 ;  /* 0x0000004a2a997223 */ /* 0x080fe20000000099 */
[----:B------:R-:W-:Y:S01]  /*2720*/  FFMA R150, R43, R74, R150 ;  /* 0x0000004a2b967223 */ /* 0x000fe20000000096 */
[C---:B0-----:R-:W-:Y:S01]  /*2730*/  FFMA R105, R60.reuse, R83, R72 ;  /* 0x000000533c697223 */ /* 0x041fe20000000048 */
[----:B------:R-:W-:Y:S01]  /*2740*/  FFMA R107, R60, R75, R76 ;  /* 0x0000004b3c6b7223 */ /* 0x000fe2000000004c */
[-C--:B------:R-:W-:Y:S01]  /*2750*/  FFMA R97, R40, R66.reuse, R97 ;  /* 0x0000004228617223 */ /* 0x080fe20000000061 */
[-C--:B------:R-:W-:Y:S01]  /*2760*/  FFMA R126, R41, R66.reuse, R126 ;  /* 0x00000042297e7223 */ /* 0x080fe2000000007e */
[-C--:B------:R-:W-:Y:S01]  /*2770*/  FFMA R143, R42, R66.reuse, R143 ;  /* 0x000000422a8f7223 */ /* 0x080fe2000000008f */
        /* <DEDUP_REMOVED lines=51> */
[----:B------:R-:W-:Y:S01]  /*2ab0*/  LDS.128 R40, [R21+0x20] ;  /* 0x0000200015287984 */ /* 0x000fe20000000c00 */
[-C--:B-1----:R-:W-:Y:S01]  /*2ac0*/  FFMA R99, R52, R59.reuse, R99 ;  /* 0x0000003b34637223 */ /* 0x082fe20000000063 */
        /* <DEDUP_REMOVED lines=8> */
[----:B------:R-:W-:Y:S01]  /*2b50*/  FFMA R134, R55, R47, R134 ;  /* 0x0000002f37867223 */ /* 0x000fe20000000086 */
[-C--:B------:R-:W-:Y:S01]  /*2b60*/  FFMA R97, R52, R67.reuse, R97 ;  /* 0x0000004334617223 */ /* 0x080fe20000000061 */
[----:B------:R-:W2:Y:S01]  /*2b70*/  LDS.128 R56, [R21+0x60] ;  /* 0x0000600015387984 */ /* 0x000ea20000000c00 */
[-C--:B------:R-:W-:Y:S01]  /*2b80*/  FFMA R126, R53, R67.reuse, R126 ;  /* 0x00000043357e7223 */ /* 0x080fe2000000007e */
[-C--:B------:R-:W-:Y:S01]  /*2b90*/  FFMA R143, R54, R67.reuse, R143 ;  /* 0x00000043368f7223 */ /* 0x080fe2000000008f */
[----:B------:R-:W-:Y:S01]  /*2ba0*/  FFMA R132, R55, R67, R132 ;  /* 0x0000004337847223 */ /* 0x000fe20000000084 */
[----:B------:R-:W3:Y:S01]  /*2bb0*/  LDS.128 R44, [R21+0xa0] ;  /* 0x0000a000152c7984 */ /* 0x000ee20000000c00 */
        /* <DEDUP_REMOVED lines=20> */
[----:B------:R-:W4:Y:S04]  /*2d00*/  LDS.128 R48, [R21+0xe0] ;  /* 0x0000e00015307984 */ /* 0x000f280000000c00 */
[----:B------:R-:W4:Y:S01]  /*2d10*/  LDS.128 R64, [R21+0x120] ;  /* 0x0001200015407984 */ /* 0x000f220000000c00 */
[C---:B0-----:R-:W-:Y:S01]  /*2d20*/  FFMA R135, R40.reuse, R84, R135 ;  /* 0x0000005428877223 */ /* 0x041fe20000000087 */
[C---:B------:R-:W-:Y:S01]  /*2d30*/  FFMA R118, R40.reuse, R85, R118 ;  /* 0x0000005528767223 */ /* 0x040fe20000000076 */
[C---:B------:R-:W-:Y:S01]  /*2d40*/  FFMA R137, R40.reuse, R86, R137 ;  /* 0x0000005628897223 */ /* 0x040fe20000000089 */
[C---:B------:R-:W-:Y:S01]  /*2d50*/  FFMA R120, R40.reuse, R87, R120 ;  /* 0x0000005728787223 */ /* 0x040fe20000000078 */
[C---:B-1----:R-:W-:Y:S01]  /*2d60*/  FFMA R99, R40.reuse, R60, R99 ;  /* 0x0000003c28637223 */ /* 0x042fe20000000063 */
[C---:B------:R-:W-:Y:S01]  /*2d70*/  FFMA R124, R40.reuse, R61, R124 ;  /* 0x0000003d287c7223 */ /* 0x040fe2000000007c */
[C---:B------:R-:W-:Y:S01]  /*2d80*/  FFMA R91, R40.reuse, R62, R91 ;  /* 0x0000003e285b7223 */ /* 0x040fe2000000005b */
[----:B------:R-:W-:Y:S01]  /*2d90*/  FFMA R130, R40, R63, R130 ;  /* 0x0000003f28827223 */ /* 0x000fe20000000082 */
[C---:B--2---:R-:W-:Y:S01]  /*2da0*/  FFMA R116, R56.reuse, R84, R73 ;  /* 0x0000005438747223 */ /* 0x044fe20000000049 */
[C---:B------:R-:W-:Y:S01]  /*2db0*/  FFMA R152, R56.reuse, R85, R72 ;  /* 0x0000005538987223 */ /* 0x040fe20000000048 */
[C---:B------:R-:W-:Y:S01]  /*2dc0*/  FFMA R40, R56.reuse, R87, R74 ;  /* 0x0000005738287223 */ /* 0x040fe2000000004a */
[----:B------:R-:W0:Y:S01]  /*2dd0*/  LDS.128 R52, [R21+0x160] ;  /* 0x0001600015347984 */ /* 0x000e220000000c00 */
[C---:B------:R-:W-:Y:S01]  /*2de0*/  FFMA R154, R56.reuse, R86, R129 ;  /* 0x00000056389a7223 */ /* 0x040fe20000000081 */
[C---:B------:R-:W-:Y:S01]  /*2df0*/  FFMA R97, R56.reuse, R60, R97 ;  /* 0x0000003c38617223 */ /* 0x040fe20000000061 */
[C---:B------:R-:W-:Y:S01]  /*2e00*/  FFMA R126, R56.reuse, R61, R126 ;  /* 0x0000003d387e7223 */ /* 0x040fe2000000007e */
[----:B------:R-:W1:Y:S01]  /*2e10*/  LDS.128 R68, [R21+0x1a0] ;  /* 0x0001a00015447984 */ /* 0x000e620000000c00 */
[C---:B------:R-:W-:Y:S01]  /*2e20*/  FFMA R143, R56.reuse, R62, R143 ;  /* 0x0000003e388f7223 */ /* 0x040fe2000000008f */
[----:B------:R-:W-:Y:S01]  /*2e30*/  FFMA R132, R56, R63, R132 ;  /* 0x0000003f38847223 */ /* 0x000fe20000000084 */
[C---:B---3--:R-:W-:Y:S01]  /*2e40*/  FFMA R56, R44.reuse, R84, R77 ;  /* 0x000000542c387223 */ /* 0x048fe2000000004d */
[----:B------:R-:W2:Y:S01]  /*2e50*/  LDS.128 R72, [R21+0x1e0] ;  /* 0x0001e00015487984 */ /* 0x000ea20000000c00 */
[C---:B------:R-:W-:Y:S01]  /*2e60*/  FFMA R156, R44.reuse, R85, R76 ;  /* 0x000000552c9c7223 */ /* 0x040fe2000000004c */
[C---:B------:R-:W-:Y:S01]  /*2e70*/  FFMA R158, R44.reuse, R86, R127 ;  /* 0x000000562c9e7223 */ /* 0x040fe2000000007f */
[C---:B------:R-:W-:Y:S01]  /*2e80*/  FFMA R112, R44.reuse, R87, R112 ;  /* 0x000000572c707223 */ /* 0x040fe20000000070 */
[----:B------:R-:W3:Y:S01]  /*2e90*/  LDS.128 R76, [R23+0x1200] ;  /* 0x00120000174c7984 */ /* 0x000ee20000000c00 */
        /* <DEDUP_REMOVED lines=8> */
[----:B------:R-:W-:Y:S01]  /*2f20*/  FFMA R136, R48, R63, R136 ;  /* 0x0000003f30887223 */ /* 0x000fe20000000088 */
[C---:B------:R-:W-:Y:S01]  /*2f30*/  FFMA R113, R64.reuse, R60, R113 ;  /* 0x0000003c40717223 */ /* 0x040fe20000000071 */
[C---:B------:R-:W-:Y:S01]  /*2f40*/  FFMA R138, R64.reuse, R61, R138 ;  /* 0x0000003d408a7223 */ /* 0x040fe2000000008a */
[C---:B------:R-:W-:Y:S01]  /*2f50*/  FFMA R111, R64.reuse, R62, R111 ;  /* 0x0000003e406f7223 */ /* 0x040fe2000000006f */
[----:B------:R-:W-:Y:S01]  /*2f60*/  FFMA R140, R64, R63, R140 ;  /* 0x0000003f408c7223 */ /* 0x000fe2000000008c */
[----:B------:R-:W4:Y:S01]  /*2f70*/  LDS.128 R80, [R23+0x1210] ;  /* 0x0012100017507984 */ /* 0x000f220000000c00 */
[C---:B------:R-:W-:Y:S01]  /*2f80*/  FFMA R98, R48.reuse, R85, R98 ;  /* 0x0000005530627223 */ /* 0x040fe20000000062 */
[C---:B------:R-:W-:Y:S01]  /*2f90*/  FFMA R160, R48.reuse, R86, R117 ;  /* 0x0000005630a07223 */ /* 0x040fe20000000075 */
[----:B------:R-:W-:Y:S01]  /*2fa0*/  FFMA R90, R48, R87, R90 ;  /* 0x00000057305a7223 */ /* 0x000fe2000000005a */
[C---:B------:R-:W-:Y:S01]  /*2fb0*/  FFMA R48, R64.reuse, R84, R89 ;  /* 0x0000005440307223 */ /* 0x040fe20000000059 */
[C---:B------:R-:W-:Y:S01]  /*2fc0*/  FFMA R100, R64.reuse, R85, R100 ;  /* 0x0000005540647223 */ /* 0x040fe20000000064 */
[C---:B------:R-:W-:Y:S01]  /*2fd0*/  FFMA R162, R64.reuse, R86, R119 ;  /* 0x0000005640a27223 */ /* 0x040fe20000000077 */
[----:B------:R-:W-:Y:S01]  /*2fe0*/  FFMA R104, R64, R87, R104 ;  /* 0x0000005740687223 */ /* 0x000fe20000000068 */
[C---:B0-----:R-:W-:Y:S01]  /*2ff0*/  FFMA R149, R52.reuse, R60, R149 ;  /* 0x0000003c34957223 */ /* 0x041fe20000000095 */
[C---:B------:R-:W-:Y:S01]  /*3000*/  FFMA R142, R52.reuse, R61, R142 ;  /* 0x0000003d348e7223 */ /* 0x040fe2000000008e */
[C---:B------:R-:W-:Y:S01]  /*3010*/  FFMA R151, R52.reuse, R62, R151 ;  /* 0x0000003e34977223 */ /* 0x040fe20000000097 */
[----:B------:R-:W-:Y:S01]  /*3020*/  FFMA R144, R52, R63, R144 ;  /* 0x0000003f34907223 */ /* 0x000fe20000000090 */
[C---:B-1----:R-:W-:Y:S01]  /*3030*/  FFMA R115, R68.reuse, R60, R115 ;  /* 0x0000003c44737223 */ /* 0x042fe20000000073 */
[C---:B------:R-:W-:Y:S01]  /*3040*/  FFMA R146, R68.reuse, R61, R146 ;  /* 0x0000003d44927223 */ /* 0x040fe20000000092 */
[C---:B------:R-:W-:Y:S01]  /*3050*/  FFMA R153, R68.reuse, R62, R153 ;  /* 0x0000003e44997223 */ /* 0x040fe20000000099 */
[----:B------:R-:W-:Y:S01]  /*3060*/  FFMA R150, R68, R63, R150 ;  /* 0x0000003f44967223 */ /* 0x000fe20000000096 */
[C---:B--2---:R-:W-:Y:S01]  /*3070*/  FFMA R141, R72.reuse, R60, R141 ;  /* 0x0000003c488d7223 */ /* 0x044fe2000000008d */
[C---:B------:R-:W-:Y:S01]  /*3080*/  FFMA R148, R72.reuse, R61, R148 ;  /* 0x0000003d48947223 */ /* 0x040fe20000000094 */
[C---:B------:R-:W-:Y:S01]  /*3090*/  FFMA R139, R72.reuse, R62, R139 ;  /* 0x0000003e488b7223 */ /* 0x040fe2000000008b */
[----:B------:R-:W-:Y:S01]  /*30a0*/  FFMA R122, R72, R63, R122 ;  /* 0x0000003f487a7223 */ /* 0x000fe2000000007a */
[C---:B------:R-:W-:Y:S01]  /*30b0*/  FFMA R64, R52.reuse, R84, R105 ;  /* 0x0000005434407223 */ /* 0x040fe20000000069 */
[----:B------:R-:W0:Y:S01]  /*30c0*/  LDS.128 R60, [R23+0x1400] ;  /* 0x00140000173c7984 */ /* 0x000e220000000c00 */
[C---:B------:R-:W-:Y:S01]  /*30d0*/  FFMA R102, R52.reuse, R85, R102 ;  /* 0x0000005534667223 */ /* 0x040fe20000000066 */
[C---:B------:R-:W-:Y:S01]  /*30e0*/  FFMA R164, R52.reuse, R86, R123 ;  /* 0x0000005634a47223 */ /* 0x040fe2000000007b */
        /* <DEDUP_REMOVED lines=41> */
[-C--:B----4-:R-:W-:Y:S01]  /*3380*/  FFMA R99, R80, R41.reuse, R99 ;  /* 0x0000002950637223 */ /* 0x090fe20000000063 */
[----:B------:R-:W1:Y:S01]  /*3390*/  LDS.128 R76, [R23+0x1410] ;  /* 0x00141000174c7984 */ /* 0x000e620000000c00 */
        /* <DEDUP_REMOVED lines=64> */
[-C--:B-1----:R-:W-:Y:S01]  /*37a0*/  FFMA R99, R76, R42.reuse, R99 ;  /* 0x0000002a4c637223 */ /* 0x082fe20000000063 */
[-C--:B------:R-:W-:Y:S01]  /*37b0*/  FFMA R124, R77, R42.reuse, R124 ;  /* 0x0000002a4d7c7223 */ /* 0x080fe2000000007c */
[-C--:B------:R-:W-:Y:S01]  /*37c0*/  FFMA R91, R78, R42.reuse, R91 ;  /* 0x0000002a4e5b7223 */ /* 0x080fe2000000005b */
[----:B------:R-:W1:Y:S01]  /*37d0*/  LDS.128 R60, [R23+0x1610] ;  /* 0x00161000173c7984 */ /* 0x000e620000000c00 */
        /* <DEDUP_REMOVED lines=28> */
[----:B------:R-:W-:-:S02]  /*39a0*/  FFMA R122, R79, R74, R122 ;  /* 0x0000004a4f7a7223 */ /* 0x000fc4000000007a */
[----:B------:R-:W-:Y:S01]  /*39b0*/  LDS.128 R76, [R23+0x1800] ;  /* 0x00180000174c7984 */ /* 0x000fe20000000c00 */
[C---:B0-----:R-:W-:Y:S01]  /*39c0*/  FFMA R135, R80.reuse, R43, R135 ;  /* 0x0000002b50877223 */ /* 0x041fe20000000087 */
[C---:B------:R-:W-:Y:S01]  /*39d0*/  FFMA R89, R80.reuse, R59, R40 ;  /* 0x0000003b50597223 */ /* 0x040fe20000000028 */
[C---:B------:R-:W-:Y:S01]  /*39e0*/  FFMA R73, R80.reuse, R67, R52 ;  /* 0x0000004350497223 */ /* 0x040fe20000000034 */
[----:B------:R-:W-:Y:S01]  /*39f0*/  FFMA R105, R80, R55, R56 ;  /* 0x0000003750697223 */ /* 0x000fe20000000038 */
[C---:B------:R-:W-:Y:S01]  /*3a00*/  FFMA R118, R81.reuse, R43, R118 ;  /* 0x0000002b51767223 */ /* 0x040fe20000000076 */
[----:B------:R-:W-:Y:S01]  /*3a10*/  FFMA R72, R81, R59, R72 ;  /* 0x0000003b51487223 */ /* 0x000fe20000000048 */
[C---:B------:R-:W-:Y:S01]  /*3a20*/  FFMA R137, R82.reuse, R43, R137 ;  /* 0x0000002b52897223 */ /* 0x040fe20000000089 */
[----:B------:R-:W-:Y:S01]  /*3a30*/  FFMA R129, R82, R59, R116 ;  /* 0x0000003b52817223 */ /* 0x000fe20000000074 */
[C---:B------:R-:W-:Y:S01]  /*3a40*/  FFMA R120, R83.reuse, R43, R120 ;  /* 0x0000002b53787223 */ /* 0x040fe20000000078 */
[----:B------:R-:W-:Y:S01]  /*3a50*/  FFMA R162, R83, R59, R162 ;  /* 0x0000003b53a27223 */ /* 0x000fe200000000a2 */
[-C--:B-1----:R-:W-:Y:S01]  /*3a60*/  FFMA R99, R60, R43.reuse, R99 ;  /* 0x0000002b3c637223 */ /* 0x082fe20000000063 */
        /* <DEDUP_REMOVED lines=11> */
[----:B------:R-:W0:Y:S01]  /*3b20*/  LDS.128 R40, [R21+0x30] ;  /* 0x0000300015287984 */ /* 0x000e220000000c00 */
[-C--:B------:R-:W-:Y:S01]  /*3b30*/  FFMA R103, R60, R47.reuse, R103 ;  /* 0x0000002f3c677223 */ /* 0x080fe20000000067 */
[-C--:B------:R-:W-:Y:S01]  /*3b40*/  FFMA R128, R61, R47.reuse, R128 ;  /* 0x0000002f3d807223 */ /* 0x080fe20000000080 */
[-C--:B------:R-:W-:Y:S01]  /*3b50*/  FFMA R145, R62, R47.reuse, R145 ;  /* 0x0000002f3e917223 */ /* 0x080fe20000000091 */
[----:B------:R-:W1:Y:S01]  /*3b60*/  LDS.128 R56, [R23+0x1810] ;  /* 0x0018100017387984 */ /* 0x000e620000000c00 */
[----:B------:R-:W-:Y:S01]  /*3b70*/  FFMA R134, R63, R47, R134 ;  /* 0x0000002f3f867223 */ /* 0x000fe20000000086 */
[C---:B------:R-:W-:Y:S01]  /*3b80*/  FFMA R65, R80.reuse, R51, R48 ;  /* 0x0000003350417223 */ /* 0x040fe20000000030 */
[C---:B------:R-:W-:Y:S01]  /*3b90*/  FFMA R107, R80.reuse, R71, R64 ;  /* 0x00000047506b7223 */ /* 0x040fe20000000040 */
[----:B------:R-:W2:Y:S01]  /*3ba0*/  LDS.128 R44, [R21+0x70] ;  /* 0x00007000152c7984 */ /* 0x000ea20000000c00 */
[----:B------:R-:W-:Y:S01]  /*3bb0*/  FFMA R109, R80, R75, R68 ;  /* 0x0000004b506d7223 */ /* 0x000fe20000000044 */
[C---:B------:R-:W-:Y:S01]  /*3bc0*/  FFMA R98, R81.reuse, R51, R98 ;  /* 0x0000003351627223 */ /* 0x040fe20000000062 */
[C---:B------:R-:W-:Y:S01]  /*3bd0*/  FFMA R100, R81.reuse, R67, R100 ;  /* 0x0000004351647223 */ /* 0x040fe20000000064 */
[C---:B------:R-:W-:Y:S01]  /*3be0*/  FFMA R102, R81.reuse, R55, R102 ;  /* 0x0000003751667223 */ /* 0x040fe20000000066 */
[C---:B------:R-:W-:Y:S01]  /*3bf0*/  FFMA R110, R81.reuse, R71, R110 ;  /* 0x00000047516e7223 */ /* 0x040fe2000000006e */
[----:B------:R-:W-:Y:S01]  /*3c00*/  FFMA R114, R81, R75, R114 ;  /* 0x0000004b51727223 */ /* 0x000fe20000000072 */
[-C--:B------:R-:W-:Y:S01]  /*3c10*/  FFMA R117, R82, R51.reuse, R154 ;  /* 0x0000003352757223 */ /* 0x080fe2000000009a */
[----:B------:R-:W3:Y:S01]  /*3c20*/  LDC.64 R80, c[0x0][0x388] ;  /* 0x0000e200ff507b82 */ /* 0x000ee20000000a00 */
[-C--:B------:R-:W-:Y:S01]  /*3c30*/  FFMA R64, R83, R51.reuse, R90 ;  /* 0x0000003353407223 */ /* 0x080fe2000000005a */
[-C--:B------:R-:W-:Y:S01]  /*3c40*/  FFMA R101, R60, R51.reuse, R101 ;  /* 0x000000333c657223 */ /* 0x080fe20000000065 */
[-C--:B------:R-:W-:Y:S01]  /*3c50*/  FFMA R96, R61, R51.reuse, R96 ;  /* 0x000000333d607223 */ /* 0x080fe20000000060 */
[-C--:B------:R-:W-:Y:S01]  /*3c60*/  FFMA R147, R62, R51.reuse, R147 ;  /* 0x000000333e937223 */ /* 0x080fe20000000093 */
        /* <DEDUP_REMOVED lines=8> */
[C---:B------:R-:W-:Y:S01]  /*3cf0*/  FFMA R121, R82.reuse, R55, R158 ;  /* 0x0000003752797223 */ /* 0x040fe2000000009e */
[C---:B------:R-:W-:Y:S01]  /*3d00*/  FFMA R125, R82.reuse, R71, R160 ;  /* 0x00000047527d7223 */ /* 0x040fe200000000a0 */
[----:B------:R-:W-:Y:S01]  /*3d10*/  FFMA R127, R82, R75, R86 ;  /* 0x0000004b527f7223 */ /* 0x000fe20000000056 */
[C---:B------:R-:W-:Y:S01]  /*3d20*/  FFMA R106, R83.reuse, R55, R106 ;  /* 0x00000037536a7223 */ /* 0x040fe2000000006a */
[C---:B------:R-:W-:Y:S01]  /*3d30*/  FFMA R108, R83.reuse, R71, R108 ;  /* 0x00000047536c7223 */ /* 0x040fe2000000006c */
        /* <DEDUP_REMOVED lines=21> */
[----:B------:R-:W0:Y:S01]  /*3e90*/  LDS.128 R68, [R21+0xf0] ;  /* 0x0000f00015447984 */ /* 0x000e220000000c00 */
[----:B---3--:R-:W-:-:S04]  /*3ea0*/  @!P0 IMAD.WIDE.U32 R54, R15, 0x4, R80 ;  /* 0x000000040f368825 */ /* 0x008fc800078e0050 */
[----:B--2---:R-:W-:Y:S01]  /*3eb0*/  FFMA R40, R44, R76, R89 ;  /* 0x0000004c2c287223 */ /* 0x004fe20000000059 */
[----:B------:R-:W1:Y:S01]  /*3ec0*/  LDS.128 R60, [R21+0x130] ;  /* 0x00013000153c7984 */ /* 0x000e620000000c00 */
[----:B------:R-:W-:-:S03]  /*3ed0*/  @!P0 IMAD.WIDE.U32 R74, R16, 0x4, R80 ;  /* 0x00000004104a8825 */ /* 0x000fc600078e0050 */
[----:B------:R-:W2:Y:S04]  /*3ee0*/  LDS.128 R84, [R21+0x170] ;  /* 0x0001700015547984 */ /* 0x000ea80000000c00 */
[----:B------:R-:W3:Y:S04]  /*3ef0*/  LDS.128 R80, [R21+0x1b0] ;  /* 0x0001b00015507984 */ /* 0x000ee80000000c00 */
[----:B------:R-:W3:Y:S01]  /*3f00*/  LDS.128 R88, [R21+0x1f0] ;  /* 0x0001f00015587984 */ /* 0x000ee20000000c00 */
[C---:B------:R-:W-:Y:S01]  /*3f10*/  FFMA R92, R44.reuse, R77, R72 ;  /* 0x0000004d2c5c7223 */ /* 0x040fe20000000048 */
[C---:B------:R-:W-:Y:S01]  /*3f20*/  FFMA R94, R44.reuse, R78, R129 ;  /* 0x0000004e2c5e7223 */ /* 0x040fe20000000081 */
[C---:B------:R-:W-:Y:S01]  /*3f30*/  FFMA R162, R44.reuse, R79, R162 ;  /* 0x0000004f2ca27223 */ /* 0x040fe200000000a2 */
[C---:B------:R-:W-:Y:S01]  /*3f40*/  FFMA R97, R44.reuse, R56, R97 ;  /* 0x000000382c617223 */ /* 0x040fe20000000061 */
[C---:B------:R-:W-:Y:S01]  /*3f50*/  FFMA R126, R44.reuse, R57, R126 ;  /* 0x000000392c7e7223 */ /* 0x040fe2000000007e */
[C---:B------:R-:W-:Y:S01]  /*3f60*/  FFMA R143, R44.reuse, R58, R143 ;  /* 0x0000003a2c8f7223 */ /* 0x040fe2000000008f */
[----:B------:R-:W-:Y:S01]  /*3f70*/  FFMA R132, R44, R59, R132 ;  /* 0x0000003b2c847223 */ /* 0x000fe20000000084 */
[----:B------:R0:W5:Y:S01]  /*3f80*/  @!P0 LDG.E.128.CONSTANT R32, desc[UR6][R54.64] ;  /* 0x0000000636208981 */ /* 0x000162000c1e9d00 */
        /* <DEDUP_REMOVED lines=8> */
[----:B------:R4:W5:Y:S04]  /*4010*/  @!P0 LDG.E.128.CONSTANT R36, desc[UR6][R74.64] ;  /* 0x000000064a248981 */ /* 0x000968000c1e9d00 */
[----:B0-----:R-:W0:Y:S01]  /*4020*/  LDS.128 R52, [R23+0x1a00] ;  /* 0x001a000017347984 */ /* 0x001e220000000c00 */
        /* <DEDUP_REMOVED lines=8> */
[C---:B-1----:R-:W-:Y:S01]  /*40b0*/  FFMA R68, R60.reuse, R76, R73 ;  /* 0x0000004c3c447223 */ /* 0x042fe20000000049 */
[C---:B------:R-:W-:Y:S01]  /*40c0*/  FFMA R113, R60.reuse, R56, R113 ;  /* 0x000000383c717223 */ /* 0x040fe20000000071 */
[C---:B------:R-:W-:Y:S01]  /*40d0*/  FFMA R138, R60.reuse, R57, R138 ;  /* 0x000000393c8a7223 */ /* 0x040fe2000000008a */
[C---:B------:R-:W-:Y:S01]  /*40e0*/  FFMA R111, R60.reuse, R58, R111 ;  /* 0x0000003a3c6f7223 */ /* 0x040fe2000000006f */
[----:B------:R-:W-:Y:S01]  /*40f0*/  FFMA R140, R60, R59, R140 ;  /* 0x0000003b3c8c7223 */ /* 0x000fe2000000008c */
[C---:B--2---:R-:W-:Y:S01]  /*4100*/  FFMA R149, R84.reuse, R56, R149 ;  /* 0x0000003854957223 */ /* 0x044fe20000000095 */
[C---:B------:R-:W-:Y:S01]  /*4110*/  FFMA R142, R84.reuse, R57, R142 ;  /* 0x00000039548e7223 */ /* 0x040fe2000000008e */
[C---:B------:R-:W-:Y:S01]  /*4120*/  FFMA R151, R84.reuse, R58, R151 ;  /* 0x0000003a54977223 */ /* 0x040fe20000000097 */
[----:B------:R-:W-:Y:S01]  /*4130*/  FFMA R144, R84, R59, R144 ;  /* 0x0000003b54907223 */ /* 0x000fe20000000090 */
[C---:B---3--:R-:W-:Y:S01]  /*4140*/  FFMA R115, R80.reuse, R56, R115 ;  /* 0x0000003850737223 */ /* 0x048fe20000000073 */
[C---:B------:R-:W-:Y:S01]  /*4150*/  FFMA R146, R80.reuse, R57, R146 ;  /* 0x0000003950927223 */ /* 0x040fe20000000092 */
[C---:B------:R-:W-:Y:S01]  /*4160*/  FFMA R153, R80.reuse, R58, R153 ;  /* 0x0000003a50997223 */ /* 0x040fe20000000099 */
[----:B------:R-:W-:Y:S01]  /*4170*/  FFMA R150, R80, R59, R150 ;  /* 0x0000003b50967223 */ /* 0x000fe20000000096 */
[C---:B------:R-:W-:Y:S01]  /*4180*/  FFMA R141, R88.reuse, R56, R141 ;  /* 0x00000038588d7223 */ /* 0x040fe2000000008d */
[C---:B------:R-:W-:Y:S01]  /*4190*/  FFMA R148, R88.reuse, R57, R148 ;  /* 0x0000003958947223 */ /* 0x040fe20000000094 */
[C---:B------:R-:W-:Y:S01]  /*41a0*/  FFMA R139, R88.reuse, R58, R139 ;  /* 0x0000003a588b7223 */ /* 0x040fe2000000008b */
[----:B------:R-:W-:Y:S01]  /*41b0*/  FFMA R122, R88, R59, R122 ;  /* 0x0000003b587a7223 */ /* 0x000fe2000000007a */
[----:B----4-:R-:W1:Y:S04]  /*41c0*/  LDS.128 R72, [R23+0x1a10] ;  /* 0x001a100017487984 */ /* 0x010e680000000c00 */
[----:B------:R-:W2:Y:S01]  /*41d0*/  LDS.128 R56, [R23+0x1c00] ;  /* 0x001c000017387984 */ /* 0x000ea20000000c00 */
        /* <DEDUP_REMOVED lines=47> */
[----:B------:R-:W0:Y:S01]  /*44d0*/  LDS.128 R52, [R23+0x1c10] ;  /* 0x001c100017347984 */ /* 0x000e220000000c00 */
[-C--:B-1----:R-:W-:Y:S01]  /*44e0*/  FFMA R44, R74, R41.reuse, R67 ;  /* 0x000000294a2c7223 */ /* 0x082fe20000000043 */
[----:B--2---:R-:W-:Y:S02]  /*44f0*/  FFMA R68, R56, R50, R65 ;  /* 0x0000003238447223 */ /* 0x004fe40000000041 */
[----:B------:R-:W1:Y:S01]  /*4500*/  LDS.128 R64, [R23+0x1e00] ;  /* 0x001e000017407984 */ /* 0x000e620000000c00 */
[CC--:B------:R-:W-:Y:S01]  /*4510*/  FFMA R99, R72.reuse, R41.reuse, R99 ;  /* 0x0000002948637223 */ /* 0x0c0fe20000000063 */
        /* <DEDUP_REMOVED lines=51> */
[-C--:B------:R-:W-:Y:S01]  /*4850*/  FFMA R102, R57, R90.reuse, R125 ;  /* 0x0000005a39667223 */ /* 0x080fe2000000007d */
[----:B------:R-:W-:Y:S01]  /*4860*/  FFMA R58, R58, R90, R163 ;  /* 0x0000005a3a3a7223 */ /* 0x000fe200000000a3 */
[C---:B------:R-:W-:Y:S01]  /*4870*/  FFMA R120, R59.reuse, R42, R120 ;  /* 0x0000002a3b787223 */ /* 0x040fe20000000078 */
[----:B------:R-:W-:Y:S01]  /*4880*/  FFMA R21, R59, R90, R40 ;  /* 0x0000005a3b157223 */ /* 0x000fe20000000028 */
[-C--:B0-----:R-:W-:Y:S01]  /*4890*/  FFMA R164, R52, R42.reuse, R99 ;  /* 0x0000002a34a47223 */ /* 0x081fe20000000063 */
        /* <DEDUP_REMOVED lines=37> */
[-C--:B-1----:R-:W-:Y:S01]  /*4af0*/  FFMA R97, R43, R64.reuse, R48 ;  /* 0x000000402b617223 */ /* 0x082fe20000000030 */
[----:B------:R0:W1:Y:S01]  /*4b00*/  LDS.128 R52, [R23+0x1e10] ;  /* 0x001e100017347984 */ /* 0x0000620000000c00 */
        /* <DEDUP_REMOVED lines=31> */
[----:B------:R-:W-:-:S02]  /*4d00*/  LEA R73, R13, R20, 0xd ;  /* 0x000000140d497211 */ /* 0x000fc400078e68ff */
[----:B------:R-:W-:Y:S01]  /*4d10*/  LEA R64, R13, R22, 0xd ;  /* 0x000000160d407211 */ /* 0x000fe200078e68ff */
[----:B------:R-:W-:Y:S06]  /*4d20*/  @P0 BRA `(.L_x_3) ;  /* 0x0000000000480947 */ /* 0x000fec0003800000 */
[----:B------:R-:W0:Y:S01]  /*4d30*/  LDCU UR4, c[0x0][0x360] ;  /* 0x00006c00ff0477ac */ /* 0x000e220008000800 */
[----:B------:R-:W-:Y:S01]  /*4d40*/  LOP3.LUT R13, R13, 0x1, RZ, 0x3c, !PT ;  /* 0x000000010d0d7812 */ /* 0x000fe200078e3cff */
[----:B0-----:R-:W-:Y:S01]  /*4d50*/  IMAD R21, R18, UR4, R17 ;  /* 0x0000000412157c24 */ /* 0x001fe2000f8e0211 */
[----:B------:R-:W-:Y:S05]  /*4d60*/  WARPSYNC.ALL ;  /* 0x0000000000007948 */ /* 0x000fea0003800000 */
[----:B------:R-:W-:-:S04]  /*4d70*/  SHF.L.U32 R21, R21, 0x4, RZ ;  /* 0x0000000415157819 */ /* 0x000fc800000006ff */
[C---:B------:R-:W-:Y:S02]  /*4d80*/  LOP3.LUT R48, R21.reuse, 0x30, RZ, 0xc0, !PT ;  /* 0x0000003015307812 */ /* 0x040fe400078ec0ff */
[C---:B------:R-:W-:Y:S02]  /*4d90*/  LOP3.LUT R60, R21.reuse, 0x1f0, RZ, 0xc0, !PT ;  /* 0x000001f0153c7812 */ /* 0x040fe400078ec0ff */
[----:B------:R-:W-:Y:S02]  /*4da0*/  LOP3.LUT R67, R21, 0xffffffc0, RZ, 0xc0, !PT ;  /* 0xffffffc015437812 */ /* 0x000fe400078ec0ff */
[C---:B------:R-:W-:Y:S02]  /*4db0*/  IADD3 R48, PT, PT, R19.reuse, R20, R48 ;  /* 0x0000001413307210 */ /* 0x040fe40007ffe030 */
[----:B------:R-:W-:Y:S02]  /*4dc0*/  IADD3 R60, PT, PT, R19, R22, R60 ;  /* 0x00000016133c7210 */ /* 0x000fe40007ffe03c */
[----:B------:R-:W-:-:S02]  /*4dd0*/  LOP3.LUT R21, R21, 0xfffffe00, RZ, 0xc0, !PT ;  /* 0xfffffe0015157812 */ /* 0x000fc400078ec0ff */
[----:B------:R-:W-:Y:S02]  /*4de0*/  IADD3 R48, PT, PT, R48, R67, RZ ;  /* 0x0000004330307210 */ /* 0x000fe40007ffe0ff */
[----:B------:R-:W-:-:S03]  /*4df0*/  IADD3 R21, PT, PT, R60, R21, RZ ;  /* 0x000000153c157210 */ /* 0x000fc60007ffe0ff */
[----:B-----5:R0:W-:Y:S04]  /*4e00*/  STS.128 [R48], R24 ;  /* 0x0000001830007388 */ /* 0x0201e80000000c00 */
[----:B------:R0:W-:Y:S04]  /*4e10*/  STS.128 [R48+0x1000], R28 ;  /* 0x0010001c30007388 */ /* 0x0001e80000000c00 */
[----:B------:R0:W-:Y:S04]  /*4e20*/  STS.128 [R21], R32 ;  /* 0x0000002015007388 */ /* 0x0001e80000000c00 */
[----:B------:R0:W-:Y:S01]  /*4e30*/  STS.128 [R21+0x1000], R36 ;  /* 0x0010002415007388 */ /* 0x0001e20000000c00 */
[----:B------:R-:W-:Y:S06]  /*4e40*/  BAR.SYNC.DEFER_BLOCKING 0x0 ;  /* 0x0000000000007b1d */ /* 0x000fec0000010000 */
.L_x_3:
[----:B------:R-:W-:Y:S01]  /*4e50*/  LEA R19, R18, R73, 0x9 ;  /* 0x0000004912137211 */ /* 0x000fe200078e48ff */
[C---:B-1----:R-:W-:Y:S01]  /*4e60*/  FFMA R129, R43.reuse, R52, R164 ;  /* 0x000000342b817223 */ /* 0x042fe200000000a4 */
[C---:B------:R-:W-:Y:S01]  /*4e70*/  FFMA R124, R43.reuse, R53, R124 ;  /* 0x000000352b7c7223 */ /* 0x040fe2000000007c */
[C---:B------:R-:W-:Y:S01]  /*4e80*/  FFMA R127, R43.reuse, R54, R45 ;  /* 0x000000362b7f7223 */ /* 0x040fe2000000002d */
[-C--:B------:R-:W-:Y:S01]  /*4e90*/  FFMA R158, R43, R55.reuse, R130 ;  /* 0x000000372b9e7223 */ /* 0x080fe20000000082 */
[----:B------:R-:W-:Y:S01]  /*4ea0*/  LEA R43, R17, R64, 0x5 ;  /* 0x00000040112b7211 */ /* 0x000fe200078e28ff */
[----:B------:R-:W1:Y:S01]  /*4eb0*/  LDS R60, [R19+0x40] ;  /* 0x00004000133c7984 */ /* 0x000e620000000800 */
[CC--:B------:R-:W-:Y:S01]  /*4ec0*/  FFMA R67, R47.reuse, R52.reuse, R40 ;  /* 0x000000342f437223 */ /* 0x0c0fe20000000028 */
[-C--:B------:R-:W-:Y:S01]  /*4ed0*/  FFMA R40, R47, R55.reuse, R132 ;  /* 0x000000372f287223 */ /* 0x080fe20000000084 */
[C---:B------:R-:W-:Y:S01]  /*4ee0*/  FFMA R22, R51.reuse, R55, R134 ;  /* 0x0000003733167223 */ /* 0x040fe20000000086 */
[----:B------:R-:W2:Y:S01]  /*4ef0*/  LDS R64, [R19] ;  /* 0x0000000013407984 */ /* 0x000ea20000000800 */
[C---:B------:R-:W-:Y:S01]  /*4f00*/  FFMA R103, R51.reuse, R52, R42 ;  /* 0x0000003433677223 */ /* 0x040fe2000000002a */
[CC--:B------:R-:W-:Y:S01]  /*4f10*/  FFMA R128, R51.reuse, R53.reuse, R128 ;  /* 0x0000003533807223 */ /* 0x0c0fe20000000080 */
[----:B------:R-:W-:Y:S01]  /*4f20*/  FFMA R123, R51, R54, R145 ;  /* 0x00000036337b7223 */ /* 0x000fe20000000091 */
[----:B------:R-:W3:Y:S01]  /*4f30*/  LDS R20, [R19+0x80] ;  /* 0x0000800013147984 */ /* 0x000ee20000000800 */
[-C--:B------:R-:W-:Y:S01]  /*4f40*/  FFMA R132, R63, R53.reuse, R50 ;  /* 0x000000353f847223 */ /* 0x080fe20000000032 */
[-C--:B------:R-:W-:Y:S01]  /*4f50*/  FFMA R134, R87, R53.reuse, R142 ;  /* 0x0000003557867223 */ /* 0x080fe2000000008e */
[----:B------:R-:W-:Y:S01]  /*4f60*/  FFMA R109, R83, R52, R115 ;  /* 0x00000034536d7223 */ /* 0x000fe20000000073 */
[----:B------:R-:W4:Y:S01]  /*4f70*/  LDS R130, [R19+0xc0] ;  /* 0x0000c00013827984 */ /* 0x000f220000000800 */
[CC--:B------:R-:W-:Y:S01]  /*4f80*/  FFMA R126, R47.reuse, R53.reuse, R126 ;  /* 0x000000352f7e7223 */ /* 0x0c0fe2000000007e */
[----:B------:R-:W-:Y:S01]  /*4f90*/  FFMA R125, R47, R54, R143 ;  /* 0x000000362f7d7223 */ /* 0x000fe2000000008f */
[C---:B0-----:R-:W-:Y:S01]  /*4fa0*/  FFMA R21, R71.reuse, R52, R44 ;  /* 0x0000003447157223 */ /* 0x041fe2000000002c */
[----:B------:R-:W0:Y:S01]  /*4fb0*/  LDS R45, [R19+0x100] ;  /* 0x00010000132d7984 */ /* 0x000e220000000800 */
[C---:B------:R-:W-:Y:S01]  /*4fc0*/  FFMA R104, R71.reuse, R53, R96 ;  /* 0x0000003547687223 */ /* 0x040fe20000000060 */
[CC--:B------:R-:W-:Y:S01]  /*4fd0*/  FFMA R113, R71.reuse, R54.reuse, R147 ;  /* 0x0000003647717223 */ /* 0x0c0fe20000000093 */
[-C--:B------:R-:W-:Y:S01]  /*4fe0*/  FFMA R136, R71, R55.reuse, R136 ;  /* 0x0000003747887223 */ /* 0x080fe20000000088 */
[----:B------:R-:W0:Y:S01]  /*4ff0*/  LDS R156, [R19+0x140] ;  /* 0x00014000139c7984 */ /* 0x000e220000000800 */
[C---:B------:R-:W-:Y:S01]  /*5000*/  FFMA R111, R63.reuse, R54, R111 ;  /* 0x000000363f6f7223 */ /* 0x040fe2000000006f */
[-C--:B------:R-:W-:Y:S01]  /*5010*/  FFMA R62, R63, R55.reuse, R62 ;  /* 0x000000373f3e7223 */ /* 0x080fe2000000003e */
[C---:B------:R-:W-:Y:S01]  /*5020*/  FFMA R51, R87.reuse, R52, R70 ;  /* 0x0000003457337223 */ /* 0x040fe20000000046 */
[----:B------:R-:W0:Y:S01]  /*5030*/  LDS R144, [R19+0x180] ;  /* 0x0001800013907984 */ /* 0x000e220000000800 */
[CC--:B------:R-:W-:Y:S01]  /*5040*/  FFMA R121, R87.reuse, R54.reuse, R151 ;  /* 0x0000003657797223 */ /* 0x0c0fe20000000097 */
[----:B------:R-:W-:Y:S01]  /*5050*/  FFMA R50, R87, R55, R69 ;  /* 0x0000003757327223 */ /* 0x000fe20000000045 */
[C---:B------:R-:W-:Y:S01]  /*5060*/  FFMA R142, R83.reuse, R53, R146 ;  /* 0x00000035538e7223 */ /* 0x040fe20000000092 */
[----:B------:R1:W0:Y:S01]  /*5070*/  LDS R152, [R19+0x1c0] ;  /* 0x0001c00013987984 */ /* 0x0002220000000800 */
[C---:B------:R-:W-:Y:S01]  /*5080*/  FFMA R115, R83.reuse, R54, R153 ;  /* 0x0000003653737223 */ /* 0x040fe20000000099 */
[----:B------:R-:W-:Y:S01]  /*5090*/  FFMA R48, R83, R55, R150 ;  /* 0x0000003753307223 */ /* 0x000fe20000000096 */
[C---:B------:R-:W-:Y:S01]  /*50a0*/  FFMA R117, R91.reuse, R52, R141 ;  /* 0x000000345b757223 */ /* 0x040fe2000000008d */
[----:B------:R-:W0:Y:S01]  /*50b0*/  LDS.128 R76, [R43] ;  /* 0x000000002b4c7984 */ /* 0x000e220000000c00 */
[C---:B------:R-:W-:Y:S01]  /*50c0*/  FFMA R148, R91.reuse, R53, R148 ;  /* 0x000000355b947223 */ /* 0x040fe20000000094 */
[C---:B------:R-:W-:Y:S01]  /*50d0*/  FFMA R119, R91.reuse, R54, R139 ;  /* 0x000000365b777223 */ /* 0x040fe2000000008b */
[----:B------:R-:W-:Y:S01]  /*50e0*/  FFMA R94, R91, R55, R95 ;  /* 0x000000375b5e7223 */ /* 0x000fe2000000005f */
[----:B-1----:R-:W1:Y:S01]  /*50f0*/  LDC R19, c[0x0][0x39c] ;  /* 0x0000e700ff137b82 */ /* 0x002e620000000800 */
[----:B------:R2:W0:Y:S01]  /*5100*/  LDS.128 R72, [R43+0x10] ;  /* 0x000010002b487984 */ /* 0x0004220000000c00 */
[----:B------:R-:W-:-:S02]  /*5110*/  IADD3 R14, PT, PT, R14, 0x10, RZ ;  /* 0x000000100e0e7810 */ /* 0x000fc40007ffe0ff */
[----:B------:R-:W-:Y:S02]  /*5120*/  IADD3 R12, PT, PT, R12, 0x10, RZ ;  /* 0x000000100c0c7810 */ /* 0x000fe40007ffe0ff */
[----:B------:R-:W-:Y:S01]  /*5130*/  IADD3 R10, PT, PT, R10, 0x10, RZ ;  /* 0x000000100a0a7810 */ /* 0x000fe20007ffe0ff */
[----:B--2---:R-:W-:Y:S01]  /*5140*/  FFMA R43, R63, R52, R46 ;  /* 0x000000343f2b7223 */ /* 0x004fe2000000002e */
[C---:B-1----:R-:W-:Y:S02]  /*5150*/  LEA R16, R19.reuse, R16, 0x4 ;  /* 0x0000001013107211 */ /* 0x042fe400078e20ff */
[----:B------:R-:W-:Y:S01]  /*5160*/  LEA R15, R19, R15, 0x4 ;  /* 0x0000000f130f7211 */ /* 0x000fe200078e20ff */
[----:B0--34-:R-:W-:Y:S06]  /*5170*/  @!P1 BRA `(.L_x_4) ;  /* 0xffffffb400f89947 */ /* 0x019fec000383ffff */
[----:B------:R-:W-:Y:S05]  /*5180*/  BSYNC.RECONVERGENT B1 ;  /* 0x0000000000017941 */ /* 0x000fea0003800200 */
.L_x_2:
[----:B------:R-:W0:Y:S01]  /*5190*/  LDC.64 R12, c[0x0][0x390] ;  /* 0x0000e400ff0c7b82 */ /* 0x000e220000000a00 */
[----:B------:R-:W-:Y:S02]  /*51a0*/  IMAD R18, R18, 0x7, R11 ;  /* 0x0000000712127824 */ /* 0x000fe400078e020b */
[----:B------:R-:W-:-:S04]  /*51b0*/  IMAD R17, R17, 0x7, R6 ;  /* 0x0000000711117824 */ /* 0x000fc800078e0206 */
[----:B------:R-:W-:-:S05]  /*51c0*/  IMAD R18, R18, R19, R17 ;  /* 0x0000001312127224 */ /* 0x000fca00078e0211 */
[C---:B------:R-:W-:Y:S02]  /*51d0*/  IADD3 R20, PT, PT, R18.reuse, 0x1, RZ ;  /* 0x0000000112147810 */ /* 0x040fe40007ffe0ff */
[C---:B------:R-:W-:Y:S02]  /*51e0*/  IADD3 R11, PT, PT, R18.reuse, 0x2, RZ ;  /* 0x00000002120b7810 */ /* 0x040fe40007ffe0ff */
[C---:B-----5:R-:W-:Y:S02]  /*51f0*/  IADD3 R25, PT, PT, R18.reuse, 0x3, RZ ;  /* 0x0000000312197810 */ /* 0x060fe40007ffe0ff */
[C---:B------:R-:W-:Y:S02]  /*5200*/  IADD3 R27, PT, PT, R18.reuse, 0x4, RZ ;  /* 0x00000004121b7810 */ /* 0x040fe40007ffe0ff */
[C---:B------:R-:W-:Y:S02]  /*5210*/  IADD3 R29, PT, PT, R18.reuse, 0x5, RZ ;  /* 0x00000005121d7810 */ /* 0x040fe40007ffe0ff */
[C---:B------:R-:W-:Y:S01]  /*5220*/  IADD3 R31, PT, PT, R18.reuse, 0x6, RZ ;  /* 0x00000006121f7810 */ /* 0x040fe20007ffe0ff */
[C---:B0-----:R-:W-:Y:S01]  /*5230*/  IMAD.WIDE.U32 R16, R18.reuse, 0x4, R12 ;  /* 0x0000000412107825 */ /* 0x041fe200078e000c */
[----:B------:R-:W-:-:S02]  /*5240*/  IADD3 R45, PT, PT, R18, 0x7, RZ ;  /* 0x00000007122d7810 */ /* 0x000fc40007ffe0ff */
[-C--:B------:R-:W-:Y:S01]  /*5250*/  IADD3 R18, PT, PT, R18, R19.reuse, RZ ;  /* 0x0000001312127210 */ /* 0x080fe20007ffe0ff */
[C-C-:B------:R-:W-:Y:S01]  /*5260*/  IMAD.WIDE.U32 R14, R20.reuse, 0x4, R12.reuse ;  /* 0x00000004140e7825 */ /* 0x140fe200078e000c */
[----:B------:R-:W-:Y:S01]  /*5270*/  IADD3 R20, PT, PT, R20, R19, RZ ;  /* 0x0000001314147210 */ /* 0x000fe20007ffe0ff */
[----:B------:R0:W-:Y:S01]  /*5280*/  STG.E desc[UR6][R16.64], R97 ;  /* 0x0000006110007986 */ /* 0x0001e2000c101906 */
[----:B------:R-:W-:Y:S01]  /*5290*/  IADD3 R47, PT, PT, R18, 0x5, RZ ;  /* 0x00000005122f7810 */ /* 0x000fe20007ffe0ff */
[--C-:B------:R-:W-:Y:S02]  /*52a0*/  IMAD.WIDE.U32 R10, R11, 0x4, R12.reuse ;  /* 0x000000040b0a7825 */ /* 0x100fe400078e000c */
[----:B------:R1:W-:Y:S02]  /*52b0*/  STG.E desc[UR6][R14.64], R118 ;  /* 0x000000760e007986 */ /* 0x0003e4000c101906 */
[--C-:B------:R-:W-:Y:S02]  /*52c0*/  IMAD.WIDE.U32 R24, R25, 0x4, R12.reuse ;  /* 0x0000000419187825 */ /* 0x100fe400078e000c */
[----:B------:R2:W-:Y:S02]  /*52d0*/  STG.E desc[UR6][R10.64], R99 ;  /* 0x000000630a007986 */ /* 0x0005e4000c101906 */
[----:B------:R-:W-:-:S02]  /*52e0*/  IMAD.WIDE.U32 R26, R27, 0x4, R12 ;  /* 0x000000041b1a7825 */ /* 0x000fc400078e000c */
[----:B------:R-:W-:Y:S02]  /*52f0*/  STG.E desc[UR6][R24.64], R120 ;  /* 0x0000007818007986 */ /* 0x000fe4000c101906 */
[--C-:B------:R-:W-:Y:S02]  /*5300*/  IMAD.WIDE.U32 R28, R29, 0x4, R12.reuse ;  /* 0x000000041d1c7825 */ /* 0x100fe400078e000c */
[----:B------:R3:W-:Y:S02]  /*5310*/  STG.E desc[UR6][R26.64], R129 ;  /* 0x000000811a007986 */ /* 0x0007e4000c101906 */
[--C-:B0-----:R-:W-:Y:S01]  /*5320*/  IMAD.WIDE.U32 R16, R31, 0x4, R12.reuse ;  /* 0x000000041f107825 */ /* 0x101fe200078e000c */
[C---:B------:R-:W-:Y:S01]  /*5330*/  IADD3 R31, PT, PT, R18.reuse, 0x3, RZ ;  /* 0x00000003121f7810 */ /* 0x040fe20007ffe0ff */
[----:B------:R0:W-:Y:S02]  /*5340*/  STG.E desc[UR6][R28.64], R124 ;  /* 0x0000007c1c007986 */ /* 0x0001e4000c101906 */
[--C-:B-1----:R-:W-:Y:S01]  /*5350*/  IMAD.WIDE.U32 R14, R45, 0x4, R12.reuse ;  /* 0x000000042d0e7825 */ /* 0x102fe200078e000c */
[C---:B------:R-:W-:Y:S01]  /*5360*/  IADD3 R45, PT, PT, R18.reuse, 0x4, RZ ;  /* 0x00000004122d7810 */ /* 0x040fe20007ffe0ff */
[----:B------:R1:W-:Y:S02]  /*5370*/  STG.E desc[UR6][R16.64], R127 ;  /* 0x0000007f10007986 */ /* 0x0003e4000c101906 */
[C-C-:B--2---:R-:W-:Y:S01]  /*5380*/  IMAD.WIDE.U32 R10, R18.reuse, 0x4, R12.reuse ;  /* 0x00000004120a7825 */ /* 0x144fe200078e000c */
[----:B---3--:R-:W-:Y:S01]  /*5390*/  IADD3 R27, PT, PT, R18, 0x2, RZ ;  /* 0x00000002121b7810 */ /* 0x008fe20007ffe0ff */
[----:B------:R2:W-:Y:S02]  /*53a0*/  STG.E desc[UR6][R14.64], R158 ;  /* 0x0000009e0e007986 */ /* 0x0005e4000c101906 */
[C-C-:B------:R-:W-:Y:S01]  /*53b0*/  IMAD.WIDE.U32 R24, R20.reuse, 0x4, R12.reuse ;  /* 0x0000000414187825 */ /* 0x140fe200078e000c */
[----:B------:R-:W-:Y:S01]  /*53c0*/  IADD3 R20, PT, PT, R20, R19, RZ ;  /* 0x0000001314147210 */ /* 0x000fe20007ffe0ff */
[----:B------:R-:W-:Y:S02]  /*53d0*/  STG.E desc[UR6][R10.64], R93 ;  /* 0x0000005d0a007986 */ /* 0x000fe4000c101906 */
[--C-:B0-----:R-:W-:Y:S01]  /*53e0*/  IMAD.WIDE.U32 R28, R31, 0x4, R12.reuse ;  /* 0x000000041f1c7825 */ /* 0x101fe200078e000c */
[----:B------:R-:W-:Y:S01]  /*53f0*/  IADD3 R31, PT, PT, R18, 0x6, RZ ;  /* 0x00000006121f7810 */ /* 0x000fe20007ffe0ff */
[----:B------:R0:W-:Y:S02]  /*5400*/  STG.E desc[UR6][R24.64], R80 ;  /* 0x0000005018007986 */ /* 0x0001e4000c101906 */
[----:B------:R-:W-:-:S04]  /*5410*/  IMAD.WIDE.U32 R26, R27, 0x4, R12 ;  /* 0x000000041b1a7825 */ /* 0x000fc800078e000c */
[--C-:B-1----:R-:W-:Y:S01]  /*5420*/  IMAD.WIDE.U32 R16, R45, 0x4, R12.reuse ;  /* 0x000000042d107825 */ /* 0x102fe200078e000c */
[----:B------:R1:W-:Y:S03]  /*5430*/  STG.E desc[UR6][R26.64], R65 ;  /* 0x000000411a007986 */ /* 0x0003e6000c101906 */
[--C-:B--2---:R-:W-:Y:S01]  /*5440*/  IMAD.WIDE.U32 R14, R47, 0x4, R12.reuse ;  /* 0x000000042f0e7825 */ /* 0x104fe200078e000c */
[----:B------:R2:W-:Y:S01]  /*5450*/  STG.E desc[UR6][R28.64], R58 ;  /* 0x0000003a1c007986 */ /* 0x0005e2000c101906 */
[C---:B0-----:R-:W-:Y:S02]  /*5460*/  IADD3 R25, PT, PT, R18.reuse, 0x7, RZ ;  /* 0x0000000712197810 */ /* 0x041fe40007ffe0ff */
[--C-:B------:R-:W-:Y:S01]  /*5470*/  IMAD.WIDE.U32 R10, R31, 0x4, R12.reuse ;  /* 0x000000041f0a7825 */ /* 0x100fe200078e000c */
[-C--:B------:R-:W-:Y:S01]  /*5480*/  IADD3 R18, PT, PT, R18, R19.reuse, RZ ;  /* 0x0000001312127210 */ /* 0x080fe20007ffe0ff */
[----:B------:R0:W-:Y:S02]  /*5490*/  STG.E desc[UR6][R16.64], R67 ;  /* 0x0000004310007986 */ /* 0x0001e4000c101906 */
[--C-:B------:R-:W-:Y:S01]  /*54a0*/  IMAD.WIDE.U32 R24, R25, 0x4, R12.reuse ;  /* 0x0000000419187825 */ /* 0x100fe200078e000c */
[C---:B------:R-:W-:Y:S01]  /*54b0*/  IADD3 R31, PT, PT, R18.reuse, 0x2, RZ ;  /* 0x00000002121f7810 */ /* 0x040fe20007ffe0ff */
[----:B------:R3:W-:Y:S01]  /*54c0*/  STG.E desc[UR6][R14.64], R126 ;  /* 0x0000007e0e007986 */ /* 0x0007e2000c101906 */
[C---:B------:R-:W-:Y:S01]  /*54d0*/  IADD3 R45, PT, PT, R18.reuse, 0x3, RZ ;  /* 0x00000003122d7810 */ /* 0x040fe20007ffe0ff */
[C-C-:B-1----:R-:W-:Y:S01]  /*54e0*/  IMAD.WIDE.U32 R26, R18.reuse, 0x4, R12.reuse ;  /* 0x00000004121a7825 */ /* 0x142fe200078e000c */
[C---:B------:R-:W-:Y:S01]  /*54f0*/  IADD3 R151, PT, PT, R18.reuse, 0x4, RZ ;  /* 0x0000000412977810 */ /* 0x040fe20007ffe0ff */
[----:B------:R1:W-:Y:S01]  /*5500*/  STG.E desc[UR6][R10.64], R125 ;  /* 0x0000007d0a007986 */ /* 0x0003e2000c101906 */
[----:B------:R-:W-:Y:S01]  /*5510*/  IADD3 R147, PT, PT, R18, 0x5, RZ ;  /* 0x0000000512937810 */ /* 0x000fe20007ffe0ff */
[--C-:B--2---:R-:W-:Y:S01]  /*5520*/  IMAD.WIDE.U32 R28, R20, 0x4, R12.reuse ;  /* 0x00000004141c7825 */ /* 0x104fe200078e000c */
[C---:B------:R-:W-:Y:S01]  /*5530*/  IADD3 R145, PT, PT, R18.reuse, 0x6, RZ ;  /* 0x0000000612917810 */ /* 0x040fe20007ffe0ff */
[----:B------:R2:W-:Y:S01]  /*5540*/  STG.E desc[UR6][R24.64], R40 ;  /* 0x0000002818007986 */ /* 0x0005e2000c101906 */
[----:B------:R-:W-:Y:S01]  /*5550*/  IADD3 R131, PT, PT, R18, 0x7, RZ ;  /* 0x0000000712837810 */ /* 0x000fe20007ffe0ff */
[--C-:B0-----:R-:W-:Y:S01]  /*5560*/  IMAD.WIDE.U32 R16, R31, 0x4, R12.reuse ;  /* 0x000000041f107825 */ /* 0x101fe200078e000c */
[-C--:B------:R-:W-:Y:S01]  /*5570*/  IADD3 R20, PT, PT, R20, R19.reuse, RZ ;  /* 0x0000001314147210 */ /* 0x080fe20007ffe0ff */
[----:B------:R0:W-:Y:S01]  /*5580*/  STG.E desc[UR6][R26.64], R81 ;  /* 0x000000511a007986 */ /* 0x0001e2000c101906 */
[-C--:B---3--:R-:W-:Y:S01]  /*5590*/  IADD3 R126, PT, PT, R18, R19.reuse, RZ ;  /* 0x00000013127e7210 */ /* 0x088fe20007ffe0ff */
[--C-:B------:R-:W-:Y:S01]  /*55a0*/  IMAD.WIDE.U32 R14, R45, 0x4, R12.reuse ;  /* 0x000000042d0e7825 */ /* 0x100fe200078e000c */
[-C--:B------:R-:W-:Y:S01]  /*55b0*/  IADD3 R44, PT, PT, R20, R19.reuse, RZ ;  /* 0x00000013142c7210 */ /* 0x080fe20007ffe0ff */
[----:B------:R3:W-:Y:S01]  /*55c0*/  STG.E desc[UR6][R28.64], R84 ;  /* 0x000000541c007986 */ /* 0x0007e2000c101906 */
[C---:B-1----:R-:W-:Y:S01]  /*55d0*/  IADD3 R11, PT, PT, R126.reuse, 0x2, RZ ;  /* 0x000000027e0b7810 */ /* 0x042fe20007ffe0ff */
[--C-:B------:R-:W-:Y:S01]  /*55e0*/  IMAD.WIDE.U32 R150, R151, 0x4, R12.reuse ;  /* 0x0000000497967825 */ /* 0x100fe200078e000c */
[C---:B------:R-:W-:Y:S01]  /*55f0*/  IADD3 R31, PT, PT, R126.reuse, 0x6, RZ ;  /* 0x000000067e1f7810 */ /* 0x040fe20007ffe0ff */
[----:B------:R-:W-:Y:S01]  /*5600*/  STG.E desc[UR6][R16.64], R101 ;  /* 0x0000006510007986 */ /* 0x000fe2000c101906 */
[C---:B--2---:R-:W-:Y:S01]  /*5610*/  IADD3 R25, PT, PT, R126.reuse, 0x3, RZ ;  /* 0x000000037e197810 */ /* 0x044fe20007ffe0ff */
[--C-:B------:R-:W-:Y:S01]  /*5620*/  IMAD.WIDE.U32 R146, R147, 0x4, R12.reuse ;  /* 0x0000000493927825 */ /* 0x100fe200078e000c */
[C---:B------:R-:W-:Y:S01]  /*5630*/  IADD3 R45, PT, PT, R126.reuse, 0x7, RZ ;  /* 0x000000077e2d7810 */ /* 0x040fe20007ffe0ff */
[----:B------:R1:W-:Y:S01]  /*5640*/  STG.E desc[UR6][R14.64], R112 ;  /* 0x000000700e007986 */ /* 0x0003e2000c101906 */
[C---:B0-----:R-:W-:Y:S01]  /*5650*/  IADD3 R27, PT, PT, R126.reuse, 0x4, RZ ;  /* 0x000000047e1b7810 */ /* 0x041fe20007ffe0ff */
[--C-:B------:R-:W-:Y:S01]  /*5660*/  IMAD.WIDE.U32 R144, R145, 0x4, R12.reuse ;  /* 0x0000000491907825 */ /* 0x100fe200078e000c */
[CC--:B------:R-:W-:Y:S01]  /*5670*/  IADD3 R30, PT, PT, R126.reuse, R19.reuse, RZ ;  /* 0x000000137e1e7210 */ /* 0x0c0fe20007ffe0ff */
[----:B------:R0:W-:Y:S01]  /*5680*/  STG.E desc[UR6][R150.64], R103 ;  /* 0x0000006796007986 */ /* 0x0001e2000c101906 */
[----:B---3--:R-:W-:Y:S01]  /*5690*/  IADD3 R29, PT, PT, R126, 0x5, RZ ;  /* 0x000000057e1d7810 */ /* 0x008fe20007ffe0ff */
[--C-:B------:R-:W-:Y:S01]  /*56a0*/  IMAD.WIDE.U32 R130, R131, 0x4, R12.reuse ;  /* 0x0000000483827825 */ /* 0x100fe200078e000c */
[C---:B------:R-:W-:Y:S01]  /*56b0*/  IADD3 R47, PT, PT, R30.reuse, 0x2, RZ ;  /* 0x000000021e2f7810 */ /* 0x040fe20007ffe0ff */
[----:B------:R0:W-:Y:S01]  /*56c0*/  STG.E desc[UR6][R146.64], R128 ;  /* 0x0000008092007986 */ /* 0x0001e2000c101906 */
[----:B------:R-:W-:Y:S01]  /*56d0*/  IADD3 R53, PT, PT, R30, 0x3, RZ ;  /* 0x000000031e357810 */ /* 0x000fe20007ffe0ff */
[--C-:B------:R-:W-:Y:S01]  /*56e0*/  IMAD.WIDE.U32 R126, R126, 0x4, R12.reuse ;  /* 0x000000047e7e7825 */ /* 0x100fe200078e000c */
[C---:B------:R-:W-:Y:S01]  /*56f0*/  IADD3 R55, PT, PT, R30.reuse, 0x4, RZ ;  /* 0x000000041e377810 */ /* 0x040fe20007ffe0ff */
[----:B------:R0:W-:Y:S01]  /*5700*/  STG.E desc[UR6][R144.64], R123 ;  /* 0x0000007b90007986 */ /* 0x0001e2000c101906 */
[----:B------:R-:W-:Y:S01]  /*5710*/  IADD3 R65, PT, PT, R30, 0x5, RZ ;  /* 0x000000051e417810 */ /* 0x000fe20007ffe0ff */
[--C-:B------:R-:W-:Y:S01]  /*5720*/  IMAD.WIDE.U32 R124, R20, 0x4, R12.reuse ;  /* 0x00000004147c7825 */ /* 0x100fe200078e000c */
[C---:B------:R-:W-:Y:S01]  /*5730*/  IADD3 R67, PT, PT, R30.reuse, 0x6, RZ ;  /* 0x000000061e437810 */ /* 0x040fe20007ffe0ff */
[----:B------:R0:W-:Y:S01]  /*5740*/  STG.E desc[UR6][R130.64], R22 ;  /* 0x0000001682007986 */ /* 0x0001e2000c101906 */
[C---:B------:R-:W-:Y:S01]  /*5750*/  IADD3 R69, PT, PT, R30.reuse, 0x7, RZ ;  /* 0x000000071e457810 */ /* 0x040fe20007ffe0ff */
[--C-:B------:R-:W-:Y:S01]  /*5760*/  IMAD.WIDE.U32 R10, R11, 0x4, R12.reuse ;  /* 0x000000040b0a7825 */ /* 0x100fe200078e000c */
[-C--:B------:R-:W-:Y:S01]  /*5770*/  IADD3 R70, PT, PT, R30, R19.reuse, RZ ;  /* 0x000000131e467210 */ /* 0x080fe20007ffe0ff */
[----:B------:R0:W-:Y:S01]  /*5780*/  STG.E desc[UR6][R126.64], R61 ;  /* 0x0000003d7e007986 */ /* 0x0001e2000c101906 */
[-C--:B------:R-:W-:Y:S01]  /*5790*/  IADD3 R72, PT, PT, R44, R19.reuse, RZ ;  /* 0x000000132c487210 */ /* 0x080fe20007ffe0ff */
[--C-:B-1----:R-:W-:Y:S01]  /*57a0*/  IMAD.WIDE.U32 R14, R25, 0x4, R12.reuse ;  /* 0x00000004190e7825 */ /* 0x102fe200078e000c */
[C---:B------:R-:W-:Y:S01]  /*57b0*/  IADD3 R75, PT, PT, R70.reuse, 0x2, RZ ;  /* 0x00000002464b7810 */ /* 0x040fe20007ffe0ff */
[----:B------:R0:W-:Y:S01]  /*57c0*/  STG.E desc[UR6][R124.64], R82 ;  /* 0x000000527c007986 */ /* 0x0001e2000c101906 */
[C---:B------:R-:W-:Y:S01]  /*57d0*/  IADD3 R77, PT, PT, R70.reuse, 0x3, RZ ;  /* 0x00000003464d7810 */ /* 0x040fe20007ffe0ff */
[--C-:B------:R-:W-:Y:S01]  /*57e0*/  IMAD.WIDE.U32 R16, R27, 0x4, R12.reuse ;  /* 0x000000041b107825 */ /* 0x100fe200078e000c */
        /* <DEDUP_REMOVED lines=26> */
[----:B------:R-:W-:Y:S01]  /*5990*/  IADD3 R161, PT, PT, R176, R19, RZ ;  /* 0x00000013b0a17210 */ /* 0x000fe20007ffe0ff */
        /* <DEDUP_REMOVED lines=12> */
[----:B------:R-:W-:-:S02]  /*5a60*/  IMAD.WIDE.U32 R66, R67, 0x4, R12 ;  /* 0x0000000443427825 */ /* 0x000fc400078e000c */
[----:B------:R0:W-:Y:S02]  /*5a70*/  STG.E desc[UR6][R54.64], R43 ;  /* 0x0000002b36007986 */ /* 0x0001e4000c101906 */
[--C-:B------:R-:W-:Y:S02]  /*5a80*/  IMAD.WIDE.U32 R68, R69, 0x4, R12.reuse ;  /* 0x0000000445447825 */ /* 0x100fe400078e000c */
[----:B------:R0:W-:Y:S02]  /*5a90*/  STG.E desc[UR6][R64.64], R132 ;  /* 0x0000008440007986 */ /* 0x0001e4000c101906 */
[--C-:B------:R-:W-:Y:S02]  /*5aa0*/  IMAD.WIDE.U32 R70, R70, 0x4, R12.reuse ;  /* 0x0000000446467825 */ /* 0x100fe400078e000c */
[----:B------:R0:W-:Y:S02]  /*5ab0*/  STG.E desc[UR6][R66.64], R111 ;  /* 0x0000006f42007986 */ /* 0x0001e4000c101906 */
        /* <DEDUP_REMOVED lines=44> */
[----:B------:R-:W-:Y:S02]  /*5d80*/  IMAD.WIDE.U32 R12, R63, 0x4, R12 ;  /* 0x000000043f0c7825 */ /* 0x000fe400078e000c */
[----:B------:R0:W-:Y:S04]  /*5d90*/  STG.E desc[UR6][R152.64], R148 ;  /* 0x0000009498007986 */ /* 0x0001e8000c101906 */
[----:B------:R0:W-:Y:S04]  /*5da0*/  STG.E desc[UR6][R18.64], R119 ;  /* 0x0000007712007986 */ /* 0x0001e8000c101906 */
[----:B------:R0:W-:Y:S02]  /*5db0*/  STG.E desc[UR6][R12.64], R94 ;  /* 0x0000005e0c007986 */ /* 0x0001e4000c101906 */
.L_x_1:
[----:B0-----:R-:W0:Y:S01]  /*5dc0*/  LDC R10, c[0x0][0x374] ;  /* 0x0000dd00ff0a7b82 */ /* 0x001e220000000800 */
[----:B------:R-:W1:Y:S01]  /*5dd0*/  LDCU UR4, c[0x0][0x398] ;  /* 0x00007300ff0477ac */ /* 0x000e620008000800 */
[----:B0-----:R-:W-:Y:S01]  /*5de0*/  IMAD R10, R10, R9, R10 ;  /* 0x000000090a0a7224 */ /* 0x001fe200078e020a */
[----:B------:R-:W-:-:S04]  /*5df0*/  IADD3 R9, PT, PT, R9, 0x1, RZ ;  /* 0x0000000109097810 */ /* 0x000fc80007ffe0ff */
[----:B------:R-:W-:-:S04]  /*5e00*/  SHF.L.U32 R10, R10, 0x7, RZ ;  /* 0x000000070a0a7819 */ /* 0x000fc800000006ff */
[----:B-1----:R-:W-:-:S13]  /*5e10*/  ISETP.GE.U32.AND P0, PT, R10, UR4, PT ;  /* 0x000000040a007c0c */ /* 0x002fda000bf06070 */
[----:B------:R-:W-:Y:S05]  /*5e20*/  @!P0 BRA `(.L_x_5) ;  /* 0xffffffa000f88947 */ /* 0x000fea000383ffff */
[----:B------:R-:W-:Y:S05]  /*5e30*/  BSYNC B0 ;  /* 0x0000000000007941 */ /* 0x000fea0003800000 */
.L_x_0:
[----:B------:R-:W0:Y:S01]  /*5e40*/  LDC R4, c[0x0][0x370] ;  /* 0x0000dc00ff047b82 */ /* 0x000e220000000800 */
[----:B------:R-:W1:Y:S01]  /*5e50*/  LDCU UR4, c[0x0][0x39c] ;  /* 0x00007380ff0477ac */ /* 0x000e620008000800 */
[----:B0-----:R-:W-:Y:S01]  /*5e60*/  IMAD R4, R4, R5, R4 ;  /* 0x0000000504047224 */ /* 0x001fe200078e0204 */
[----:B------:R-:W-:-:S04]  /*5e70*/  IADD3 R5, PT, PT, R5, 0x1, RZ ;  /* 0x0000000105057810 */ /* 0x000fc80007ffe0ff */
[----:B------:R-:W-:-:S04]  /*5e80*/  SHF.L.U32 R4, R4, 0x7, RZ ;  /* 0x0000000704047819 */ /* 0x000fc800000006ff */
[----:B-1----:R-:W-:-:S13]  /*5e90*/  ISETP.GE.U32.AND P0, PT, R4, UR4, PT ;  /* 0x0000000404007c0c */ /* 0x002fda000bf06070 */
[----:B------:R-:W-:Y:S05]  /*5ea0*/  @!P0 BRA `(.L_x_6) ;  /* 0xffffffa000a88947 */ /* 0x000fea000383ffff */
[----:B------:R-:W-:Y:S05]  /*5eb0*/  EXIT ;  /* 0x000000000000794d */ /* 0x000fea0003800000 */
.L_x_7:
[----:B------:R-:W-:-:S00]  /*5ec0*/  BRA `(.L_x_7) ;  /* 0xfffffffc00fc7947 */ /* 0x000fc0000383ffff */
[----:B------:R-:W-:-:S00]  /*5ed0*/  NOP ;  /* 0x0000000000007918 */ /* 0x000fc00000000000 */
        /* <DEDUP_REMOVED lines=10> */
.L_x_58:


//--------------------- .text._Z34shared_matmul_thread_tile_load_optPfS_S_iii --------------------------
	.section	.text._Z34shared_matmul_thread_tile_load_optPfS_S_iii,"ax",@progbits
	.align	128
        .global         _Z34shared_matmul_thread_tile_load_optPfS_S_iii
        .type           _Z34shared_matmul_thread_tile_load_optPfS_S_iii,@function
        .size           _Z34shared_matmul_thread_tile_load_optPfS_S_iii,(.L_x_59 - _Z34shared_matmul_thread_tile_load_optPfS_S_iii)
        .other          _Z34shared_matmul_thread_tile_load_optPfS_S_iii,@"STO_CUDA_ENTRY STV_DEFAULT"
_Z34shared_matmul_thread_tile_load_optPfS_S_iii:
.text._Z34shared_matmul_thread_tile_load_optPfS_S_iii:
        /* <DEDUP_REMOVED lines=8> */
[----:B------:R-:W3:Y:S01]  /*0080*/  S2UR UR4, SR_CTAID.Y ;  /* 0x00000000000479c3 */ /* 0x000ee20000002600 */
[----:B------:R-:W-:Y:S01]  /*0090*/  HFMA2 R7, -RZ, RZ, 0, 0 ;  /* 0x00000000ff077431 */ /* 0x000fe200000001ff */
[----:B------:R-:W4:Y:S01]  /*00a0*/  LDCU.64 UR6, c[0x0][0x358] ;  /* 0x00006b00ff0677ac */ /* 0x000f220008000a00 */
[----:B-12---:R-:W-:-:S05]  /*00b0*/  IMAD R0, R0, UR5, R3 ;  /* 0x0000000500007c24 */ /* 0x006fca000f8e0203 */
[----:B------:R-:W-:Y:S02]  /*00c0*/  SHF.R.U32.HI R2, RZ, 0x5, R0 ;  /* 0x00000005ff027819 */ /* 0x000fe40000011600 */
[----:B------:R-:W-:Y:S01]  /*00d0*/  SHF.L.U32 R0, R0, 0x2, RZ ;  /* 0x0000000200007819 */ /* 0x000fe200000006ff */
[----:B---3--:R-:W-:Y:S01]  /*00e0*/  USHF.L.U32 UR4, UR4, 0x7, URZ ;  /* 0x0000000704047899 */ /* 0x008fe200080006ff */
[----:B0-----:R-:W-:Y:S02]  /*00f0*/  SHF.L.U32 R3, R4, 0x7, RZ ;  /* 0x0000000704037819 */ /* 0x001fe400000006ff */
[----:B------:R-:W-:-:S05]  /*0100*/  IADD3 R4, PT, PT, R2, 0x8, RZ ;  /* 0x0000000802047810 */ /* 0x000fca0007ffe0ff */
[--C-:B------:R-:W-:Y:S02]  /*0110*/  IMAD R5, R4, UR8, R3.reuse ;  /* 0x0000000804057c24 */ /* 0x100fe4000f8e0203 */
[----:B------:R-:W-:Y:S01]  /*0120*/  IMAD R3, R2, UR8, R3 ;  /* 0x0000000802037c24 */ /* 0x000fe2000f8e0203 */
[----:B------:R-:W-:-:S04]  /*0130*/  LOP3.LUT R2, R0, 0x7c, RZ, 0xc0, !PT ;  /* 0x0000007c00027812 */ /* 0x000fc800078ec0ff */
[C---:B------:R-:W-:Y:S02]  /*0140*/  IADD3 R0, PT, PT, R2.reuse, R5, RZ ;  /* 0x0000000502007210 */ /* 0x040fe40007ffe0ff */
[----:B------:R-:W-:Y:S02]  /*0150*/  IADD3 R2, PT, PT, R2, R3, RZ ;  /* 0x0000000302027210 */ /* 0x000fe40007ffe0ff */
[----:B----4-:R-:W-:-:S07]  /*0160*/  MOV R3, RZ ;  /* 0x000000ff00037202 */ /* 0x010fce0000000f00 */
.L_x_12:
[----:B------:R-:W0:Y:S01]  /*0170*/  S2R R4, SR_CTAID.X ;  /* 0x0000000000047919 */ /* 0x000e220000002500 */
[----:B------:R-:W1:Y:S01]  /*0180*/  LDCU UR5, c[0x0][0x398] ;  /* 0x00007300ff0577ac */ /* 0x000e620008000800 */
[----:B------:R-:W0:Y:S01]  /*0190*/  S2R R5, SR_TID.X ;  /* 0x0000000000057919 */ /* 0x000e220000002100 */
[----:B-1----:R-:W-:Y:S01]  /*01a0*/  UISETP.NE.AND UP0, UPT, UR5, URZ, UPT ;  /* 0x000000ff0500728c */ /* 0x002fe2000bf05270 */
[----:B0-----:R-:W-:-:S08]  /*01b0*/  LEA R4, R4, R5, 0x7 ;  /* 0x0000000504047211 */ /* 0x001fd000078e38ff */
[----:B------:R-:W-:Y:S05]  /*01c0*/  BRA.U !UP0, `(.L_x_8) ;  /* 0x0000005508b07547 */ /* 0x000fea000b800000 */
[----:B------:R-:W-:Y:S01]  /*01d0*/  HFMA2 R13, -RZ, RZ, 0, 0 ;  /* 0x00000000ff0d7431 */ /* 0x000fe200000001ff */
[----:B------:R-:W-:Y:S01]  /*01e0*/  BSSY.RECONVERGENT B0, `(.L_x_8) ;  /* 0x000056a000007945 */ /* 0x000fe20003800200 */
[-C--:B------:R-:W-:Y:S02]  /*01f0*/  IADD3 R4, PT, PT, R4, R7.reuse, RZ ;  /* 0x0000000704047210 */ /* 0x080fe40007ffe0ff */
[-C--:B------:R-:W-:Y:S02]  /*0200*/  IADD3 R5, PT, PT, R0, R7.reuse, RZ ;  /* 0x0000000700057210 */ /* 0x080fe40007ffe0ff */
[----:B------:R-:W-:Y:S02]  /*0210*/  IADD3 R6, PT, PT, R2, R7, RZ ;  /* 0x0000000702067210 */ /* 0x000fe40007ffe0ff */
[----:B------:R-:W-:-:S07]  /*0220*/  MOV R7, RZ ;  /* 0x000000ff00077202 */ /* 0x000fce0000000f00 */
.L_x_11:
[----:B------:R-:W0:Y:S01]  /*0230*/  S2R R8, SR_TID.Y ;  /* 0x0000000000087919 */ /* 0x000e220000002200 */
[----:B------:R-:W1:Y:S01]  /*0240*/  LDC.64 R18, c[0x0][0x398] ;  /* 0x0000e600ff127b82 */ /* 0x000e620000000a00 */
[----:B0-----:R-:W-:-:S04]  /*0250*/  IADD3 R9, PT, PT, R13, UR4, R8 ;  /* 0x000000040d097c10 */ /* 0x001fc8000fffe008 */
[----:B-1----:R-:W-:-:S04]  /*0260*/  ISETP.GE.AND P0, PT, R9, R18, PT ;  /* 0x000000120900720c */ /* 0x002fc80003f06270 */
[----:B------:R-:W-:-:S13]  /*0270*/  ISETP.GE.OR P0, PT, R4, R19, P0 ;  /* 0x000000130400720c */ /* 0x000fda0000706670 */
[----:B------:R-:W-:Y:S05]  /*0280*/  @P0 BRA `(.L_x_9) ;  /* 0x0000005400640947 */ /* 0x000fea0003800000 */
[----:B------:R-:W0:Y:S01]  /*0290*/  S2R R11, SR_TID.X ;  /* 0x00000000000b7919 */ /* 0x000e220000002100 */
[----:B------:R-:W0:Y:S01]  /*02a0*/  LDCU UR5, c[0x0][0x360] ;  /* 0x00006c00ff0577ac */ /* 0x000e220008000800 */
[----:B------:R-:W-:Y:S01]  /*02b0*/  HFMA2 R15, -RZ, RZ, 0, 0 ;  /* 0x00000000ff0f7431 */ /* 0x000fe200000001ff */
[----:B------:R-:W-:Y:S02]  /*02c0*/  CS2R R94, SRZ ;  /* 0x00000000005e7805 */ /* 0x000fe4000001ff00 */
[----:B------:R-:W-:Y:S01]  /*02d0*/  MOV R14, R6 ;  /* 0x00000006000e7202 */ /* 0x000fe20000000f00 */
[----:B------:R-:W1:Y:S01]  /*02e0*/  LDCU UR8, c[0x0][0x3a0] ;  /* 0x00007400ff0877ac */ /* 0x000e620008000800 */
[----:B------:R-:W-:Y:S02]  /*02f0*/  CS2R R92, SRZ ;  /* 0x00000000005c7805 */ /* 0x000fe4000001ff00 */
[----:B------:R-:W-:Y:S02]  /*0300*/  CS2R R80, SRZ ;  /* 0x0000000000507805 */ /* 0x000fe4000001ff00 */
[----:B------:R-:W-:-:S02]  /*0310*/  CS2R R82, SRZ ;  /* 0x0000000000527805 */ /* 0x000fc4000001ff00 */
[----:B------:R-:W-:Y:S02]  /*0320*/  CS2R R70, SRZ ;  /* 0x0000000000467805 */ /* 0x000fe4000001ff00 */
[----:B------:R-:W-:Y:S02]  /*0330*/  CS2R R22, SRZ ;  /* 0x0000000000167805 */ /* 0x000fe4000001ff00 */
[----:B------:R-:W-:Y:S02]  /*0340*/  CS2R R74, SRZ ;  /* 0x00000000004a7805 */ /* 0x000fe4000001ff00 */
        /* <DEDUP_REMOVED lines=19> */
[----:B------:R-:W-:Y:S01]  /*0480*/  CS2R R104, SRZ ;  /* 0x0000000000687805 */ /* 0x000fe2000001ff00 */
[----:B0-----:R-:W-:Y:S01]  /*0490*/  IMAD R10, R8, UR5, R11 ;  /* 0x00000005080a7c24 */ /* 0x001fe2000f8e020b */
[----:B------:R-:W-:-:S02]  /*04a0*/  CS2R R106, SRZ ;  /* 0x00000000006a7805 */ /* 0x000fc4000001ff00 */
[----:B------:R-:W-:Y:S02]  /*04b0*/  CS2R R102, SRZ ;  /* 0x0000000000667805 */ /* 0x000fe4000001ff00 */
[----:B------:R-:W-:Y:S02]  /*04c0*/  CS2R R98, SRZ ;  /* 0x0000000000627805 */ /* 0x000fe4000001ff00 */
[----:B------:R-:W-:Y:S02]  /*04d0*/  CS2R R100, SRZ ;  /* 0x0000000000647805 */ /* 0x000fe4000001ff00 */
[C---:B------:R-:W-:Y:S02]  /*04e0*/  LEA.HI R12, R10.reuse, UR4, RZ, 0x1e ;  /* 0x000000040a0c7c11 */ /* 0x040fe4000f8ff0ff */
[----:B------:R-:W-:Y:S02]  /*04f0*/  CS2R R96, SRZ ;  /* 0x0000000000607805 */ /* 0x000fe4000001ff00 */
[----:B------:R-:W-:-:S02]  /*0500*/  SHF.L.U32 R10, R10, 0x2, RZ ;  /* 0x000000020a0a7819 */ /* 0x000fc400000006ff */
[----:B------:R-:W-:Y:S02]  /*0510*/  IADD3 R12, PT, PT, R12, R13, RZ ;  /* 0x0000000d0c0c7210 */ /* 0x000fe40007ffe0ff */
[----:B------:R-:W-:Y:S02]  /*0520*/  LOP3.LUT R17, R10, 0xc, RZ, 0xc0, !PT ;  /* 0x0000000c0a117812 */ /* 0x000fe400078ec0ff */
[----:B------:R-:W-:-:S03]  /*0530*/  IADD3 R10, PT, PT, R12, 0x40, RZ ;  /* 0x000000400c0a7810 */ /* 0x000fc60007ffe0ff */
[--C-:B-1----:R-:W-:Y:S01]  /*0540*/  IMAD R13, R12, UR8, R17.reuse ;  /* 0x000000080c0d7c24 */ /* 0x102fe2000f8e0211 */
[----:B------:R-:W-:Y:S01]  /*0550*/  MOV R12, R5 ;  /* 0x00000005000c7202 */ /* 0x000fe20000000f00 */
[----:B------:R-:W-:-:S07]  /*0560*/  IMAD R10, R10, UR8, R17 ;  /* 0x000000080a0a7c24 */ /* 0x000fce000f8e0211 */
.L_x_10:
[----:B------:R-:W0:Y:S08]  /*0570*/  LDC.64 R44, c[0x0][0x380] ;  /* 0x0000e000ff2c7b82 */ /* 0x000e300000000a00 */
[----:B------:R-:W1:Y:S01]  /*0580*/  LDC.64 R56, c[0x0][0x388] ;  /* 0x0000e200ff387b82 */ /* 0x000e620000000a00 */
[----:B0-----:R-:W-:-:S04]  /*0590*/  IMAD.WIDE.U32 R32, R13, 0x4, R44 ;  /* 0x000000040d207825 */ /* 0x001fc800078e002c */
[----:B------:R-:W-:Y:S02]  /*05a0*/  IMAD.WIDE.U32 R44, R10, 0x4, R44 ;  /* 0x000000040a2c7825 */ /* 0x000fe400078e002c */
[----:B------:R-:W2:Y:S02]  /*05b0*/  LDG.E.128.CONSTANT R32, desc[UR6][R32.64] ;  /* 0x0000000620207981 */ /* 0x000ea4000c1e9d00 */
[--C-:B-1----:R-:W-:Y:S02]  /*05c0*/  IMAD.WIDE.U32 R28, R14, 0x4, R56.reuse ;  /* 0x000000040e1c7825 */ /* 0x102fe400078e0038 */
[----:B------:R-:W3:Y:S02]  /*05d0*/  LDG.E.128.CONSTANT R44, desc[UR6][R44.64] ;  /* 0x000000062c2c7981 */ /* 0x000ee4000c1e9d00 */
[----:B------:R-:W-:Y:S02]  /*05e0*/  IMAD.WIDE.U32 R56, R12, 0x4, R56 ;  /* 0x000000040c387825 */ /* 0x000fe400078e0038 */
[----:B------:R-:W4:Y:S04]  /*05f0*/  LDG.E.128.CONSTANT R28, desc[UR6][R28.64] ;  /* 0x000000061c1c7981 */ /* 0x000f28000c1e9d00 */
[----:B------:R-:W5:Y:S01]  /*0600*/  LDG.E.128.CONSTANT R56, desc[UR6][R56.64] ;  /* 0x0000000638387981 */ /* 0x000f62000c1e9d00 */
[----:B------:R-:W0:Y:S01]  /*0610*/  S2R R39, SR_CgaCtaId ;  /* 0x0000000000277919 */ /* 0x000e220000008800 */
[----:B------:R-:W1:Y:S01]  /*0620*/  LDCU UR5, c[0x0][0x360] ;  /* 0x00006c00ff0577ac */ /* 0x000e620008000800 */
[----:B------:R-:W-:-:S04]  /*0630*/  MOV R17, 0x400 ;  /* 0x0000040000117802 */ /* 0x000fc80000000f00 */
[----:B------:R-:W-:Y:S01]  /*0640*/  IADD3 R38, PT, PT, R17, 0x2000, RZ ;  /* 0x0000200011267810 */ /* 0x000fe20007ffe0ff */
[----:B-1----:R-:W-:-:S05]  /*0650*/  IMAD R16, R8, UR5, R11 ;  /* 0x0000000508107c24 */ /* 0x002fca000f8e020b */
[----:B------:R-:W-:-:S04]  /*0660*/  SHF.L.U32 R16, R16, 0x4, RZ ;  /* 0x0000000410107819 */ /* 0x000fc800000006ff */
[C---:B------:R-:W-:Y:S02]  /*0670*/  LOP3.LUT R37, R16.reuse, 0xffffffc0, RZ, 0xc0, !PT ;  /* 0xffffffc010257812 */ /* 0x040fe400078ec0ff */
[C---:B0-----:R-:W-:Y:S02]  /*0680*/  LEA R36, R39.reuse, R17, 0x18 ;  /* 0x0000001127247211 */ /* 0x041fe400078ec0ff */
[----:B------:R-:W-:Y:S02]  /*0690*/  LEA R39, R39, R38, 0x18 ;  /* 0x0000002627277211 */ /* 0x000fe400078ec0ff */
[C---:B------:R-:W-:Y:S02]  /*06a0*/  LOP3.LUT R17, R16.reuse, 0x30, RZ, 0xc0, !PT ;  /* 0x0000003010117812 */ /* 0x040fe400078ec0ff */
[C---:B------:R-:W-:Y:S02]  /*06b0*/  LOP3.LUT R38, R16.reuse, 0x1f0, RZ, 0xc0, !PT ;  /* 0x000001f010267812 */ /* 0x040fe400078ec0ff */
[----:B------:R-:W-:-:S02]  /*06c0*/  LOP3.LUT R16, R16, 0xfffffe00, RZ, 0xc0, !PT ;  /* 0xfffffe0010107812 */ /* 0x000fc400078ec0ff */
[-C--:B------:R-:W-:Y:S02]  /*06d0*/  IADD3 R60, PT, PT, R37, R36.reuse, R17 ;  /* 0x00000024253c7210 */ /* 0x080fe40007ffe011 */
[-C--:B------:R-:W-:Y:S01]  /*06e0*/  IADD3 R120, PT, PT, R16, R39.reuse, R38 ;  /* 0x0000002710787210 */ /* 0x080fe20007ffe026 */
[----:B------:R-:W-:Y:S05]  /*06f0*/  WARPSYNC.ALL ;  /* 0x0000000000007948 */ /* 0x000fea0003800000 */
[----:B------:R-:W-:Y:S02]  /*0700*/  LEA R17, R8, R36, 0x9 ;  /* 0x0000002408117211 */ /* 0x000fe400078e48ff */
[----:B------:R-:W-:Y:S01]  /*0710*/  LEA R16, R11, R39, 0x5 ;  /* 0x000000270b107211 */ /* 0x000fe200078e28ff */
[----:B--2---:R-:W-:Y:S04]  /*0720*/  STS.128 [R60], R32 ;  /* 0x000000203c007388 */ /* 0x004fe80000000c00 */
[----:B---3--:R-:W-:Y:S04]  /*0730*/  STS.128 [R60+0x1000], R44 ;  /* 0x0010002c3c007388 */ /* 0x008fe80000000c00 */
[----:B----4-:R-:W-:Y:S04]  /*0740*/  STS.128 [R120], R28 ;  /* 0x0000001c78007388 */ /* 0x010fe80000000c00 */
[----:B-----5:R-:W-:Y:S01]  /*0750*/  STS.128 [R120+0x1000], R56 ;  /* 0x0010003878007388 */ /* 0x020fe20000000c00 */
[----:B------:R-:W-:Y:S06]  /*0760*/  BAR.SYNC.DEFER_BLOCKING 0x0 ;  /* 0x0000000000007b1d */ /* 0x000fec0000010000 */
[----:B------:R-:W-:Y:S04]  /*0770*/  LDS.128 R48, [R17] ;  /* 0x0000000011307984 */ /* 0x000fe80000000c00 */
[----:B------:R-:W0:Y:S04]  /*0780*/  LDS.128 R40, [R16] ;  /* 0x0000000010287984 */ /* 0x000e280000000c00 */
[----:B------:R-:W1:Y:S04]  /*0790*/  LDS.128 R52, [R16+0x10] ;  /* 0x0000100010347984 */ /* 0x000e680000000c00 */
[----:B------:R-:W2:Y:S04]  /*07a0*/  LDS.128 R36, [R17+0x40] ;  /* 0x0000400011247984 */ /* 0x000ea80000000c00 */
[----:B------:R-:W3:Y:S04]  /*07b0*/  LDS.128 R32, [R17+0x80] ;  /* 0x0000800011207984 */ /* 0x000ee80000000c00 */
[----:B------:R-:W4:Y:S04]  /*07c0*/  LDS.128 R60, [R17+0xc0] ;  /* 0x0000c000113c7984 */ /* 0x000f280000000c00 */
[----:B------:R-:W5:Y:S04]  /*07d0*/  LDS.128 R56, [R17+0x140] ;  /* 0x0001400011387984 */ /* 0x000f680000000c00 */
[----:B------:R-:W5:Y:S04]  /*07e0*/  LDS.128 R44, [R17+0x100] ;  /* 0x00010000112c7984 */ /* 0x000f680000000c00 */
[----:B------:R-:W5:Y:S01]  /*07f0*/  LDS.128 R28, [R17+0x180] ;  /* 0x00018000111c7984 */ /* 0x000f620000000c00 */
        /* <DEDUP_REMOVED lines=32> */
[C---:B-----5:R-:W-:Y:S01]  /*0a00*/  FFMA R140, R56.reuse, R40, R25 ;  /* 0x00000028388c7223 */ /* 0x060fe20000000019 */
[C---:B------:R-:W-:Y:S01]  /*0a10*/  FFMA R134, R56.reuse, R41, R24 ;  /* 0x0000002938867223 */ /* 0x040fe20000000018 */
[C---:B------:R-:W-:Y:S01]  /*0a20*/  FFMA R114, R56.reuse, R43, R26 ;  /* 0x0000002b38727223 */ /* 0x040fe2000000001a */
[----:B------:R-:W-:-:S02]  /*0a30*/  FFMA R77, R56, R52, R27 ;  /* 0x00000034384d7223 */ /* 0x000fc4000000001b */
[----:B------:R-:W0:Y:S01]  /*0a40*/  LDS.128 R24, [R17+0x1c0] ;  /* 0x0001c00011187984 */ /* 0x000e220000000c00 */
[C---:B------:R-:W-:Y:S01]  /*0a50*/  FFMA R130, R56.reuse, R42, R65 ;  /* 0x0000002a38827223 */ /* 0x040fe20000000041 */
[----:B------:R-:W-:Y:S02]  /*0a60*/  FFMA R79, R56, R54, R67 ;  /* 0x00000036384f7223 */ /* 0x000fe40000000043 */
[----:B------:R-:W1:Y:S01]  /*0a70*/  LDS.128 R64, [R16+0x200] ;  /* 0x0002000010407984 */ /* 0x000e620000000c00 */
        /* <DEDUP_REMOVED lines=18> */
[C---:B0-----:R-:W-:Y:S01]  /*0ba0*/  FFMA R68, R24.reuse, R40, R23 ;  /* 0x0000002818447223 */ /* 0x041fe20000000017 */
[C---:B------:R-:W-:Y:S01]  /*0bb0*/  FFMA R40, R24.reuse, R41, R22 ;  /* 0x0000002918287223 */ /* 0x040fe20000000016 */
[----:B------:R-:W-:Y:S01]  /*0bc0*/  FFMA R42, R24, R42, R71 ;  /* 0x0000002a182a7223 */ /* 0x000fe20000000047 */
[----:B------:R-:W0:Y:S01]  /*0bd0*/  LDS.128 R20, [R16+0x210] ;  /* 0x0002100010147984 */ /* 0x000e220000000c00 */
[----:B-1----:R-:W-:Y:S01]  /*0be0*/  FFMA R105, R64, R25, R68 ;  /* 0x0000001940697223 */ /* 0x002fe20000000044 */
        /* <DEDUP_REMOVED lines=22> */
[C---:B------:R-:W-:Y:S01]  /*0d50*/  FFMA R65, R25.reuse, R65, R40 ;  /* 0x0000004119417223 */ /* 0x040fe20000000028 */
[----:B------:R-:W-:-:S02]  /*0d60*/  FFMA R66, R25, R66, R42 ;  /* 0x0000004219427223 */ /* 0x000fc4000000002a */
[----:B------:R-:W1:Y:S01]  /*0d70*/  LDS.128 R40, [R16+0x400] ;  /* 0x0004000010287984 */ /* 0x000e620000000c00 */
[C---:B------:R-:W-:Y:S01]  /*0d80*/  FFMA R83, R24.reuse, R52, R83 ;  /* 0x0000003418537223 */ /* 0x040fe20000000053 */
[C---:B------:R-:W-:Y:S01]  /*0d90*/  FFMA R80, R24.reuse, R53, R80 ;  /* 0x0000003518507223 */ /* 0x040fe20000000050 */
[C---:B------:R-:W-:Y:S01]  /*0da0*/  FFMA R93, R24.reuse, R54, R93 ;  /* 0x00000036185d7223 */ /* 0x040fe2000000005d */
[----:B------:R-:W-:Y:S01]  /*0db0*/  FFMA R24, R24, R55, R94 ;  /* 0x0000003718187223 */ /* 0x000fe2000000005e */
[-C--:B------:R-:W-:Y:S01]  /*0dc0*/  FFMA R89, R49, R67.reuse, R106 ;  /* 0x0000004331597223 */ /* 0x080fe2000000006a */
[-C--:B------:R-:W-:Y:S01]  /*0dd0*/  FFMA R92, R37, R67.reuse, R92 ;  /* 0x00000043255c7223 */ /* 0x080fe2000000005c */
[----:B------:R-:W2:Y:S01]  /*0de0*/  LDS.128 R52, [R16+0x410] ;  /* 0x0004100010347984 */ /* 0x000ea20000000c00 */
[-C--:B------:R-:W-:Y:S01]  /*0df0*/  FFMA R90, R33, R67.reuse, R90 ;  /* 0x00000043215a7223 */ /* 0x080fe2000000005a */
[-C--:B------:R-:W-:Y:S01]  /*0e00*/  FFMA R88, R61, R67.reuse, R88 ;  /* 0x000000433d587223 */ /* 0x080fe20000000058 */
[----:B------:R-:W-:Y:S01]  /*0e10*/  FFMA R86, R45, R67, R86 ;  /* 0x000000432d567223 */ /* 0x000fe20000000056 */
[C---:B0-----:R-:W-:Y:S01]  /*0e20*/  FFMA R115, R20.reuse, R49, R115 ;  /* 0x0000003114737223 */ /* 0x041fe20000000073 */
[C---:B------:R-:W-:Y:S01]  /*0e30*/  FFMA R112, R49.reuse, R21, R112 ;  /* 0x0000001531707223 */ /* 0x040fe20000000070 */
[CC--:B------:R-:W-:Y:S01]  /*0e40*/  FFMA R97, R49.reuse, R22.reuse, R97 ;  /* 0x0000001631617223 */ /* 0x0c0fe20000000061 */
[----:B------:R-:W-:Y:S01]  /*0e50*/  FFMA R48, R49, R23, R48 ;  /* 0x0000001731307223 */ /* 0x000fe20000000030 */
[C---:B------:R-:W-:Y:S01]  /*0e60*/  FFMA R101, R20.reuse, R37, R101 ;  /* 0x0000002514657223 */ /* 0x040fe20000000065 */
[C---:B------:R-:W-:Y:S01]  /*0e70*/  FFMA R49, R37.reuse, R21, R98 ;  /* 0x0000001525317223 */ /* 0x040fe20000000062 */
[CC--:B------:R-:W-:Y:S01]  /*0e80*/  FFMA R103, R37.reuse, R22.reuse, R103 ;  /* 0x0000001625677223 */ /* 0x0c0fe20000000067 */
[----:B------:R-:W-:Y:S01]  /*0e90*/  FFMA R36, R37, R23, R36 ;  /* 0x0000001725247223 */ /* 0x000fe20000000024 */
[C---:B------:R-:W-:Y:S01]  /*0ea0*/  FFMA R107, R20.reuse, R33, R107 ;  /* 0x00000021146b7223 */ /* 0x040fe2000000006b */
[C---:B------:R-:W-:Y:S01]  /*0eb0*/  FFMA R37, R33.reuse, R21, R104 ;  /* 0x0000001521257223 */ /* 0x040fe20000000068 */
[CC--:B------:R-:W-:Y:S01]  /*0ec0*/  FFMA R109, R33.reuse, R22.reuse, R109 ;  /* 0x00000016216d7223 */ /* 0x0c0fe2000000006d */
[----:B------:R-:W-:Y:S01]  /*0ed0*/  FFMA R32, R33, R23, R32 ;  /* 0x0000001721207223 */ /* 0x000fe20000000020 */
[-C--:B------:R-:W-:Y:S01]  /*0ee0*/  FFMA R114, R57, R67.reuse, R114 ;  /* 0x0000004339727223 */ /* 0x080fe20000000072 */
[----:B------:R-:W-:Y:S01]  /*0ef0*/  FFMA R94, R29, R67, R118 ;  /* 0x000000431d5e7223 */ /* 0x000fe20000000076 */
[C---:B------:R-:W-:Y:S01]  /*0f00*/  FFMA R111, R20.reuse, R61, R111 ;  /* 0x0000003d146f7223 */ /* 0x040fe2000000006f */
[C---:B------:R-:W-:Y:S01]  /*0f10*/  FFMA R33, R61.reuse, R21, R110 ;  /* 0x000000153d217223 */ /* 0x040fe2000000006e */
[CC--:B------:R-:W-:Y:S01]  /*0f20*/  FFMA R113, R61.reuse, R22.reuse, R113 ;  /* 0x000000163d717223 */ /* 0x0c0fe20000000071 */
[----:B------:R-:W-:Y:S01]  /*0f30*/  FFMA R60, R61, R23, R60 ;  /* 0x000000173d3c7223 */ /* 0x000fe2000000003c */
        /* <DEDUP_REMOVED lines=16> */
[----:B------:R-:W-:Y:S01]  /*1040*/  FFMA R24, R25, R23, R24 ;  /* 0x0000001719187223 */ /* 0x000fe20000000018 */
[-C--:B-1----:R-:W-:Y:S01]  /*1050*/  FFMA R116, R26, R41.reuse, R65 ;  /* 0x000000291a747223 */ /* 0x082fe20000000041 */
        /* <DEDUP_REMOVED lines=31> */
[----:B------:R-:W-:-:S02]  /*1250*/  FFMA R67, R26, R43, R67 ;  /* 0x0000002b1a437223 */ /* 0x000fc40000000043 */
[----:B------:R-:W1:Y:S01]  /*1260*/  LDS.128 R40, [R16+0x610] ;  /* 0x0006100010287984 */ /* 0x000e620000000c00 */
[----:B--2---:R-:W-:Y:S01]  /*1270*/  FFMA R107, R52, R34, R107 ;  /* 0x00000022346b7223 */ /* 0x004fe2000000006b */
[C---:B------:R-:W-:Y:S01]  /*1280*/  FFMA R94, R34.reuse, R53, R37 ;  /* 0x00000035225e7223 */ /* 0x040fe20000000025 */
[C---:B------:R-:W-:Y:S01]  /*1290*/  FFMA R109, R34.reuse, R54, R109 ;  /* 0x00000036226d7223 */ /* 0x040fe2000000006d */
[----:B------:R-:W-:Y:S01]  /*12a0*/  FFMA R32, R34, R55, R32 ;  /* 0x0000003722207223 */ /* 0x000fe20000000020 */
[----:B------:R-:W-:Y:S01]  /*12b0*/  FFMA R111, R52, R62, R111 ;  /* 0x0000003e346f7223 */ /* 0x000fe2000000006f */
[C---:B------:R-:W-:Y:S01]  /*12c0*/  FFMA R34, R62.reuse, R53, R33 ;  /* 0x000000353e227223 */ /* 0x040fe20000000021 */
[C---:B------:R-:W-:Y:S01]  /*12d0*/  FFMA R113, R62.reuse, R54, R113 ;  /* 0x000000363e717223 */ /* 0x040fe20000000071 */
[-C--:B------:R-:W-:Y:S01]  /*12e0*/  FFMA R62, R62, R55.reuse, R60 ;  /* 0x000000373e3e7223 */ /* 0x080fe2000000003c */
[-C--:B------:R-:W-:Y:S01]  /*12f0*/  FFMA R48, R50, R55.reuse, R48 ;  /* 0x0000003732307223 */ /* 0x080fe20000000030 */
[----:B------:R-:W-:Y:S01]  /*1300*/  FFMA R36, R38, R55, R36 ;  /* 0x0000003726247223 */ /* 0x000fe20000000024 */
[----:B------:R-:W-:Y:S01]  /*1310*/  FFMA R117, R52, R46, R117 ;  /* 0x0000002e34757223 */ /* 0x000fe20000000075 */
[C---:B------:R-:W-:Y:S01]  /*1320*/  FFMA R60, R46.reuse, R53, R61 ;  /* 0x000000352e3c7223 */ /* 0x040fe2000000003d */
[C---:B------:R-:W-:Y:S01]  /*1330*/  FFMA R119, R46.reuse, R54, R119 ;  /* 0x000000362e777223 */ /* 0x040fe20000000077 */
[----:B------:R-:W-:Y:S01]  /*1340*/  FFMA R44, R46, R55, R44 ;  /* 0x000000372e2c7223 */ /* 0x000fe2000000002c */
[----:B------:R-:W-:Y:S01]  /*1350*/  FFMA R115, R52, R50, R115 ;  /* 0x0000003234737223 */ /* 0x000fe20000000073 */
[CC--:B------:R-:W-:Y:S01]  /*1360*/  FFMA R112, R50.reuse, R53.reuse, R112 ;  /* 0x0000003532707223 */ /* 0x0c0fe20000000070 */
[----:B------:R-:W-:Y:S01]  /*1370*/  FFMA R97, R50, R54, R97 ;  /* 0x0000003632617223 */ /* 0x000fe20000000061 */
[----:B------:R-:W-:Y:S01]  /*1380*/  FFMA R101, R52, R38, R101 ;  /* 0x0000002634657223 */ /* 0x000fe20000000065 */
[CC--:B------:R-:W-:Y:S01]  /*1390*/  FFMA R86, R38.reuse, R53.reuse, R49 ;  /* 0x0000003526567223 */ /* 0x0c0fe20000000031 */
[----:B------:R-:W-:Y:S01]  /*13a0*/  FFMA R103, R38, R54, R103 ;  /* 0x0000003626677223 */ /* 0x000fe20000000067 */
[C---:B------:R-:W-:Y:S01]  /*13b0*/  FFMA R46, R58.reuse, R53, R45 ;  /* 0x000000353a2e7223 */ /* 0x040fe2000000002d */
[----:B------:R-:W-:Y:S01]  /*13c0*/  FFMA R56, R58, R55, R56 ;  /* 0x000000373a387223 */ /* 0x000fe20000000038 */
[----:B------:R-:W-:Y:S01]  /*13d0*/  FFMA R73, R52, R30, R73 ;  /* 0x0000001e34497223 */ /* 0x000fe20000000049 */
[C---:B------:R-:W-:Y:S01]  /*13e0*/  FFMA R45, R30.reuse, R53, R57 ;  /* 0x000000351e2d7223 */ /* 0x040fe20000000039 */
[C---:B------:R-:W-:Y:S01]  /*13f0*/  FFMA R75, R30.reuse, R54, R75 ;  /* 0x000000361e4b7223 */ /* 0x040fe2000000004b */
[----:B------:R-:W-:Y:S01]  /*1400*/  FFMA R28, R30, R55, R28 ;  /* 0x000000371e1c7223 */ /* 0x000fe2000000001c */
[----:B------:R-:W-:Y:S01]  /*1410*/  FFMA R77, R52, R58, R77 ;  /* 0x0000003a344d7223 */ /* 0x000fe2000000004d */
[----:B------:R-:W-:Y:S01]  /*1420*/  FFMA R79, R58, R54, R79 ;  /* 0x000000363a4f7223 */ /* 0x000fe2000000004f */
[----:B------:R-:W-:Y:S01]  /*1430*/  FFMA R30, R26, R53, R29 ;  /* 0x000000351a1e7223 */ /* 0x000fe2000000001d */
[----:B------:R-:W-:Y:S01]  /*1440*/  FFMA R83, R52, R26, R83 ;  /* 0x0000001a34537223 */ /* 0x000fe20000000053 */
[C---:B------:R-:W-:Y:S01]  /*1450*/  FFMA R93, R26.reuse, R54, R93 ;  /* 0x000000361a5d7223 */ /* 0x040fe2000000005d */
[----:B------:R-:W-:Y:S01]  /*1460*/  FFMA R24, R26, R55, R24 ;  /* 0x000000371a187223 */ /* 0x000fe20000000018 */
[C---:B0-----:R-:W-:Y:S01]  /*1470*/  FFMA R81, R20.reuse, R39, R72 ;  /* 0x0000002714517223 */ /* 0x041fe20000000048 */
[-C--:B------:R-:W-:Y:S01]  /*1480*/  FFMA R125, R63, R22.reuse, R74 ;  /* 0x000000163f7d7223 */ /* 0x080fe2000000004a */
[-C--:B------:R-:W-:Y:S01]  /*1490*/  FFMA R91, R31, R22.reuse, R76 ;  /* 0x000000161f5b7223 */ /* 0x080fe2000000004c */
[-C--:B------:R-:W-:Y:S01]  /*14a0*/  FFMA R95, R27, R22.reuse, R66 ;  /* 0x000000161b5f7223 */ /* 0x080fe20000000042 */
        /* <DEDUP_REMOVED lines=30> */
[CC--:B------:R-:W-:Y:S01]  /*1690*/  FFMA R97, R51.reuse, R42.reuse, R97 ;  /* 0x0000002a33617223 */ /* 0x0c0fe20000000061 */
[----:B------:R-:W-:Y:S01]  /*16a0*/  FFMA R66, R51, R43, R48 ;  /* 0x0000002b33427223 */ /* 0x000fe20000000030 */
[C---:B------:R-:W-:Y:S01]  /*16b0*/  FFMA R101, R40.reuse, R39, R101 ;  /* 0x0000002728657223 */ /* 0x040fe20000000065 */
[C---:B------:R-:W-:Y:S01]  /*16c0*/  FFMA R86, R39.reuse, R41, R86 ;  /* 0x0000002927567223 */ /* 0x040fe20000000056 */
[CC--:B------:R-:W-:Y:S01]  /*16d0*/  FFMA R103, R39.reuse, R42.reuse, R103 ;  /* 0x0000002a27677223 */ /* 0x0c0fe20000000067 */
[----:B------:R-:W-:Y:S01]  /*16e0*/  FFMA R76, R39, R43, R36 ;  /* 0x0000002b274c7223 */ /* 0x000fe20000000024 */
[----:B------:R-:W-:Y:S01]  /*16f0*/  LDS.128 R52, [R17+0x10] ;  /* 0x0000100011347984 */ /* 0x000fe20000000c00 */
[C---:B------:R-:W-:Y:S01]  /*1700*/  FFMA R107, R40.reuse, R35, R107 ;  /* 0x00000023286b7223 */ /* 0x040fe2000000006b */
[C---:B------:R-:W-:Y:S01]  /*1710*/  FFMA R94, R35.reuse, R41, R94 ;  /* 0x00000029235e7223 */ /* 0x040fe2000000005e */
[CC--:B------:R-:W-:Y:S01]  /*1720*/  FFMA R109, R35.reuse, R42.reuse, R109 ;  /* 0x0000002a236d7223 */ /* 0x0c0fe2000000006d */
[----:B------:R-:W0:Y:S01]  /*1730*/  LDS.128 R20, [R16+0x800] ;  /* 0x0008000010147984 */ /* 0x000e220000000c00 */
[----:B------:R-:W-:Y:S01]  /*1740*/  FFMA R78, R35, R43, R32 ;  /* 0x0000002b234e7223 */ /* 0x000fe20000000020 */
[-C--:B------:R-:W-:Y:S01]  /*1750*/  FFMA R80, R63, R41.reuse, R34 ;  /* 0x000000293f507223 */ /* 0x080fe20000000022 */
[----:B------:R-:W-:Y:S01]  /*1760*/  FFMA R98, R47, R41, R60 ;  /* 0x000000292f627223 */ /* 0x000fe2000000003c */
[----:B------:R-:W1:Y:S01]  /*1770*/  LDS.128 R48, [R16+0x810] ;  /* 0x0008100010307984 */ /* 0x000e620000000c00 */
[----:B------:R-:W-:Y:S01]  /*1780*/  FFMA R84, R63, R43, R62 ;  /* 0x0000002b3f547223 */ /* 0x000fe2000000003e */
[C---:B------:R-:W-:Y:S01]  /*1790*/  FFMA R77, R40.reuse, R59, R77 ;  /* 0x0000003b284d7223 */ /* 0x040fe2000000004d */
[C---:B------:R-:W-:Y:S01]  /*17a0*/  FFMA R60, R59.reuse, R41, R46 ;  /* 0x000000293b3c7223 */ /* 0x040fe2000000002e */
[----:B------:R-:W2:Y:S01]  /*17b0*/  LDS.128 R36, [R17+0x50] ;  /* 0x0000500011247984 */ /* 0x000ea20000000c00 */
[CC--:B------:R-:W-:Y:S01]  /*17c0*/  FFMA R79, R59.reuse, R42.reuse, R79 ;  /* 0x0000002a3b4f7223 */ /* 0x0c0fe2000000004f */
[----:B------:R-:W-:Y:S01]  /*17d0*/  FFMA R96, R59, R43, R56 ;  /* 0x0000002b3b607223 */ /* 0x000fe20000000038 */
[----:B------:R-:W-:Y:S01]  /*17e0*/  FFMA R73, R40, R31, R73 ;  /* 0x0000001f28497223 */ /* 0x000fe20000000049 */
[----:B------:R-:W3:Y:S01]  /*17f0*/  LDS.128 R32, [R17+0x90] ;  /* 0x0000900011207984 */ /* 0x000ee20000000c00 */
[C---:B------:R-:W-:Y:S01]  /*1800*/  FFMA R62, R31.reuse, R41, R45 ;  /* 0x000000291f3e7223 */ /* 0x040fe2000000002d */
[C---:B------:R-:W-:Y:S01]  /*1810*/  FFMA R75, R31.reuse, R42, R75 ;  /* 0x0000002a1f4b7223 */ /* 0x040fe2000000004b */
[----:B------:R-:W-:Y:S01]  /*1820*/  FFMA R100, R31, R43, R28 ;  /* 0x0000002b1f647223 */ /* 0x000fe2000000001c */
[----:B------:R-:W4:Y:S01]  /*1830*/  LDS.128 R56, [R17+0xd0] ;  /* 0x0000d00011387984 */ /* 0x000f220000000c00 */
[----:B------:R-:W-:-:S03]  /*1840*/  FFMA R112, R27, R41, R30 ;  /* 0x000000291b707223 */ /* 0x000fc6000000001e */
[----:B------:R-:W5:Y:S01]  /*1850*/  LDS.128 R28, [R17+0x110] ;  /* 0x00011000111c7984 */ /* 0x000f620000000c00 */
[C---:B------:R-:W-:Y:S01]  /*1860*/  FFMA R111, R40.reuse, R63, R111 ;  /* 0x0000003f286f7223 */ /* 0x040fe2000000006f */
[-C--:B------:R-:W-:Y:S01]  /*1870*/  FFMA R113, R63, R42.reuse, R113 ;  /* 0x0000002a3f717223 */ /* 0x080fe20000000071 */
[C---:B------:R-:W-:Y:S01]  /*1880*/  FFMA R117, R40.reuse, R47, R117 ;  /* 0x0000002f28757223 */ /* 0x040fe20000000075 */
[CC--:B------:R-:W-:Y:S01]  /*1890*/  FFMA R119, R47.reuse, R42.reuse, R119 ;  /* 0x0000002a2f777223 */ /* 0x0c0fe20000000077 */
[----:B------:R-:W-:Y:S01]  /*18a0*/  FFMA R102, R47, R43, R44 ;  /* 0x0000002b2f667223 */ /* 0x000fe2000000002c */
[----:B------:R-:W-:Y:S01]  /*18b0*/  FFMA R83, R40, R27, R83 ;  /* 0x0000001b28537223 */ /* 0x000fe20000000053 */
[C---:B------:R-:W-:Y:S01]  /*18c0*/  FFMA R93, R27.reuse, R42, R93 ;  /* 0x0000002a1b5d7223 */ /* 0x040fe2000000005d */
[----:B------:R-:W-:Y:S01]  /*18d0*/  FFMA R122, R27, R43, R24 ;  /* 0x0000002b1b7a7223 */ /* 0x000fe20000000018 */
[----:B------:R-:W5:Y:S04]  /*18e0*/  LDS.128 R44, [R17+0x150] ;  /* 0x00015000112c7984 */ /* 0x000f680000000c00 */
[----:B------:R-:W5:Y:S01]  /*18f0*/  LDS.128 R40, [R17+0x1d0] ;  /* 0x0001d00011287984 */ /* 0x000f620000000c00 */
[C---:B0-----:R-:W-:Y:S01]  /*1900*/  FFMA R118, R52.reuse, R21, R104 ;  /* 0x0000001534767223 */ /* 0x041fe20000000068 */
[----:B-1----:R-:W-:Y:S01]  /*1910*/  FFMA R104, R52, R49, R126 ;  /* 0x0000003134687223 */ /* 0x002fe2000000007e */
        /* <DEDUP_REMOVED lines=24> */
[----:B-----5:R-:W-:-:S02]  /*1aa0*/  FFMA R56, R28, R23, R26 ;  /* 0x000000171c387223 */ /* 0x020fc4000000001a */
[----:B------:R-:W0:Y:S01]  /*1ab0*/  LDS.128 R24, [R17+0x190] ;  /* 0x0001900011187984 */ /* 0x000e220000000c00 */
        /* <DEDUP_REMOVED lines=23> */
[----:B------:R-:W1:Y:S01]  /*1c30*/  LDS.128 R64, [R16+0xa00] ;  /* 0x000a000010407984 */ /* 0x000e620000000c00 */
        /* <DEDUP_REMOVED lines=12> */
[----:B------:R-:W-:-:S02]  /*1d00*/  FFMA R62, R40, R22, R95 ;  /* 0x00000016283e7223 */ /* 0x000fc4000000005f */
[----:B------:R-:W0:Y:S01]  /*1d10*/  LDS.128 R20, [R16+0xa10] ;  /* 0x000a100010147984 */ /* 0x000e220000000c00 */
[----:B------:R-:W-:-:S03]  /*1d20*/  FFMA R122, R40, R51, R122 ;  /* 0x00000033287a7223 */ /* 0x000fc6000000007a */
[----:B------:R-:W2:Y:S01]  /*1d30*/  LDS.128 R48, [R16+0xc00] ;  /* 0x000c000010307984 */ /* 0x000ea20000000c00 */
        /* <DEDUP_REMOVED lines=13> */
[-C--:B------:R-:W-:Y:S01]  /*1e10*/  FFMA R108, R57, R65.reuse, R108 ;  /* 0x00000041396c7223 */ /* 0x080fe2000000006c */
[----:B------:R-:W-:Y:S01]  /*1e20*/  FFMA R36, R25, R65, R44 ;  /* 0x0000004119247223 */ /* 0x000fe2000000002c */
[CC--:B------:R-:W-:Y:S01]  /*1e30*/  FFMA R32, R57.reuse, R66.reuse, R32 ;  /* 0x0000004239207223 */ /* 0x0c0fe20000000020 */
[----:B------:R-:W-:Y:S01]  /*1e40*/  FFMA R88, R57, R67, R88 ;  /* 0x0000004339587223 */ /* 0x000fe20000000058 */
[----:B------:R-:W-:Y:S01]  /*1e50*/  FFMA R87, R64, R29, R130 ;  /* 0x0000001d40577223 */ /* 0x000fe20000000082 */
[C---:B------:R-:W-:Y:S01]  /*1e60*/  FFMA R125, R29.reuse, R65, R70 ;  /* 0x000000411d7d7223 */ /* 0x040fe20000000046 */
[-C--:B------:R-:W-:Y:S01]  /*1e70*/  FFMA R82, R29, R66.reuse, R82 ;  /* 0x000000421d527223 */ /* 0x080fe20000000052 */
[-C--:B------:R-:W-:Y:S01]  /*1e80*/  FFMA R44, R45, R66.reuse, R128 ;  /* 0x000000422d2c7223 */ /* 0x080fe20000000080 */
[----:B------:R-:W-:Y:S01]  /*1e90*/  FFMA R40, R25, R66, R134 ;  /* 0x0000004219287223 */ /* 0x000fe20000000086 */
        /* <DEDUP_REMOVED lines=21> */
[C---:B------:R-:W-:Y:S01]  /*1ff0*/  FFMA R91, R64.reuse, R41, R24 ;  /* 0x00000029405b7223 */ /* 0x040fe20000000018 */
[----:B------:R-:W-:Y:S01]  /*2000*/  FFMA R66, R41, R66, R62 ;  /* 0x0000004229427223 */ /* 0x000fe2000000003e */
[C---:B------:R-:W-:Y:S01]  /*2010*/  FFMA R29, R45.reuse, R21, R60 ;  /* 0x000000152d1d7223 */ /* 0x040fe2000000003c */
[-C--:B------:R-:W-:Y:S01]  /*2020*/  FFMA R24, R45, R65.reuse, R132 ;  /* 0x000000412d187223 */ /* 0x080fe20000000084 */
[----:B------:R-:W0:Y:S01]  /*2030*/  LDS.128 R60, [R16+0xc10] ;  /* 0x000c1000103c7984 */ /* 0x000e220000000c00 */
[----:B------:R-:W-:Y:S01]  /*2040*/  FFMA R65, R41, R65, R116 ;  /* 0x0000004129417223 */ /* 0x000fe20000000074 */
[----:B------:R-:W-:Y:S01]  /*2050*/  FFMA R69, R64, R45, R136 ;  /* 0x0000002d40457223 */ /* 0x000fe20000000088 */
[C---:B------:R-:W-:Y:S01]  /*2060*/  FFMA R114, R45.reuse, R67, R114 ;  /* 0x000000432d727223 */ /* 0x040fe20000000072 */
[----:B------:R-:W-:Y:S01]  /*2070*/  FFMA R77, R20, R45, R77 ;  /* 0x0000002d144d7223 */ /* 0x000fe2000000004d */
[C---:B------:R-:W-:Y:S01]  /*2080*/  FFMA R79, R45.reuse, R22, R79 ;  /* 0x000000162d4f7223 */ /* 0x040fe2000000004f */
[----:B------:R-:W-:Y:S01]  /*2090*/  FFMA R96, R45, R23, R96 ;  /* 0x000000172d607223 */ /* 0x000fe20000000060 */
[-C--:B--2---:R-:W-:Y:S01]  /*20a0*/  FFMA R120, R54, R50.reuse, R120 ;  /* 0x0000003236787223 */ /* 0x084fe20000000078 */
[-C--:B------:R-:W-:Y:S01]  /*20b0*/  FFMA R121, R38, R50.reuse, R121 ;  /* 0x0000003226797223 */ /* 0x080fe20000000079 */
[-C--:B------:R-:W-:Y:S01]  /*20c0*/  FFMA R123, R34, R50.reuse, R123 ;  /* 0x00000032227b7223 */ /* 0x080fe2000000007b */
[-C--:B------:R-:W-:Y:S01]  /*20d0*/  FFMA R32, R58, R50.reuse, R32 ;  /* 0x000000323a207223 */ /* 0x080fe20000000020 */
[-C--:B------:R-:W-:Y:S01]  /*20e0*/  FFMA R82, R30, R50.reuse, R82 ;  /* 0x000000321e527223 */ /* 0x080fe20000000052 */
[-C--:B------:R-:W-:Y:S01]  /*20f0*/  FFMA R44, R46, R50.reuse, R44 ;  /* 0x000000322e2c7223 */ /* 0x080fe2000000002c */
[----:B------:R-:W-:Y:S01]  /*2100*/  FFMA R40, R26, R50, R40 ;  /* 0x000000321a287223 */ /* 0x000fe20000000028 */
[----:B------:R-:W-:Y:S01]  /*2110*/  FFMA R89, R64, R25, R138 ;  /* 0x0000001940597223 */ /* 0x000fe2000000008a */
[-C--:B------:R-:W-:Y:S01]  /*2120*/  FFMA R68, R25, R67.reuse, R68 ;  /* 0x0000004319447223 */ /* 0x080fe20000000044 */
[----:B------:R-:W-:Y:S01]  /*2130*/  FFMA R70, R41, R67, R74 ;  /* 0x0000004329467223 */ /* 0x000fe2000000004a */
[----:B------:R-:W-:Y:S01]  /*2140*/  FFMA R73, R20, R25, R73 ;  /* 0x0000001914497223 */ /* 0x000fe20000000049 */
[C---:B------:R-:W-:Y:S01]  /*2150*/  FFMA R45, R25.reuse, R21, R28 ;  /* 0x00000015192d7223 */ /* 0x040fe2000000001c */
[C---:B------:R-:W-:Y:S01]  /*2160*/  FFMA R75, R25.reuse, R22, R75 ;  /* 0x00000016194b7223 */ /* 0x040fe2000000004b */
[----:B------:R-:W-:Y:S01]  /*2170*/  FFMA R100, R25, R23, R100 ;  /* 0x0000001719647223 */ /* 0x000fe20000000064 */
[C---:B------:R-:W-:Y:S01]  /*2180*/  FFMA R118, R42.reuse, R49, R65 ;  /* 0x000000312a767223 */ /* 0x040fe20000000041 */
[----:B------:R-:W-:Y:S01]  /*2190*/  FFMA R50, R42, R50, R66 ;  /* 0x000000322a327223 */ /* 0x000fe20000000042 */
[----:B------:R-:W-:Y:S01]  /*21a0*/  FFMA R83, R20, R41, R83 ;  /* 0x0000002914537223 */ /* 0x000fe20000000053 */
[C---:B------:R-:W-:Y:S01]  /*21b0*/  FFMA R25, R41.reuse, R21, R112 ;  /* 0x0000001529197223 */ /* 0x040fe20000000070 */
[C---:B------:R-:W-:Y:S01]  /*21c0*/  FFMA R93, R41.reuse, R22, R93 ;  /* 0x00000016295d7223 */ /* 0x040fe2000000005d */
[----:B------:R-:W-:Y:S01]  /*21d0*/  FFMA R122, R41, R23, R122 ;  /* 0x00000017297a7223 */ /* 0x000fe2000000007a */
[----:B------:R-:W1:Y:S04]  /*21e0*/  LDS.128 R64, [R16+0xe00] ;  /* 0x000e000010407984 */ /* 0x000e680000000c00 */
[----:B------:R-:W2:Y:S01]  /*21f0*/  LDS.128 R20, [R16+0xe10] ;  /* 0x000e100010147984 */ /* 0x000ea20000000c00 */
[----:B------:R-:W-:Y:S01]  /*2200*/  FFMA R94, R48, R46, R69 ;  /* 0x0000002e305e7223 */ /* 0x000fe20000000045 */
[----:B------:R-:W-:Y:S01]  /*2210*/  FFMA R69, R26, R51, R68 ;  /* 0x000000331a457223 */ /* 0x000fe20000000044 */
[----:B------:R-:W-:Y:S01]  /*2220*/  FFMA R74, R48, R34, R71 ;  /* 0x00000022304a7223 */ /* 0x000fe20000000047 */
[C---:B------:R-:W-:Y:S01]  /*2230*/  FFMA R112, R34.reuse, R49, R115 ;  /* 0x0000003122707223 */ /* 0x040fe20000000073 */
[----:B------:R-:W-:Y:S01]  /*2240*/  FFMA R90, R34, R51, R90 ;  /* 0x00000033225a7223 */ /* 0x000fe2000000005a */
[----:B------:R-:W-:Y:S01]  /*2250*/  FFMA R80, R48, R58, R85 ;  /* 0x0000003a30507223 */ /* 0x000fe20000000055 */
[-C--:B------:R-:W-:Y:S01]  /*2260*/  FFMA R106, R54, R49.reuse, R95 ;  /* 0x00000031366a7223 */ /* 0x080fe2000000005f */
[----:B------:R-:W-:Y:S01]  /*2270*/  FFMA R110, R38, R49, R105 ;  /* 0x00000031266e7223 */ /* 0x000fe20000000069 */
[----:B0-----:R-:W-:Y:S01]  /*2280*/  FFMA R107, R60, R34, R107 ;  /* 0x000000223c6b7223 */ /* 0x001fe2000000006b */
[C---:B------:R-:W-:Y:S01]  /*2290*/  FFMA R68, R34.reuse, R61, R37 ;  /* 0x0000003d22447223 */ /* 0x040fe20000000025 */
[C---:B------:R-:W-:Y:S01]  /*22a0*/  FFMA R109, R34.reuse, R62, R109 ;  /* 0x0000003e226d7223 */ /* 0x040fe2000000006d */
[----:B------:R-:W-:Y:S01]  /*22b0*/  FFMA R78, R34, R63, R78 ;  /* 0x0000003f224e7223 */ /* 0x000fe2000000004e */
[-C--:B------:R-:W-:Y:S01]  /*22c0*/  FFMA R108, R58, R49.reuse, R108 ;  /* 0x000000313a6c7223 */ /* 0x080fe2000000006c */
[-C--:B------:R-:W-:Y:S01]  /*22d0*/  FFMA R116, R30, R49.reuse, R125 ;  /* 0x000000311e747223 */ /* 0x080fe2000000007d */
[-C--:B------:R-:W-:Y:S01]  /*22e0*/  FFMA R24, R46, R49.reuse, R24 ;  /* 0x000000312e187223 */ /* 0x080fe20000000018 */
[----:B------:R-:W-:Y:S01]  /*22f0*/  FFMA R36, R26, R49, R36 ;  /* 0x000000311a247223 */ /* 0x000fe20000000024 */
[----:B------:R-:W-:Y:S01]  /*2300*/  FFMA R88, R58, R51, R88 ;  /* 0x000000333a587223 */ /* 0x000fe20000000058 */
[----:B------:R-:W-:Y:S01]  /*2310*/  FFMA R111, R60, R58, R111 ;  /* 0x0000003a3c6f7223 */ /* 0x000fe2000000006f */
[C---:B------:R-:W-:Y:S01]  /*2320*/  FFMA R34, R58.reuse, R61, R33 ;  /* 0x0000003d3a227223 */ /* 0x040fe20000000021 */
[C---:B------:R-:W-:Y:S01]  /*2330*/  FFMA R113, R58.reuse, R62, R113 ;  /* 0x0000003e3a717223 */ /* 0x040fe20000000071 */
[----:B------:R-:W-:Y:S01]  /*2340*/  FFMA R84, R58, R63, R84 ;  /* 0x0000003f3a547223 */ /* 0x000fe20000000054 */
[C---:B------:R-:W-:Y:S01]  /*2350*/  FFMA R99, R48.reuse, R54, R99 ;  /* 0x0000003630637223 */ /* 0x040fe20000000063 */
[C---:B------:R-:W-:Y:S01]  /*2360*/  FFMA R28, R48.reuse, R38, R81 ;  /* 0x00000026301c7223 */ /* 0x040fe20000000051 */
[C---:B------:R-:W-:Y:S01]  /*2370*/  FFMA R86, R48.reuse, R30, R87 ;  /* 0x0000001e30567223 */ /* 0x040fe20000000057 */
[----:B------:R-:W-:Y:S01]  /*2380*/  FFMA R98, R48, R26, R89 ;  /* 0x0000001a30627223 */ /* 0x000fe20000000059 */
        /* <DEDUP_REMOVED lines=10> */
[C---:B------:R-:W-:Y:S01]  /*2430*/  FFMA R79, R46.reuse, R62, R79 ;  /* 0x0000003e2e4f7223 */ /* 0x040fe2000000004f */
[----:B------:R-:W-:Y:S01]  /*2440*/  FFMA R96, R46, R63, R96 ;  /* 0x0000003f2e607223 */ /* 0x000fe20000000060 */
[-C--:B------:R-:W-:Y:S01]  /*2450*/  FFMA R124, R54, R51.reuse, R124 ;  /* 0x00000033367c7223 */ /* 0x080fe2000000007c */
[----:B------:R-:W-:Y:S01]  /*2460*/  FFMA R92, R38, R51, R92 ;  /* 0x00000033265c7223 */ /* 0x000fe2000000005c */
[----:B------:R-:W-:Y:S01]  /*2470*/  FFMA R41, R60, R54, R72 ;  /* 0x000000363c297223 */ /* 0x000fe20000000048 */
[CC--:B------:R-:W-:Y:S01]  /*2480*/  FFMA R104, R54.reuse, R61.reuse, R104 ;  /* 0x0000003d36687223 */ /* 0x0c0fe20000000068 */
[----:B------:R-:W-:Y:S01]  /*2490*/  FFMA R97, R54, R62, R97 ;  /* 0x0000003e36617223 */ /* 0x000fe20000000061 */
[----:B------:R-:W-:Y:S01]  /*24a0*/  FFMA R101, R60, R38, R101 ;  /* 0x000000263c657223 */ /* 0x000fe20000000065 */
[C---:B------:R-:W-:Y:S01]  /*24b0*/  FFMA R56, R38.reuse, R61, R53 ;  /* 0x0000003d26387223 */ /* 0x040fe20000000035 */
[C---:B------:R-:W-:Y:S01]  /*24c0*/  FFMA R103, R38.reuse, R62, R103 ;  /* 0x0000003e26677223 */ /* 0x040fe20000000067 */
[----:B------:R-:W-:Y:S01]  /*24d0*/  FFMA R76, R38, R63, R76 ;  /* 0x0000003f264c7223 */ /* 0x000fe2000000004c */
[----:B------:R-:W-:Y:S01]  /*24e0*/  FFMA R73, R60, R26, R73 ;  /* 0x0000001a3c497223 */ /* 0x000fe20000000049 */
[C---:B------:R-:W-:Y:S01]  /*24f0*/  FFMA R46, R26.reuse, R61, R45 ;  /* 0x0000003d1a2e7223 */ /* 0x040fe2000000002d */
[C---:B------:R-:W-:Y:S01]  /*2500*/  FFMA R75, R26.reuse, R62, R75 ;  /* 0x0000003e1a4b7223 */ /* 0x040fe2000000004b */
[----:B------:R-:W-:Y:S01]  /*2510*/  FFMA R100, R26, R63, R100 ;  /* 0x0000003f1a647223 */ /* 0x000fe20000000064 */
[C---:B------:R-:W-:Y:S01]  /*2520*/  FFMA R70, R42.reuse, R51, R70 ;  /* 0x000000332a467223 */ /* 0x040fe20000000046 */
[C---:B------:R-:W-:Y:S01]  /*2530*/  FFMA R26, R42.reuse, R61, R25 ;  /* 0x0000003d2a1a7223 */ /* 0x040fe20000000019 */
[----:B------:R-:W-:Y:S01]  /*2540*/  FFMA R122, R42, R63, R122 ;  /* 0x0000003f2a7a7223 */ /* 0x000fe2000000007a */
[----:B-1----:R-:W-:Y:S01]  /*2550*/  FFMA R85, R64, R31, R86 ;  /* 0x0000001f40557223 */ /* 0x002fe20000000056 */
[-C--:B------:R-:W-:Y:S01]  /*2560*/  FFMA R91, R47, R66.reuse, R44 ;  /* 0x000000422f5b7223 */ /* 0x080fe2000000002c */
[----:B------:R-:W-:Y:S01]  /*2570*/  FFMA R87, R27, R66, R40 ;  /* 0x000000421b577223 */ /* 0x000fe20000000028 */
[----:B------:R-:W-:Y:S01]  /*2580*/  FFMA R83, R60, R42, R83 ;  /* 0x0000002a3c537223 */ /* 0x000fe20000000053 */
[----:B------:R-:W-:Y:S01]  /*2590*/  FFMA R93, R42, R62, R93 ;  /* 0x0000003e2a5d7223 */ /* 0x000fe2000000005d */
[C---:B------:R-:W-:Y:S01]  /*25a0*/  FFMA R99, R64.reuse, R55, R99 ;  /* 0x0000003740637223 */ /* 0x040fe20000000063 */
[C---:B------:R-:W-:Y:S01]  /*25b0*/  FFMA R45, R64.reuse, R39, R28 ;  /* 0x00000027402d7223 */ /* 0x040fe2000000001c */
[C---:B------:R-:W-:Y:S01]  /*25c0*/  FFMA R63, R64.reuse, R35, R74 ;  /* 0x00000023403f7223 */ /* 0x040fe2000000004a */
[----:B------:R-:W-:Y:S01]  /*25d0*/  FFMA R71, R64, R43, R48 ;  /* 0x0000002b40477223 */ /* 0x000fe20000000030 */
[-C--:B------:R-:W-:Y:S01]  /*25e0*/  FFMA R106, R55, R65.reuse, R106 ;  /* 0x00000041376a7223 */ /* 0x080fe2000000006a */
[-C--:B------:R-:W-:Y:S01]  /*25f0*/  FFMA R110, R39, R65.reuse, R110 ;  /* 0x00000041276e7223 */ /* 0x080fe2000000006e */
[----:B------:R-:W-:Y:S01]  /*2600*/  FFMA R72, R27, R65, R36 ;  /* 0x000000411b487223 */ /* 0x000fe20000000024 */
[-C--:B------:R-:W-:Y:S01]  /*2610*/  FFMA R115, R55, R66.reuse, R120 ;  /* 0x0000004237737223 */ /* 0x080fe20000000078 */
[-C--:B------:R-:W-:Y:S01]  /*2620*/  FFMA R121, R39, R66.reuse, R121 ;  /* 0x0000004227797223 */ /* 0x080fe20000000079 */
[----:B------:R-:W-:Y:S01]  /*2630*/  FFMA R89, R43, R66, R50 ;  /* 0x000000422b597223 */ /* 0x000fe20000000032 */
[-C--:B------:R-:W-:Y:S01]  /*2640*/  FFMA R124, R55, R67.reuse, R124 ;  /* 0x00000043377c7223 */ /* 0x080fe2000000007c */
[-C--:B------:R-:W-:Y:S01]  /*2650*/  FFMA R92, R39, R67.reuse, R92 ;  /* 0x00000043275c7223 */ /* 0x080fe2000000005c */
[----:B------:R-:W-:Y:S01]  /*2660*/  FFMA R40, R31, R67, R49 ;  /* 0x000000431f287223 */ /* 0x000fe20000000031 */
[C---:B--2---:R-:W-:Y:S01]  /*2670*/  FFMA R41, R20.reuse, R55, R41 ;  /* 0x0000003714297223 */ /* 0x044fe20000000029 */
        /* <DEDUP_REMOVED lines=23> */
[----:B------:R-:W-:Y:S01]  /*27f0*/  LDS.128 R48, [R16+0x1000] ;  /* 0x0010000010307984 */ /* 0x000fe20000000c00 */
[C---:B------:R-:W-:Y:S01]  /*2800*/  FFMA R107, R20.reuse, R35, R107 ;  /* 0x00000023146b7223 */ /* 0x040fe2000000006b */
[C---:B------:R-:W-:Y:S01]  /*2810*/  FFMA R68, R35.reuse, R21, R68 ;  /* 0x0000001523447223 */ /* 0x040fe20000000044 */
[CC--:B------:R-:W-:Y:S01]  /*2820*/  FFMA R109, R35.reuse, R22.reuse, R109 ;  /* 0x00000016236d7223 */ /* 0x0c0fe2000000006d */
[----:B------:R-:W-:Y:S01]  /*2830*/  LDS.128 R52, [R16+0x1010] ;  /* 0x0010100010347984 */ /* 0x000fe20000000c00 */
[----:B------:R-:W-:Y:S01]  /*2840*/  FFMA R78, R35, R23, R78 ;  /* 0x00000017234e7223 */ /* 0x000fe2000000004e */
[-C--:B------:R-:W-:Y:S01]  /*2850*/  FFMA R60, R59, R21.reuse, R34 ;  /* 0x000000153b3c7223 */ /* 0x080fe20000000022 */
[C---:B------:R-:W-:Y:S01]  /*2860*/  FFMA R62, R31.reuse, R21, R58 ;  /* 0x000000151f3e7223 */ /* 0x040fe2000000003a */
[----:B------:R-:W0:Y:S01]  /*2870*/  LDS.128 R36, [R17+0x60] ;  /* 0x0000600011247984 */ /* 0x000e220000000c00 */
[C---:B------:R-:W-:Y:S01]  /*2880*/  FFMA R117, R20.reuse, R31, R117 ;  /* 0x0000001f14757223 */ /* 0x040fe20000000075 */
[CC--:B------:R-:W-:Y:S01]  /*2890*/  FFMA R119, R31.reuse, R22.reuse, R119 ;  /* 0x000000161f777223 */ /* 0x0c0fe20000000077 */
        /* <DEDUP_REMOVED lines=11> */
[CC--:B------:R-:W-:Y:S01]  /*2950*/  FFMA R113, R59.reuse, R22.reuse, R113 ;  /* 0x000000163b717223 */ /* 0x0c0fe20000000071 */
[----:B------:R-:W-:Y:S01]  /*2960*/  FFMA R84, R59, R23, R84 ;  /* 0x000000173b547223 */ /* 0x000fe20000000054 */
[----:B------:R-:W4:Y:S01]  /*2970*/  LDS.128 R24, [R17+0x120] ;  /* 0x0001200011187984 */ /* 0x000f220000000c00 */
[C---:B------:R-:W-:Y:S01]  /*2980*/  FFMA R77, R20.reuse, R47, R77 ;  /* 0x0000002f144d7223 */ /* 0x040fe2000000004d */
[CC--:B------:R-:W-:Y:S01]  /*2990*/  FFMA R79, R47.reuse, R22.reuse, R79 ;  /* 0x000000162f4f7223 */ /* 0x0c0fe2000000004f */
[----:B------:R-:W-:Y:S01]  /*29a0*/  FFMA R96, R47, R23, R96 ;  /* 0x000000172f607223 */ /* 0x000fe20000000060 */
[----:B------:R-:W-:Y:S01]  /*29b0*/  FFMA R83, R20, R43, R83 ;  /* 0x0000002b14537223 */ /* 0x000fe20000000053 */
[C---:B------:R-:W-:Y:S01]  /*29c0*/  FFMA R93, R43.reuse, R22, R93 ;  /* 0x000000162b5d7223 */ /* 0x040fe2000000005d */
[----:B------:R-:W-:-:S02]  /*29d0*/  FFMA R122, R43, R23, R122 ;  /* 0x000000172b7a7223 */ /* 0x000fc4000000007a */
[----:B------:R-:W5:Y:S01]  /*29e0*/  LDS.128 R20, [R17+0x160] ;  /* 0x0001600011147984 */ /* 0x000f620000000c00 */
        /* <DEDUP_REMOVED lines=41> */
[----:B-----5:R-:W-:-:S03]  /*2c80*/  FFMA R24, R20, R49, R42 ;  /* 0x0000003114187223 */ /* 0x020fc6000000002a */
[----:B------:R-:W1:Y:S01]  /*2c90*/  LDS.128 R40, [R17+0x1e0] ;  /* 0x0001e00011287984 */ /* 0x000e620000000c00 */
[----:B------:R-:W-:-:S03]  /*2ca0*/  FFMA R136, R20, R48, R61 ;  /* 0x0000003014887223 */ /* 0x000fc6000000003d */
[----:B------:R-:W2:Y:S01]  /*2cb0*/  LDS.128 R60, [R16+0x1200] ;  /* 0x00120000103c7984 */ /* 0x000ea20000000c00 */
        /* <DEDUP_REMOVED lines=17> */
[----:B------:R-:W-:-:S02]  /*2dd0*/  FFMA R74, R40, R51, R70 ;  /* 0x00000033284a7223 */ /* 0x000fc40000000046 */
[----:B------:R-:W0:Y:S01]  /*2de0*/  LDS.128 R48, [R16+0x1210] ;  /* 0x0012100010307984 */ /* 0x000e220000000c00 */
[----:B--2---:R-:W-:Y:S01]  /*2df0*/  FFMA R71, R60, R33, R36 ;  /* 0x000000213c477223 */ /* 0x004fe20000000024 */
[----:B------:R-:W-:Y:S01]  /*2e00*/  FFMA R123, R21, R61, R24 ;  /* 0x0000003d157b7223 */ /* 0x000fe20000000018 */
[C---:B------:R-:W-:Y:S01]  /*2e10*/  FFMA R83, R40.reuse, R52, R83 ;  /* 0x0000003428537223 */ /* 0x040fe20000000053 */
[C---:B------:R-:W-:Y:S01]  /*2e20*/  FFMA R82, R40.reuse, R53, R82 ;  /* 0x0000003528527223 */ /* 0x040fe20000000052 */
[C---:B------:R-:W-:Y:S01]  /*2e30*/  FFMA R93, R40.reuse, R54, R93 ;  /* 0x00000036285d7223 */ /* 0x040fe2000000005d */
[----:B------:R-:W-:Y:S01]  /*2e40*/  FFMA R122, R40, R55, R122 ;  /* 0x00000037287a7223 */ /* 0x000fe2000000007a */
[----:B------:R-:W-:Y:S01]  /*2e50*/  FFMA R24, R41, R61, R44 ;  /* 0x0000003d29187223 */ /* 0x000fe2000000002c */
        /* <DEDUP_REMOVED lines=27> */
[----:B------:R-:W1:Y:S01]  /*3010*/  LDS.128 R52, [R16+0x1400] ;  /* 0x0014000010347984 */ /* 0x000e620000000c00 */
[-C--:B------:R-:W-:Y:S01]  /*3020*/  FFMA R72, R45, R63.reuse, R72 ;  /* 0x0000003f2d487223 */ /* 0x080fe20000000048 */
[----:B------:R-:W-:-:S02]  /*3030*/  FFMA R74, R41, R63, R74 ;  /* 0x0000003f294a7223 */ /* 0x000fc4000000004a */
[----:B------:R-:W2:Y:S01]  /*3040*/  LDS.128 R60, [R16+0x1410] ;  /* 0x00141000103c7984 */ /* 0x000ea20000000c00 */
        /* <DEDUP_REMOVED lines=31> */
[----:B------:R-:W-:-:S02]  /*3240*/  FFMA R122, R41, R51, R122 ;  /* 0x00000033297a7223 */ /* 0x000fc4000000007a */
[----:B------:R-:W0:Y:S01]  /*3250*/  LDS.128 R48, [R16+0x1600] ;  /* 0x0016000010307984 */ /* 0x000e220000000c00 */
[C---:B-1----:R-:W-:Y:S01]  /*3260*/  FFMA R80, R52.reuse, R26, R81 ;  /* 0x0000001a34507223 */ /* 0x042fe20000000051 */
[----:B------:R-:W-:Y:S01]  /*3270*/  FFMA R28, R52, R38, R57 ;  /* 0x00000026341c7223 */ /* 0x000fe20000000039 */
[----:B--2---:R-:W-:Y:S02]  /*3280*/  FFMA R81, R60, R66, R59 ;  /* 0x000000423c517223 */ /* 0x004fe4000000003b */
[----:B------:R-:W1:Y:S01]  /*3290*/  LDS.128 R56, [R16+0x1610] ;  /* 0x0016100010387984 */ /* 0x000e620000000c00 */
[----:B------:R-:W-:Y:S01]  /*32a0*/  FFMA R32, R52, R34, R71 ;  /* 0x0000002234207223 */ /* 0x000fe20000000047 */
[C---:B------:R-:W-:Y:S01]  /*32b0*/  FFMA R112, R34.reuse, R53, R121 ;  /* 0x0000003522707223 */ /* 0x040fe20000000079 */
[C---:B------:R-:W-:Y:S01]  /*32c0*/  FFMA R120, R34.reuse, R54, R120 ;  /* 0x0000003622787223 */ /* 0x040fe20000000078 */
[----:B------:R-:W-:Y:S01]  /*32d0*/  FFMA R90, R34, R55, R90 ;  /* 0x00000037225a7223 */ /* 0x000fe2000000005a */
[----:B------:R-:W-:Y:S01]  /*32e0*/  FFMA R107, R60, R34, R107 ;  /* 0x000000223c6b7223 */ /* 0x000fe2000000006b */
        /* <DEDUP_REMOVED lines=9> */
[----:B------:R-:W-:Y:S01]  /*3380*/  FFMA R34, R34, R63, R78 ;  /* 0x0000003f22227223 */ /* 0x000fe2000000004e */
[C---:B------:R-:W-:Y:S01]  /*3390*/  FFMA R99, R52.reuse, R66, R99 ;  /* 0x0000004234637223 */ /* 0x040fe20000000063 */
[C---:B------:R-:W-:Y:S01]  /*33a0*/  FFMA R68, R52.reuse, R30, R89 ;  /* 0x0000001e34447223 */ /* 0x040fe20000000059 */
[C---:B------:R-:W-:Y:S01]  /*33b0*/  FFMA R82, R52.reuse, R22, R87 ;  /* 0x0000001634527223 */ /* 0x040fe20000000057 */
[----:B------:R-:W-:Y:S01]  /*33c0*/  FFMA R98, R52, R46, R85 ;  /* 0x0000002e34627223 */ /* 0x000fe20000000055 */
[-C--:B------:R-:W-:Y:S01]  /*33d0*/  FFMA R41, R30, R54.reuse, R36 ;  /* 0x000000361e297223 */ /* 0x080fe20000000024 */
[----:B------:R-:W-:Y:S01]  /*33e0*/  FFMA R53, R46, R54, R40 ;  /* 0x000000362e357223 */ /* 0x000fe20000000028 */
[----:B------:R-:W-:Y:S01]  /*33f0*/  FFMA R88, R30, R55, R88 ;  /* 0x000000371e587223 */ /* 0x000fe20000000058 */
[----:B------:R-:W-:Y:S01]  /*3400*/  FFMA R111, R60, R30, R111 ;  /* 0x0000001e3c6f7223 */ /* 0x000fe2000000006f */
[C---:B------:R-:W-:Y:S01]  /*3410*/  FFMA R78, R30.reuse, R61, R33 ;  /* 0x0000003d1e4e7223 */ /* 0x040fe20000000021 */
[C---:B------:R-:W-:Y:S01]  /*3420*/  FFMA R113, R30.reuse, R62, R113 ;  /* 0x0000003e1e717223 */ /* 0x040fe20000000071 */
[----:B------:R-:W-:Y:S01]  /*3430*/  FFMA R84, R30, R63, R84 ;  /* 0x0000003f1e547223 */ /* 0x000fe20000000054 */
[----:B------:R-:W-:Y:S01]  /*3440*/  FFMA R52, R52, R42, R91 ;  /* 0x0000002a34347223 */ /* 0x000fe2000000005b */
[C---:B------:R-:W-:Y:S01]  /*3450*/  FFMA R116, R26.reuse, R54, R116 ;  /* 0x000000361a747223 */ /* 0x040fe20000000074 */
[----:B------:R-:W-:Y:S01]  /*3460*/  FFMA R40, R26, R55, R69 ;  /* 0x000000371a287223 */ /* 0x000fe20000000045 */
[----:B------:R-:W-:Y:S01]  /*3470*/  FFMA R117, R60, R26, R117 ;  /* 0x0000001a3c757223 */ /* 0x000fe20000000075 */
[C---:B------:R-:W-:Y:S01]  /*3480*/  FFMA R30, R26.reuse, R61, R29 ;  /* 0x0000003d1a1e7223 */ /* 0x040fe2000000001d */
[----:B------:R-:W-:Y:S01]  /*3490*/  FFMA R119, R26, R62, R119 ;  /* 0x0000003e1a777223 */ /* 0x000fe20000000077 */
[-C--:B------:R-:W-:Y:S01]  /*34a0*/  FFMA R104, R38, R54.reuse, R104 ;  /* 0x0000003626687223 */ /* 0x080fe20000000068 */
[----:B------:R-:W-:Y:S01]  /*34b0*/  FFMA R87, R42, R55, R74 ;  /* 0x000000372a577223 */ /* 0x000fe2000000004a */
        /* <DEDUP_REMOVED lines=19> */
[C---:B------:R-:W-:Y:S01]  /*35f0*/  FFMA R22, R46.reuse, R61, R21 ;  /* 0x0000003d2e167223 */ /* 0x040fe20000000015 */
[C---:B------:R-:W-:Y:S01]  /*3600*/  FFMA R95, R46.reuse, R62, R75 ;  /* 0x0000003e2e5f7223 */ /* 0x040fe2000000004b */
[-C--:B------:R-:W-:Y:S01]  /*3610*/  FFMA R100, R46, R63.reuse, R100 ;  /* 0x0000003f2e647223 */ /* 0x080fe20000000064 */
[----:B------:R-:W-:Y:S01]  /*3620*/  FFMA R38, R38, R63, R76 ;  /* 0x0000003f26267223 */ /* 0x000fe2000000004c */
[----:B------:R-:W-:Y:S01]  /*3630*/  FFMA R46, R42, R61, R45 ;  /* 0x0000003d2a2e7223 */ /* 0x000fe2000000002d */
[----:B0-----:R-:W-:Y:S01]  /*3640*/  FFMA R73, R48, R23, R82 ;  /* 0x0000001730497223 */ /* 0x001fe20000000052 */
[----:B------:R-:W-:Y:S01]  /*3650*/  FFMA R105, R60, R42, R83 ;  /* 0x0000002a3c697223 */ /* 0x000fe20000000053 */
        /* <DEDUP_REMOVED lines=26> */
[----:B------:R-:W-:Y:S01]  /*3800*/  LDS.128 R52, [R17+0x30] ;  /* 0x0000300011347984 */ /* 0x000fe20000000c00 */
[-C--:B------:R-:W-:Y:S01]  /*3810*/  FFMA R36, R67, R51.reuse, R36 ;  /* 0x0000003343247223 */ /* 0x080fe20000000024 */
[-C--:B------:R-:W-:Y:S01]  /*3820*/  FFMA R92, R39, R51.reuse, R92 ;  /* 0x00000033275c7223 */ /* 0x080fe2000000005c */
[-C--:B------:R-:W-:Y:S01]  /*3830*/  FFMA R90, R35, R51.reuse, R90 ;  /* 0x00000033235a7223 */ /* 0x080fe2000000005a */
[----:B------:R-:W0:Y:S01]  /*3840*/  LDS.128 R60, [R16+0x1800] ;  /* 0x00180000103c7984 */ /* 0x000e220000000c00 */
        /* <DEDUP_REMOVED lines=8> */
[----:B------:R-:W1:Y:S01]  /*38d0*/  LDS.128 R48, [R16+0x1810] ;  /* 0x0018100010307984 */ /* 0x000e620000000c00 */
[C---:B------:R-:W-:Y:S01]  /*38e0*/  FFMA R107, R56.reuse, R35, R107 ;  /* 0x00000023386b7223 */ /* 0x040fe2000000006b */
[C---:B------:R-:W-:Y:S01]  /*38f0*/  FFMA R42, R35.reuse, R57, R37 ;  /* 0x00000039232a7223 */ /* 0x040fe20000000025 */
[CC--:B------:R-:W-:Y:S01]  /*3900*/  FFMA R109, R35.reuse, R58.reuse, R109 ;  /* 0x0000003a236d7223 */ /* 0x0c0fe2000000006d */
[----:B------:R-:W2:Y:S01]  /*3910*/  LDS.128 R64, [R17+0x70] ;  /* 0x0000700011407984 */ /* 0x000ea20000000c00 */
[----:B------:R-:W-:Y:S01]  /*3920*/  FFMA R44, R35, R59, R34 ;  /* 0x0000003b232c7223 */ /* 0x000fe20000000022 */
[----:B------:R-:W-:Y:S01]  /*3930*/  FFMA R40, R31, R57, R78 ;  /* 0x000000391f287223 */ /* 0x000fe2000000004e */
[----:B------:R-:W-:Y:S01]  /*3940*/  FFMA R117, R56, R27, R117 ;  /* 0x0000001b38757223 */ /* 0x000fe20000000075 */
[----:B------:R-:W3:Y:S01]  /*3950*/  LDS.128 R32, [R17+0xb0] ;  /* 0x0000b00011207984 */ /* 0x000ee20000000c00 */
[C---:B------:R-:W-:Y:S01]  /*3960*/  FFMA R86, R27.reuse, R57, R30 ;  /* 0x000000391b567223 */ /* 0x040fe2000000001e */
[C---:B------:R-:W-:Y:S01]  /*3970*/  FFMA R119, R27.reuse, R58, R119 ;  /* 0x0000003a1b777223 */ /* 0x040fe20000000077 */
[----:B------:R-:W-:-:S02]  /*3980*/  FFMA R78, R27, R59, R26 ;  /* 0x0000003b1b4e7223 */ /* 0x000fc4000000001a */
[----:B------:R-:W4:Y:S01]  /*3990*/  LDS.128 R24, [R17+0xf0] ;  /* 0x0000f00011187984 */ /* 0x000f220000000c00 */
[----:B------:R-:W-:Y:S01]  /*39a0*/  FFMA R70, R39, R57, R85 ;  /* 0x0000003927467223 */ /* 0x000fe20000000055 */
[C---:B------:R-:W-:Y:S01]  /*39b0*/  FFMA R111, R56.reuse, R31, R111 ;  /* 0x0000001f386f7223 */ /* 0x040fe2000000006f */
[CC--:B------:R-:W-:Y:S01]  /*39c0*/  FFMA R113, R31.reuse, R58.reuse, R113 ;  /* 0x0000003a1f717223 */ /* 0x0c0fe20000000071 */
[----:B------:R-:W-:Y:S01]  /*39d0*/  FFMA R114, R31, R59, R84 ;  /* 0x0000003b1f727223 */ /* 0x000fe20000000054 */
[C---:B------:R-:W-:Y:S02]  /*39e0*/  FFMA R85, R56.reuse, R23, R29 ;  /* 0x0000001738557223 */ /* 0x040fe4000000001d */
[----:B------:R-:W5:Y:S01]  /*39f0*/  LDS.128 R28, [R17+0x130] ;  /* 0x00013000111c7984 */ /* 0x000f620000000c00 */
        /* <DEDUP_REMOVED lines=9> */
[----:B------:R-:W-:Y:S01]  /*3a90*/  FFMA R72, R23, R57, R102 ;  /* 0x0000003917487223 */ /* 0x000fe20000000066 */
[C---:B0-----:R-:W-:Y:S01]  /*3aa0*/  FFMA R105, R52.reuse, R60, R115 ;  /* 0x0000003c34697223 */ /* 0x041fe20000000073 */
[----:B------:R-:W-:Y:S01]  /*3ab0*/  FFMA R132, R43, R59, R122 ;  /* 0x0000003b2b847223 */ /* 0x000fe2000000007a */
[C---:B------:R-:W-:Y:S01]  /*3ac0*/  FFMA R100, R52.reuse, R61, R106 ;  /* 0x0000003d34647223 */ /* 0x040fe2000000006a */
[C---:B------:R-:W-:Y:S01]  /*3ad0*/  FFMA R116, R52.reuse, R62, R127 ;  /* 0x0000003e34747223 */ /* 0x040fe2000000007f */
[C---:B------:R-:W-:Y:S01]  /*3ae0*/  FFMA R56, R52.reuse, R63, R36 ;  /* 0x0000003f34387223 */ /* 0x040fe20000000024 */
[-C--:B------:R-:W-:Y:S01]  /*3af0*/  FFMA R94, R47, R57.reuse, R22 ;  /* 0x000000392f5e7223 */ /* 0x080fe20000000016 */
        /* <DEDUP_REMOVED lines=14> */
[----:B------:R-:W0:Y:S01]  /*3be0*/  LDS.128 R36, [R17+0x170] ;  /* 0x0001700011247984 */ /* 0x000e220000000c00 */
[-C--:B------:R-:W-:Y:S01]  /*3bf0*/  FFMA R106, R32, R63.reuse, R90 ;  /* 0x0000003f206a7223 */ /* 0x080fe2000000005a */
[----:B----4-:R-:W-:Y:S01]  /*3c00*/  FFMA R112, R24, R63, R88 ;  /* 0x0000003f18707223 */ /* 0x010fe20000000058 */
[-C--:B------:R-:W-:Y:S01]  /*3c10*/  FFMA R90, R32, R49.reuse, R42 ;  /* 0x00000031205a7223 */ /* 0x080fe2000000002a */
[C---:B------:R-:W-:Y:S01]  /*3c20*/  FFMA R57, R24.reuse, R62, R41 ;  /* 0x0000003e18397223 */ /* 0x040fe20000000029 */
[----:B------:R-:W-:Y:S01]  /*3c30*/  FFMA R88, R24, R49, R40 ;  /* 0x0000003118587223 */ /* 0x000fe20000000028 */
[----:B------:R-:W-:Y:S01]  /*3c40*/  FFMA R110, R32, R51, R44 ;  /* 0x00000033206e7223 */ /* 0x000fe2000000002c */
[CC--:B------:R-:W-:Y:S01]  /*3c50*/  FFMA R138, R24.reuse, R60.reuse, R45 ;  /* 0x0000003c188a7223 */ /* 0x0c0fe2000000002d */
[----:B------:R-:W1:Y:S01]  /*3c60*/  LDS.128 R40, [R17+0x1b0] ;  /* 0x0001b00011287984 */ /* 0x000e620000000c00 */
[----:B------:R-:W-:Y:S01]  /*3c70*/  FFMA R130, R24, R61, R108 ;  /* 0x0000003d18827223 */ /* 0x000fe2000000006c */
[----:B------:R-:W-:Y:S01]  /*3c80*/  FFMA R96, R23, R59, R96 ;  /* 0x0000003b17607223 */ /* 0x000fe20000000060 */
[C---:B-----5:R-:W-:Y:S01]  /*3c90*/  FFMA R108, R28.reuse, R60, R21 ;  /* 0x0000003c1c6c7223 */ /* 0x060fe20000000015 */
[----:B------:R2:W3:Y:S01]  /*3ca0*/  LDS.128 R44, [R17+0x1f0] ;  /* 0x0001f000112c7984 */ /* 0x0004e20000000c00 */
[----:B------:R-:W-:-:S03]  /*3cb0*/  FFMA R89, R28, R63, R20 ;  /* 0x0000003f1c597223 */ /* 0x000fc60000000014 */
[----:B------:R-:W4:Y:S01]  /*3cc0*/  LDS.128 R20, [R16+0x1a00] ;  /* 0x001a000010147984 */ /* 0x000f220000000c00 */
[C---:B------:R-:W-:Y:S01]  /*3cd0*/  FFMA R111, R24.reuse, R48, R111 ;  /* 0x00000030186f7223 */ /* 0x040fe2000000006f */
[C---:B------:R-:W-:Y:S01]  /*3ce0*/  FFMA R113, R24.reuse, R50, R113 ;  /* 0x0000003218717223 */ /* 0x040fe20000000071 */
[----:B------:R-:W-:Y:S01]  /*3cf0*/  FFMA R114, R24, R51, R114 ;  /* 0x0000003318727223 */ /* 0x000fe20000000072 */
        /* <DEDUP_REMOVED lines=16> */
[C---:B--2---:R-:W-:Y:S01]  /*3e00*/  FFMA R17, R36.reuse, R50, R81 ;  /* 0x0000003224117223 */ /* 0x044fe20000000051 */
[----:B------:R-:W-:Y:S01]  /*3e10*/  FFMA R72, R36, R51, R96 ;  /* 0x0000003324487223 */ /* 0x000fe20000000060 */
[C---:B-1----:R-:W-:Y:S01]  /*3e20*/  FFMA R144, R40.reuse, R62, R75 ;  /* 0x0000003e28907223 */ /* 0x042fe2000000004b */
        /* <DEDUP_REMOVED lines=8> */
[----:B------:R-:W-:Y:S01]  /*3eb0*/  FFMA R36, R44, R51, R132 ;  /* 0x000000332c247223 */ /* 0x000fe20000000084 */
[----:B------:R-:W-:Y:S01]  /*3ec0*/  FFMA R96, R40, R60, R71 ;  /* 0x0000003c28607223 */ /* 0x000fe20000000047 */
[C---:B------:R-:W-:Y:S01]  /*3ed0*/  FFMA R150, R44.reuse, R62, R77 ;  /* 0x0000003e2c967223 */ /* 0x040fe2000000004d */
[----:B------:R-:W0:Y:S01]  /*3ee0*/  LDS.128 R48, [R16+0x1a10] ;  /* 0x001a100010307984 */ /* 0x000e220000000c00 */
[C---:B------:R-:W-:Y:S01]  /*3ef0*/  FFMA R60, R44.reuse, R60, R69 ;  /* 0x0000003c2c3c7223 */ /* 0x040fe20000000045 */
[C---:B------:R-:W-:Y:S01]  /*3f00*/  FFMA R74, R44.reuse, R61, R74 ;  /* 0x0000003d2c4a7223 */ /* 0x040fe2000000004a */
[----:B------:R-:W-:Y:S01]  /*3f10*/  FFMA R146, R44, R63, R82 ;  /* 0x0000003f2c927223 */ /* 0x000fe20000000052 */
[----:B----4-:R-:W-:Y:S01]  /*3f20*/  FFMA R99, R20, R53, R105 ;  /* 0x0000003514637223 */ /* 0x010fe20000000069 */
[-C--:B------:R-:W-:Y:S01]  /*3f30*/  FFMA R62, R65, R22.reuse, R52 ;  /* 0x00000016413e7223 */ /* 0x080fe20000000034 */
[-C--:B------:R-:W-:Y:S01]  /*3f40*/  FFMA R52, R25, R22.reuse, R57 ;  /* 0x0000001619347223 */ /* 0x080fe20000000039 */
[----:B------:R-:W-:Y:S01]  /*3f50*/  FFMA R44, R29, R22, R59 ;  /* 0x000000161d2c7223 */ /* 0x000fe2000000003b */
[-C--:B------:R-:W-:Y:S01]  /*3f60*/  FFMA R121, R53, R23.reuse, R56 ;  /* 0x0000001735797223 */ /* 0x080fe20000000038 */
[----:B------:R-:W-:-:S02]  /*3f70*/  FFMA R105, R65, R23, R58 ;  /* 0x0000001741697223 */ /* 0x000fc4000000003a */
[----:B------:R-:W1:Y:S01]  /*3f80*/  LDS.128 R56, [R16+0x1c00] ;  /* 0x001c000010387984 */ /* 0x000e620000000c00 */
[----:B------:R-:W-:Y:S01]  /*3f90*/  FFMA R148, R40, R61, R76 ;  /* 0x0000003d28947223 */ /* 0x000fe2000000004c */
[C---:B------:R-:W-:Y:S01]  /*3fa0*/  FFMA R85, R20.reuse, R65, R122 ;  /* 0x0000004114557223 */ /* 0x040fe2000000007a */
[C---:B------:R-:W-:Y:S01]  /*3fb0*/  FFMA R120, R20.reuse, R37, R118 ;  /* 0x0000002514787223 */ /* 0x040fe20000000076 */
[C---:B------:R-:W-:Y:S01]  /*3fc0*/  FFMA R122, R20.reuse, R29, R108 ;  /* 0x0000001d147a7223 */ /* 0x040fe2000000006c */
[C---:B------:R-:W-:Y:S01]  /*3fd0*/  FFMA R118, R20.reuse, R45, R60 ;  /* 0x0000002d14767223 */ /* 0x040fe2000000003c */
[C---:B------:R-:W-:Y:S01]  /*3fe0*/  FFMA R108, R20.reuse, R41, R96 ;  /* 0x00000029146c7223 */ /* 0x040fe20000000060 */
[-C--:B------:R-:W-:Y:S01]  /*3ff0*/  FFMA R82, R65, R21.reuse, R84 ;  /* 0x0000001541527223 */ /* 0x080fe20000000054 */
[-C--:B------:R-:W-:Y:S01]  /*4000*/  FFMA R76, R29, R21.reuse, R24 ;  /* 0x000000151d4c7223 */ /* 0x080fe20000000018 */
[----:B------:R-:W-:Y:S01]  /*4010*/  FFMA R94, R45, R21, R74 ;  /* 0x000000152d5e7223 */ /* 0x000fe2000000004a */
[-C--:B------:R-:W-:Y:S01]  /*4020*/  FFMA R60, R33, R22.reuse, R123 ;  /* 0x00000016213c7223 */ /* 0x080fe2000000007b */
        /* <DEDUP_REMOVED lines=40> */
[-C--:B------:R-:W-:Y:S01]  /*42b0*/  FFMA R93, R45, R50.reuse, R93 ;  /* 0x000000322d5d7223 */ /* 0x080fe2000000005d */
[C---:B------:R-:W-:Y:S01]  /*42c0*/  FFMA R29, R48.reuse, R37, R70 ;  /* 0x00000025301d7223 */ /* 0x040fe20000000046 */
[-C--:B------:R-:W-:Y:S01]  /*42d0*/  FFMA R53, R37, R49.reuse, R68 ;  /* 0x0000003125357223 */ /* 0x080fe20000000044 */
[----:B------:R-:W-:Y:S01]  /*42e0*/  FFMA R33, R41, R49, R28 ;  /* 0x0000003129217223 */ /* 0x000fe2000000001c */
[-C--:B------:R-:W-:Y:S01]  /*42f0*/  FFMA R45, R45, R51.reuse, R36 ;  /* 0x000000332d2d7223 */ /* 0x080fe20000000024 */
[CC--:B------:R-:W-:Y:S01]  /*4300*/  FFMA R17, R37.reuse, R50.reuse, R17 ;  /* 0x0000003225117223 */ /* 0x0c0fe20000000011 */
[----:B------:R-:W-:Y:S01]  /*4310*/  FFMA R72, R37, R51, R72 ;  /* 0x0000003325487223 */ /* 0x000fe20000000048 */
[----:B------:R-:W-:Y:S01]  /*4320*/  FFMA R73, R48, R41, R73 ;  /* 0x0000002930497223 */ /* 0x000fe20000000049 */
        /* <DEDUP_REMOVED lines=34> */
[----:B------:R-:W0:Y:S04]  /*4550*/  LDS.128 R48, [R16+0x1e00] ;  /* 0x001e000010307984 */ /* 0x000e280000000c00 */
[----:B------:R-:W1:Y:S01]  /*4560*/  LDS.128 R56, [R16+0x1e10] ;  /* 0x001e100010387984 */ /* 0x000e620000000c00 */
[C---:B------:R-:W-:Y:S01]  /*4570*/  ISETP.GE.U32.AND P0, PT, R15.reuse, 0x7f0, PT ;  /* 0x000007f00f00780c */ /* 0x040fe20003f06070 */
[----:B--2---:R-:W-:Y:S01]  /*4580*/  FFMA R117, R20, R30, R117 ;  /* 0x0000001e14757223 */ /* 0x004fe20000000075 */
[C---:B------:R-:W-:Y:S01]  /*4590*/  FFMA R116, R30.reuse, R21, R61 ;  /* 0x000000151e747223 */ /* 0x040fe2000000003d */
[C---:B------:R-:W-:Y:S01]  /*45a0*/  FFMA R119, R30.reuse, R22, R119 ;  /* 0x000000161e777223 */ /* 0x040fe20000000077 */
        /* <DEDUP_REMOVED lines=11> */
[----:B------:R-:W-:Y:S01]  /*4660*/  FFMA R73, R20, R42, R73 ;  /* 0x0000002a14497223 */ /* 0x000fe20000000049 */
[C---:B------:R-:W-:Y:S01]  /*4670*/  FFMA R72, R42.reuse, R21, R33 ;  /* 0x000000152a487223 */ /* 0x040fe20000000021 */
[----:B------:R-:W-:Y:S01]  /*4680*/  FFMA R75, R42, R22, R75 ;  /* 0x000000162a4b7223 */ /* 0x000fe2000000004b */
        /* <DEDUP_REMOVED lines=15> */
[----:B------:R-:W-:Y:S01]  /*4780*/  IADD3 R15, PT, PT, R15, 0x10, RZ ;  /* 0x000000100f0f7810 */ /* 0x000fe20007ffe0ff */
[C---:B0-----:R-:W-:Y:S01]  /*4790*/  FFMA R85, R48.reuse, R67, R85 ;  /* 0x0000004330557223 */ /* 0x041fe20000000055 */
        /* <DEDUP_REMOVED lines=12> */
[C---:B-1----:R-:W-:Y:S01]  /*4860*/  FFMA R101, R56.reuse, R67, R101 ;  /* 0x0000004338657223 */ /* 0x042fe20000000065 */
        /* <DEDUP_REMOVED lines=50> */
[----:B------:R-:W-:-:S02]  /*4b90*/  IADD3 R10, PT, PT, R10, 0x10, RZ ;  /* 0x000000100a0a7810 */ /* 0x000fc40007ffe0ff */
[----:B------:R-:W-:Y:S02]  /*4ba0*/  IADD3 R13, PT, PT, R13, 0x10, RZ ;  /* 0x000000100d0d7810 */ /* 0x000fe40007ffe0ff */
[C---:B------:R-:W-:Y:S02]  /*4bb0*/  LEA R12, R19.reuse, R12, 0x4 ;  /* 0x0000000c130c7211 */ /* 0x040fe400078e20ff */
[----:B------:R-:W-:Y:S01]  /*4bc0*/  LEA R14, R19, R14, 0x4 ;  /* 0x0000000e130e7211 */ /* 0x000fe200078e20ff */
[----:B------:R-:W-:Y:S06]  /*4bd0*/  BAR.SYNC.DEFER_BLOCKING 0x0 ;  /* 0x0000000000007b1d */ /* 0x000fec0000010000 */
[----:B------:R-:W-:Y:S05]  /*4be0*/  @!P0 BRA `(.L_x_10) ;  /* 0xffffffb800608947 */ /* 0x000fea000383ffff */
[----:B------:R-:W0:Y:S01]  /*4bf0*/  LDC.64 R12, c[0x0][0x390] ;  /* 0x0000e400ff0c7b82 */ /* 0x000e220000000a00 */
[----:B------:R-:W-:Y:S02]  /*4c00*/  IMAD R8, R8, 0x7, R9 ;  /* 0x0000000708087824 */ /* 0x000fe400078e0209 */
[----:B------:R-:W-:-:S04]  /*4c10*/  IMAD R11, R11, 0x7, R4 ;  /* 0x000000070b0b7824 */ /* 0x000fc800078e0204 */
[----:B------:R-:W-:-:S05]  /*4c20*/  IMAD R32, R8, R19, R11 ;  /* 0x0000001308207224 */ /* 0x000fca00078e020b */
[C---:B------:R-:W-:Y:S02]  /*4c30*/  IADD3 R33, PT, PT, R32.reuse, 0x1, RZ ;  /* 0x0000000120217810 */ /* 0x040fe40007ffe0ff */
[C---:B------:R-:W-:Y:S02]  /*4c40*/  IADD3 R9, PT, PT, R32.reuse, 0x2, RZ ;  /* 0x0000000220097810 */ /* 0x040fe40007ffe0ff */
[C---:B------:R-:W-:Y:S02]  /*4c50*/  IADD3 R17, PT, PT, R32.reuse, 0x3, RZ ;  /* 0x0000000320117810 */ /* 0x040fe40007ffe0ff */
[C---:B------:R-:W-:Y:S02]  /*4c60*/  IADD3 R29, PT, PT, R32.reuse, 0x4, RZ ;  /* 0x00000004201d7810 */ /* 0x040fe40007ffe0ff */
[C---:B------:R-:W-:Y:S02]  /*4c70*/  IADD3 R35, PT, PT, R32.reuse, 0x6, RZ ;  /* 0x0000000620237810 */ /* 0x040fe40007ffe0ff */
[C---:B------:R-:W-:Y:S01]  /*4c80*/  IADD3 R31, PT, PT, R32.reuse, 0x5, RZ ;  /* 0x00000005201f7810 */ /* 0x040fe20007ffe0ff */
[C---:B0-----:R-:W-:Y:S01]  /*4c90*/  IMAD.WIDE.U32 R14, R32.reuse, 0x4, R12 ;  /* 0x00000004200e7825 */ /* 0x041fe200078e000c */
[----:B------:R-:W-:-:S02]  /*4ca0*/  IADD3 R37, PT, PT, R32, 0x7, RZ ;  /* 0x0000000720257810 */ /* 0x000fc40007ffe0ff */
[-C--:B------:R-:W-:Y:S01]  /*4cb0*/  IADD3 R32, PT, PT, R32, R19.reuse, RZ ;  /* 0x0000001320207210 */ /* 0x080fe20007ffe0ff */
[C-C-:B------:R-:W-:Y:S01]  /*4cc0*/  IMAD.WIDE.U32 R10, R33.reuse, 0x4, R12.reuse ;  /* 0x00000004210a7825 */ /* 0x140fe200078e000c */
[----:B------:R0:W-:Y:S01]  /*4cd0*/  STG.E desc[UR6][R14.64], R99 ;  /* 0x000000630e007986 */ /* 0x0001e2000c101906 */
[----:B------:R-:W-:Y:S02]  /*4ce0*/  IADD3 R33, PT, PT, R33, R19, RZ ;  /* 0x0000001321217210 */ /* 0x000fe40007ffe0ff */
[--C-:B------:R-:W-:Y:S01]  /*4cf0*/  IMAD.WIDE.U32 R8, R9, 0x4, R12.reuse ;  /* 0x0000000409087825 */ /* 0x100fe200078e000c */
[----:B------:R1:W-:Y:S01]  /*4d00*/  STG.E desc[UR6][R10.64], R100 ;  /* 0x000000640a007986 */ /* 0x0003e2000c101906 */
[C---:B------:R-:W-:Y:S02]  /*4d10*/  IADD3 R39, PT, PT, R32.reuse, 0x4, RZ ;  /* 0x0000000420277810 */ /* 0x040fe40007ffe0ff */
[--C-:B------:R-:W-:Y:S01]  /*4d20*/  IMAD.WIDE.U32 R16, R17, 0x4, R12.reuse ;  /* 0x0000000411107825 */ /* 0x100fe200078e000c */
[----:B------:R2:W-:Y:S03]  /*4d30*/  STG.E desc[UR6][R8.64], R105 ;  /* 0x0000006908007986 */ /* 0x0005e6000c101906 */
[--C-:B------:R-:W-:Y:S01]  /*4d40*/  IMAD.WIDE.U32 R28, R29, 0x4, R12.reuse ;  /* 0x000000041d1c7825 */ /* 0x100fe200078e000c */
[----:B------:R-:W-:Y:S03]  /*4d50*/  STG.E desc[UR6][R16.64], R106 ;  /* 0x0000006a10007986 */ /* 0x000fe6000c101906 */
[--C-:B0-----:R-:W-:Y:S01]  /*4d60*/  IMAD.WIDE.U32 R14, R35, 0x4, R12.reuse ;  /* 0x00000004230e7825 */ /* 0x101fe200078e000c */
[----:B------:R-:W-:Y:S01]  /*4d70*/  IADD3 R35, PT, PT, R32, 0x2, RZ ;  /* 0x0000000220237810 */ /* 0x000fe20007ffe0ff */
[----:B------:R0:W-:Y:S02]  /*4d80*/  STG.E desc[UR6][R28.64], R115 ;  /* 0x000000731c007986 */ /* 0x0001e4000c101906 */
[----:B------:R-:W-:-:S04]  /*4d90*/  IMAD.WIDE.U32 R30, R31, 0x4, R12 ;  /* 0x000000041f1e7825 */ /* 0x000fc800078e000c */
[--C-:B-1----:R-:W-:Y:S01]  /*4da0*/  IMAD.WIDE.U32 R10, R37, 0x4, R12.reuse ;  /* 0x00000004250a7825 */ /* 0x102fe200078e000c */
[C---:B------:R-:W-:Y:S01]  /*4db0*/  IADD3 R37, PT, PT, R32.reuse, 0x3, RZ ;  /* 0x0000000320257810 */ /* 0x040fe20007ffe0ff */
[----:B------:R1:W-:Y:S02]  /*4dc0*/  STG.E desc[UR6][R30.64], R112 ;  /* 0x000000701e007986 */ /* 0x0003e4000c101906 */
[C-C-:B--2---:R-:W-:Y:S02]  /*4dd0*/  IMAD.WIDE.U32 R8, R32.reuse, 0x4, R12.reuse ;  /* 0x0000000420087825 */ /* 0x144fe400078e000c */
[----:B------:R2:W-:Y:S02]  /*4de0*/  STG.E desc[UR6][R14.64], R97 ;  /* 0x000000610e007986 */ /* 0x0005e4000c101906 */
[--C-:B0-----:R-:W-:Y:S01]  /*4df0*/  IMAD.WIDE.U32 R28, R35, 0x4, R12.reuse ;  /* 0x00000004231c7825 */ /* 0x101fe200078e000c */
[C---:B------:R-:W-:Y:S01]  /*4e00*/  IADD3 R35, PT, PT, R32.reuse, 0x5, RZ ;  /* 0x0000000520237810 */ /* 0x040fe20007ffe0ff */
[----:B------:R0:W-:Y:S02]  /*4e10*/  STG.E desc[UR6][R10.64], R96 ;  /* 0x000000600a007986 */ /* 0x0001e4000c101906 */
[C-C-:B------:R-:W-:Y:S01]  /*4e20*/  IMAD.WIDE.U32 R16, R33.reuse, 0x4, R12.reuse ;  /* 0x0000000421107825 */ /* 0x140fe200078e000c */
[----:B------:R-:W-:Y:S01]  /*4e30*/  IADD3 R33, PT, PT, R33, R19, RZ ;  /* 0x0000001321217210 */ /* 0x000fe20007ffe0ff */
[----:B------:R3:W-:Y:S02]  /*4e40*/  STG.E desc[UR6][R8.64], R85 ;  /* 0x0000005508007986 */ /* 0x0007e4000c101906 */
[--C-:B-1----:R-:W-:Y:S01]  /*4e50*/  IMAD.WIDE.U32 R30, R37, 0x4, R12.reuse ;  /* 0x00000004251e7825 */ /* 0x102fe200078e000c */
[----:B------:R-:W-:Y:S01]  /*4e60*/  IADD3 R37, PT, PT, R32, 0x6, RZ ;  /* 0x0000000620257810 */ /* 0x000fe20007ffe0ff */
[----:B------:R1:W-:Y:S02]  /*4e70*/  STG.E desc[UR6][R16.64], R82 ;  /* 0x0000005210007986 */ /* 0x0003e4000c101906 */
[----:B--2---:R-:W-:-:S02]  /*4e80*/  IMAD.WIDE.U32 R14, R39, 0x4, R12 ;  /* 0x00000004270e7825 */ /* 0x004fc400078e000c */
[----:B------:R2:W-:Y:S02]  /*4e90*/  STG.E desc[UR6][R28.64], R95 ;  /* 0x0000005f1c007986 */ /* 0x0005e4000c101906 */
[--C-:B0-----:R-:W-:Y:S01]  /*4ea0*/  IMAD.WIDE.U32 R10, R35, 0x4, R12.reuse ;  /* 0x00000004230a7825 */ /* 0x101fe200078e000c */
[C---:B------:R-:W-:Y:S01]  /*4eb0*/  IADD3 R35, PT, PT, R32.reuse, 0x7, RZ ;  /* 0x0000000720237810 */ /* 0x040fe20007ffe0ff */
[----:B------:R0:W-:Y:S01]  /*4ec0*/  STG.E desc[UR6][R30.64], R92 ;  /* 0x0000005c1e007986 */ /* 0x0001e2000c101906 */
[----:B------:R-:W-:Y:S01]  /*4ed0*/  IADD3 R32, PT, PT, R32, R19, RZ ;  /* 0x0000001320207210 */ /* 0x000fe20007ffe0ff */
[--C-:B---3--:R-:W-:Y:S02]  /*4ee0*/  IMAD.WIDE.U32 R8, R37, 0x4, R12.reuse ;  /* 0x0000000425087825 */ /* 0x108fe400078e000c */
[----:B------:R3:W-:Y:S01]  /*4ef0*/  STG.E desc[UR6][R14.64], R101 ;  /* 0x000000650e007986 */ /* 0x0007e2000c101906 */
[C---:B------:R-:W-:Y:S01]  /*4f00*/  IADD3 R37, PT, PT, R32.reuse, 0x3, RZ ;  /* 0x0000000320257810 */ /* 0x040fe20007ffe0ff */
[--C-:B-1----:R-:W-:Y:S01]  /*4f10*/  IMAD.WIDE.U32 R16, R35, 0x4, R12.reuse ;  /* 0x0000000423107825 */ /* 0x102fe200078e000c */
[C---:B------:R-:W-:Y:S01]  /*4f20*/  IADD3 R35, PT, PT, R32.reuse, 0x2, RZ ;  /* 0x0000000220237810 */ /* 0x040fe20007ffe0ff */
[----:B------:R1:W-:Y:S01]  /*4f30*/  STG.E desc[UR6][R10.64], R98 ;  /* 0x000000620a007986 */ /* 0x0003e2000c101906 */
[C---:B------:R-:W-:Y:S01]  /*4f40*/  IADD3 R39, PT, PT, R32.reuse, 0x6, RZ ;  /* 0x0000000620277810 */ /* 0x040fe20007ffe0ff */
[----:B--2---:R-:W-:-:S02]  /*4f50*/  IMAD.WIDE.U32 R28, R32, 0x4, R12 ;  /* 0x00000004201c7825 */ /* 0x004fc400078e000c */
[----:B------:R2:W-:Y:S02]  /*4f60*/  STG.E desc[UR6][R8.64], R103 ;  /* 0x0000006708007986 */ /* 0x0005e4000c101906 */
[C-C-:B0-----:R-:W-:Y:S01]  /*4f70*/  IMAD.WIDE.U32 R30, R33.reuse, 0x4, R12.reuse ;  /* 0x00000004211e7825 */ /* 0x141fe200078e000c */
[-C--:B------:R-:W-:Y:S01]  /*4f80*/  IADD3 R33, PT, PT, R33, R19.reuse, RZ ;  /* 0x0000001321217210 */ /* 0x080fe20007ffe0ff */
[----:B------:R0:W-:Y:S02]  /*4f90*/  STG.E desc[UR6][R16.64], R102 ;  /* 0x0000006610007986 */ /* 0x0001e4000c101906 */
[--C-:B---3--:R-:W-:Y:S01]  /*4fa0*/  IMAD.WIDE.U32 R14, R35, 0x4, R12.reuse ;  /* 0x00000004230e7825 */ /* 0x108fe200078e000c */
[C---:B------:R-:W-:Y:S01]  /*4fb0*/  IADD3 R35, PT, PT, R32.reuse, 0x4, RZ ;  /* 0x0000000420237810 */ /* 0x040fe20007ffe0ff */
[----:B------:R3:W-:Y:S02]  /*4fc0*/  STG.E desc[UR6][R28.64], R77 ;  /* 0x0000004d1c007986 */ /* 0x0007e4000c101906 */
[--C-:B-1----:R-:W-:Y:S01]  /*4fd0*/  IMAD.WIDE.U32 R10, R37, 0x4, R12.reuse ;  /* 0x00000004250a7825 */ /* 0x102fe200078e000c */
[C---:B------:R-:W-:Y:S01]  /*4fe0*/  IADD3 R37, PT, PT, R32.reuse, 0x5, RZ ;  /* 0x0000000520257810 */ /* 0x040fe20007ffe0ff */
[----:B------:R1:W-:Y:S02]  /*4ff0*/  STG.E desc[UR6][R30.64], R64 ;  /* 0x000000401e007986 */ /* 0x0003e4000c101906 */
[--C-:B--2---:R-:W-:Y:S01]  /*5000*/  IMAD.WIDE.U32 R8, R35, 0x4, R12.reuse ;  /* 0x0000000423087825 */ /* 0x104fe200078e000c */
[C---:B------:R-:W-:Y:S01]  /*5010*/  IADD3 R35, PT, PT, R32.reuse, 0x7, RZ ;  /* 0x0000000720237810 */ /* 0x040fe20007ffe0ff */
[----:B------:R2:W-:Y:S01]  /*5020*/  STG.E desc[UR6][R14.64], R87 ;  /* 0x000000570e007986 */ /* 0x0005e2000c101906 */
[----:B------:R-:W-:Y:S01]  /*5030*/  IADD3 R32, PT, PT, R32, R19, RZ ;  /* 0x0000001320207210 */ /* 0x000fe20007ffe0ff */
[----:B0-----:R-:W-:-:S02]  /*5040*/  IMAD.WIDE.U32 R16, R37, 0x4, R12 ;  /* 0x0000000425107825 */ /* 0x001fc400078e000c */
[----:B------:R0:W-:Y:S01]  /*5050*/  STG.E desc[UR6][R10.64], R90 ;  /* 0x0000005a0a007986 */ /* 0x0001e2000c101906 */
[C---:B------:R-:W-:Y:S01]  /*5060*/  IADD3 R37, PT, PT, R32.reuse, 0x3, RZ ;  /* 0x0000000320257810 */ /* 0x040fe20007ffe0ff */
[--C-:B---3--:R-:W-:Y:S01]  /*5070*/  IMAD.WIDE.U32 R28, R39, 0x4, R12.reuse ;  /* 0x00000004271c7825 */ /* 0x108fe200078e000c */
[C---:B------:R-:W-:Y:S01]  /*5080*/  IADD3 R39, PT, PT, R32.reuse, 0x4, RZ ;  /* 0x0000000420277810 */ /* 0x040fe20007ffe0ff */
[----:B------:R3:W-:Y:S01]  /*5090*/  STG.E desc[UR6][R8.64], R107 ;  /* 0x0000006b08007986 */ /* 0x0007e2000c101906 */
[C---:B------:R-:W-:Y:S01]  /*50a0*/  IADD3 R127, PT, PT, R32.reuse, 0x5, RZ ;  /* 0x00000005207f7810 */ /* 0x040fe20007ffe0ff */
[--C-:B-1----:R-:W-:Y:S01]  /*50b0*/  IMAD.WIDE.U32 R30, R35, 0x4, R12.reuse ;  /* 0x00000004231e7825 */ /* 0x102fe200078e000c */
[C---:B------:R-:W-:Y:S01]  /*50c0*/  IADD3 R35, PT, PT, R32.reuse, 0x2, RZ ;  /* 0x0000000220237810 */ /* 0x040fe20007ffe0ff */
[----:B------:R1:W-:Y:S01]  /*50d0*/  STG.E desc[UR6][R16.64], R104 ;  /* 0x0000006810007986 */ /* 0x0003e2000c101906 */
[CC--:B------:R-:W-:Y:S01]  /*50e0*/  IADD3 R120, PT, PT, R32.reuse, R19.reuse, RZ ;  /* 0x0000001320787210 */ /* 0x0c0fe20007ffe0ff */
[C-C-:B--2---:R-:W-:Y:S01]  /*50f0*/  IMAD.WIDE.U32 R14, R33.reuse, 0x4, R12.reuse ;  /* 0x00000004210e7825 */ /* 0x144fe200078e000c */
[C---:B------:R-:W-:Y:S01]  /*5100*/  IADD3 R125, PT, PT, R32.reuse, 0x6, RZ ;  /* 0x00000006207d7810 */ /* 0x040fe20007ffe0ff */
[----:B------:R2:W-:Y:S01]  /*5110*/  STG.E desc[UR6][R28.64], R109 ;  /* 0x0000006d1c007986 */ /* 0x0005e2000c101906 */
[C---:B------:R-:W-:Y:S01]  /*5120*/  IADD3 R123, PT, PT, R32.reuse, 0x7, RZ ;  /* 0x00000007207b7810 */ /* 0x040fe20007ffe0ff */
[--C-:B0-----:R-:W-:Y:S01]  /*5130*/  IMAD.WIDE.U32 R10, R32, 0x4, R12.reuse ;  /* 0x00000004200a7825 */ /* 0x101fe200078e000c */
[-C--:B------:R-:W-:Y:S01]  /*5140*/  IADD3 R33, PT, PT, R33, R19.reuse, RZ ;  /* 0x0000001321217210 */ /* 0x080fe20007ffe0ff */
[----:B------:R0:W-:Y:S01]  /*5150*/  STG.E desc[UR6][R30.64], R108 ;  /* 0x0000006c1e007986 */ /* 0x0001e2000c101906 */
[C---:B---3--:R-:W-:Y:S01]  /*5160*/  IADD3 R107, PT, PT, R120.reuse, 0x2, RZ ;  /* 0x00000002786b7810 */ /* 0x048fe20007ffe0ff */
[--C-:B------:R-:W-:Y:S01]  /*5170*/  IMAD.WIDE.U32 R8, R35, 0x4, R12.reuse ;  /* 0x0000000423087825 */ /* 0x100fe200078e000c */
[C---:B------:R-:W-:Y:S01]  /*5180*/  IADD3 R105, PT, PT, R120.reuse, 0x3, RZ ;  /* 0x0000000378697810 */ /* 0x040fe20007ffe0ff */
[----:B------:R-:W-:Y:S01]  /*5190*/  STG.E desc[UR6][R10.64], R79 ;  /* 0x0000004f0a007986 */ /* 0x000fe2000c101906 */
[C---:B------:R-:W-:Y:S01]  /*51a0*/  IADD3 R103, PT, PT, R120.reuse, 0x4, RZ ;  /* 0x0000000478677810 */ /* 0x040fe20007ffe0ff */
[--C-:B-1----:R-:W-:Y:S01]  /*51b0*/  IMAD.WIDE.U32 R16, R37, 0x4, R12.reuse ;  /* 0x0000000425107825 */ /* 0x102fe200078e000c */
[C---:B------:R-:W-:Y:S01]  /*51c0*/  IADD3 R101, PT, PT, R120.reuse, 0x5, RZ ;  /* 0x0000000578657810 */ /* 0x040fe20007ffe0ff */
[----:B------:R-:W-:Y:S01]  /*51d0*/  STG.E desc[UR6][R14.64], R66 ;  /* 0x000000420e007986 */ /* 0x000fe2000c101906 */
[C---:B------:R-:W-:Y:S01]  /*51e0*/  IADD3 R99, PT, PT, R120.reuse, 0x6, RZ ;  /* 0x0000000678637810 */ /* 0x040fe20007ffe0ff */
[--C-:B--2---:R-:W-:Y:S01]  /*51f0*/  IMAD.WIDE.U32 R28, R39, 0x4, R12.reuse ;  /* 0x00000004271c7825 */ /* 0x104fe200078e000c */
[----:B------:R-:W-:Y:S01]  /*5200*/  IADD3 R97, PT, PT, R120, 0x7, RZ ;  /* 0x0000000778617810 */ /* 0x000fe20007ffe0ff */
[----:B------:R-:W-:Y:S01]  /*5210*/  STG.E desc[UR6][R8.64], R89 ;  /* 0x0000005908007986 */ /* 0x000fe2000c101906 */
[----:B------:R-:W-:Y:S01]  /*5220*/  IADD3 R62, PT, PT, R33, R19, RZ ;  /* 0x00000013213e7210 */ /* 0x000fe20007ffe0ff */
[----:B------:R-:W-:-:S02]  /*5230*/  IMAD.WIDE.U32 R126, R127, 0x4, R12 ;  /* 0x000000047f7e7825 */ /* 0x000fc400078e000c */
[----:B------:R1:W-:Y:S02]  /*5240*/  STG.E desc[UR6][R16.64], R88 ;  /* 0x0000005810007986 */ /* 0x0003e4000c101906 */
[--C-:B------:R-:W-:Y:S02]  /*5250*/  IMAD.WIDE.U32 R124, R125, 0x4, R12.reuse ;  /* 0x000000047d7c7825 */ /* 0x100fe400078e000c */
[----:B------:R2:W-:Y:S02]  /*5260*/  STG.E desc[UR6][R28.64], R111 ;  /* 0x0000006f1c007986 */ /* 0x0005e4000c101906 */
[--C-:B------:R-:W-:Y:S02]  /*5270*/  IMAD.WIDE.U32 R122, R123, 0x4, R12.reuse ;  /* 0x000000047b7a7825 */ /* 0x100fe400078e000c */
[----:B------:R3:W-:Y:S02]  /*5280*/  STG.E desc[UR6][R126.64], R110 ;  /* 0x0000006e7e007986 */ /* 0x0007e4000c101906 */
[--C-:B0-----:R-:W-:Y:S01]  /*5290*/  IMAD.WIDE.U32 R108, R33, 0x4, R12.reuse ;  /* 0x00000004216c7825 */ /* 0x101fe200078e000c */
[C---:B-1----:R-:W-:Y:S01]  /*52a0*/  IADD3 R88, PT, PT, R120.reuse, R19, RZ ;  /* 0x0000001378587210 */ /* 0x042fe20007ffe0ff */
[----:B------:R3:W-:Y:S02]  /*52b0*/  STG.E desc[UR6][R124.64], R113 ;  /* 0x000000717c007986 */ /* 0x0007e4000c101906 */
[--C-:B------:R-:W-:Y:S01]  /*52c0*/  IMAD.WIDE.U32 R120, R120, 0x4, R12.reuse ;  /* 0x0000000478787825 */ /* 0x100fe200078e000c */
[C---:B------:R-:W-:Y:S01]  /*52d0*/  IADD3 R61, PT, PT, R88.reuse, 0x2, RZ ;  /* 0x00000002583d7810 */ /* 0x040fe20007ffe0ff */
[----:B------:R3:W-:Y:S02]  /*52e0*/  STG.E desc[UR6][R122.64], R114 ;  /* 0x000000727a007986 */ /* 0x0007e4000c101906 */
[--C-:B------:R-:W-:Y:S01]  /*52f0*/  IMAD.WIDE.U32 R106, R107, 0x4, R12.reuse ;  /* 0x000000046b6a7825 */ /* 0x100fe200078e000c */
[C---:B------:R-:W-:Y:S01]  /*5300*/  IADD3 R59, PT, PT, R88.reuse, 0x3, RZ ;  /* 0x00000003583b7810 */ /* 0x040fe20007ffe0ff */
[----:B------:R3:W-:Y:S02]  /*5310*/  STG.E desc[UR6][R120.64], R81 ;  /* 0x0000005178007986 */ /* 0x0007e4000c101906 */
[--C-:B------:R-:W-:Y:S01]  /*5320*/  IMAD.WIDE.U32 R104, R105, 0x4, R12.reuse ;  /* 0x0000000469687825 */ /* 0x100fe200078e000c */
[C---:B------:R-:W-:Y:S01]  /*5330*/  IADD3 R57, PT, PT, R88.reuse, 0x4, RZ ;  /* 0x0000000458397810 */ /* 0x040fe20007ffe0ff */
[----:B------:R3:W-:Y:S02]  /*5340*/  STG.E desc[UR6][R108.64], R76 ;  /* 0x0000004c6c007986 */ /* 0x0007e4000c101906 */
[----:B------:R-:W-:Y:S01]  /*5350*/  IMAD.WIDE.U32 R102, R103, 0x4, R12 ;  /* 0x0000000467667825 */ /* 0x000fe200078e000c */
[----:B------:R-:W-:-:S02]  /*5360*/  IADD3 R9, PT, PT, R88, 0x5, RZ ;  /* 0x0000000558097810 */ /* 0x000fc40007ffe0ff */
[C---:B------:R-:W-:Y:S01]  /*5370*/  IADD3 R11, PT, PT, R88.reuse, 0x6, RZ ;  /* 0x00000006580b7810 */ /* 0x040fe20007ffe0ff */
[--C-:B------:R-:W-:Y:S01]  /*5380*/  IMAD.WIDE.U32 R100, R101, 0x4, R12.reuse ;  /* 0x0000000465647825 */ /* 0x100fe200078e000c */
[C---:B------:R-:W-:Y:S01]  /*5390*/  IADD3 R15, PT, PT, R88.reuse, 0x7, RZ ;  /* 0x00000007580f7810 */ /* 0x040fe20007ffe0ff */
[----:B------:R3:W-:Y:S01]  /*53a0*/  STG.E desc[UR6][R106.64], R91 ;  /* 0x0000005b6a007986 */ /* 0x0007e2000c101906 */
[-C--:B------:R-:W-:Y:S01]  /*53b0*/  IADD3 R16, PT, PT, R88, R19.reuse, RZ ;  /* 0x0000001358107210 */ /* 0x080fe20007ffe0ff */
[--C-:B------:R-:W-:Y:S01]  /*53c0*/  IMAD.WIDE.U32 R98, R99, 0x4, R12.reuse ;  /* 0x0000000463627825 */ /* 0x100fe200078e000c */
[-C--:B--2---:R-:W-:Y:S01]  /*53d0*/  IADD3 R28, PT, PT, R62, R19.reuse, RZ ;  /* 0x000000133e1c7210 */ /* 0x084fe20007ffe0ff */
[----:B------:R3:W-:Y:S01]  /*53e0*/  STG.E desc[UR6][R104.64], R86 ;  /* 0x0000005668007986 */ /* 0x0007e2000c101906 */
[C---:B------:R-:W-:Y:S01]  /*53f0*/  IADD3 R31, PT, PT, R16.reuse, 0x2, RZ ;  /* 0x00000002101f7810 */ /* 0x040fe20007ffe0ff */
        /* <DEDUP_REMOVED lines=11> */
[-C--:B------:R-:W-:Y:S01]  /*54b0*/  IADD3 R43, PT, PT, R16, R19.reuse, RZ ;  /* 0x00000013102b7210 */ /* 0x080fe20007ffe0ff */
[--C-:B------:R-:W-:Y:S01]  /*54c0*/  IMAD.WIDE.U32 R60, R61, 0x4, R12.reuse ;  /* 0x000000043d3c7825 */ /* 0x100fe200078e000c */
[----:B------:R-:W-:Y:S01]  /*54d0*/  IADD3 R45, PT, PT, R28, R19, RZ ;  /* 0x000000131c2d7210 */ /* 0x000fe20007ffe0ff */
        /* <DEDUP_REMOVED lines=11> */
[----:B------:R-:W-:Y:S01]  /*5590*/  IADD3 R19, PT, PT, R43, 0x7, RZ ;  /* 0x000000072b137810 */ /* 0x000fe20007ffe0ff */
        /* <DEDUP_REMOVED lines=35> */
[----:B------:R-:W-:Y:S02]  /*57d0*/  IMAD.WIDE.U32 R12, R19, 0x4, R12 ;  /* 0x00000004130c7825 */ /* 0x000fe400078e000c */
[----:B------:R3:W-:Y:S04]  /*57e0*/  STG.E desc[UR6][R50.64], R83 ;  /* 0x0000005332007986 */ /* 0x0007e8000c101906 */
[----:B------:R3:W-:Y:S04]  /*57f0*/  STG.E desc[UR6][R52.64], R80 ;  /* 0x0000005034007986 */ /* 0x0007e8000c101906 */
[----:B------:R3:W-:Y:S04]  /*5800*/  STG.E desc[UR6][R54.64], R93 ;  /* 0x0000005d36007986 */ /* 0x0007e8000c101906 */
[----:B------:R3:W-:Y:S02]  /*5810*/  STG.E desc[UR6][R12.64], R94 ;  /* 0x0000005e0c007986 */ /* 0x0007e4000c101906 */
.L_x_9:
[----:B---3--:R-:W0:Y:S02]  /*5820*/  LDC R8, c[0x0][0x374] ;  /* 0x0000dd00ff087b82 */ /* 0x008e240000000800 */
[----:B0-----:R-:W-:Y:S01]  /*5830*/  IMAD R13, R8, R7, R8 ;  /* 0x00000007080d7224 */ /* 0x001fe200078e0208 */
[----:B------:R-:W-:-:S04]  /*5840*/  IADD3 R7, PT, PT, R7, 0x1, RZ ;  /* 0x0000000107077810 */ /* 0x000fc80007ffe0ff */
[----:B------:R-:W-:-:S04]  /*5850*/  SHF.L.U32 R13, R13, 0x7, RZ ;  /* 0x000000070d0d7819 */ /* 0x000fc800000006ff */
[----:B------:R-:W-:-:S13]  /*5860*/  ISETP.GE.U32.AND P0, PT, R13, R18, PT ;  /* 0x000000120d00720c */ /* 0x000fda0003f06070 */
[----:B------:R-:W-:Y:S05]  /*5870*/  @!P0 BRA `(.L_x_11) ;  /* 0xffffffa8006c8947 */ /* 0x000fea000383ffff */
[----:B------:R-:W-:Y:S05]  /*5880*/  BSYNC.RECONVERGENT B0 ;  /* 0x0000000000007941 */ /* 0x000fea0003800200 */
.L_x_8:
        /* <DEDUP_REMOVED lines=8> */
.L_x_13:
        /* <DEDUP_REMOVED lines=15> */
.L_x_59:


//--------------------- .text._Z23shared_matmul_warp_tilePKfS0_Pfiii --------------------------
	.section	.text._Z23shared_matmul_warp_tilePKfS0_Pfiii,"ax",@progbits
	.align	128
        .global         _Z23shared_matmul_warp_tilePKfS0_Pfiii
        .type           _Z23shared_matmul_warp_tilePKfS0_Pfiii,@function
        .size           _Z23shared_matmul_warp_tilePKfS0_Pfiii,(.L_x_60 - _Z23shared_matmul_warp_tilePKfS0_Pfiii)
        .other          _Z23shared_matmul_warp_tilePKfS0_Pfiii,@"STO_CUDA_ENTRY STV_DEFAULT"
_Z23shared_matmul_warp_tilePKfS0_Pfiii:
.text._Z23shared_matmul_warp_tilePKfS0_Pfiii:
[----:B------:R-:W-:Y:S01]  /*0000*/  LDC R1, c[0x0][0x37c] ;  /* 0x0000df00ff017b82 */ /* 0x000fe20000000800 */
[----:B------:R-:W0:Y:S02]  /*0010*/  LDCU UR8, c[0x0][0x39c] ;  /* 0x00007380ff0877ac */ /* 0x000e240008000800 */
[----:B0-----:R-:W-:-:S13]  /*0020*/  ISETP.NE.AND P0, PT, RZ, UR8, PT ;  /* 0x00000008ff007c0c */ /* 0x001fda000bf05270 */
[----:B------:R-:W-:Y:S05]  /*0030*/  @!P0 EXIT ;  /* 0x000000000000894d */ /* 0x000fea0003800000 */
[----:B------:R-:W0:Y:S01]  /*0040*/  S2R R2, SR_TID.Y ;  /* 0x0000000000027919 */ /* 0x000e220000002200 */
[----:B------:R-:W0:Y:S01]  /*0050*/  LDCU UR4, c[0x0][0x360] ;  /* 0x00006c00ff0477ac */ /* 0x000e220008000800 */
[----:B------:R-:W1:Y:S01]  /*0060*/  S2UR UR5, SR_CgaCtaId ;  /* 0x00000000000579c3 */ /* 0x000e620000008800 */
[----:B------:R-:W-:Y:S01]  /*0070*/  MOV R84, RZ ;  /* 0x000000ff00547202 */ /* 0x000fe20000000f00 */
[----:B------:R-:W0:Y:S01]  /*0080*/  S2R R3, SR_TID.X ;  /* 0x0000000000037919 */ /* 0x000e220000002100 */
[----:B------:R-:W2:Y:S01]  /*0090*/  LDCU.64 UR6, c[0x0][0x358] ;  /* 0x00006b00ff0677ac */ /* 0x000ea20008000a00 */
[----:B------:R-:W3:Y:S01]  /*00a0*/  S2R R4, SR_CTAID.X ;  /* 0x0000000000047919 */ /* 0x000ee20000002500 */
[----:B0-----:R-:W-:Y:S01]  /*00b0*/  IMAD R2, R2, UR4, R3 ;  /* 0x0000000402027c24 */ /* 0x001fe2000f8e0203 */
[----:B------:R-:W-:Y:S02]  /*00c0*/  UMOV UR4, 0x400 ;  /* 0x0000040000047882 */ /* 0x000fe40000000000 */
[----:B------:R-:W-:-:S02]  /*00d0*/  UIADD3 UR4, UPT, UPT, UR4, 0x2000, URZ ;  /* 0x0000200004047890 */ /* 0x000fc4000fffe0ff */
[C---:B------:R-:W-:Y:S02]  /*00e0*/  SHF.L.U32 R0, R2.reuse, 0x1, RZ ;  /* 0x0000000102007819 */ /* 0x040fe400000006ff */
[----:B------:R-:W-:Y:S01]  /*00f0*/  SHF.L.U32 R3, R2, 0x3, RZ ;  /* 0x0000000302037819 */ /* 0x000fe200000006ff */
[----:B-1----:R-:W-:Y:S01]  /*0100*/  ULEA UR4, UR5, UR4, 0x18 ;  /* 0x0000000405047291 */ /* 0x002fe2000f8ec0ff */
[----:B------:R-:W-:Y:S02]  /*0110*/  LOP3.LUT R0, R0, 0x40, RZ, 0xc0, !PT ;  /* 0x0000004000007812 */ /* 0x000fe400078ec0ff */
[----:B------:R-:W-:Y:S02]  /*0120*/  IADD3 R5, PT, PT, R2, 0x100, RZ ;  /* 0x0000010002057810 */ /* 0x000fe40007ffe0ff */
[----:B------:R-:W-:Y:S02]  /*0130*/  LOP3.LUT R100, R0, 0x38, R3, 0xf8, !PT ;  /* 0x0000003800647812 */ /* 0x000fe400078ef803 */
[----:B------:R-:W0:Y:S01]  /*0140*/  S2R R0, SR_CTAID.Y ;  /* 0x0000000000007919 */ /* 0x000e220000002600 */
[----:B---3--:R-:W-:-:S02]  /*0150*/  SHF.L.U32 R3, R4, 0x7, RZ ;  /* 0x0000000704037819 */ /* 0x008fc400000006ff */
[C---:B------:R-:W-:Y:S02]  /*0160*/  SHF.L.U32 R4, R2.reuse, 0x2, RZ ;  /* 0x0000000202047819 */ /* 0x040fe400000006ff */
[C---:B------:R-:W-:Y:S02]  /*0170*/  IADD3 R6, PT, PT, R2.reuse, 0x200, RZ ;  /* 0x0000020002067810 */ /* 0x040fe40007ffe0ff */
[C---:B------:R-:W-:Y:S02]  /*0180*/  IADD3 R7, PT, PT, R2.reuse, 0x300, RZ ;  /* 0x0000030002077810 */ /* 0x040fe40007ffe0ff */
[C---:B------:R-:W-:Y:S02]  /*0190*/  IADD3 R8, PT, PT, R2.reuse, 0x400, RZ ;  /* 0x0000040002087810 */ /* 0x040fe40007ffe0ff */
[C---:B------:R-:W-:Y:S02]  /*01a0*/  IADD3 R9, PT, PT, R2.reuse, 0x500, RZ ;  /* 0x0000050002097810 */ /* 0x040fe40007ffe0ff */
[----:B------:R-:W-:-:S02]  /*01b0*/  IADD3 R11, PT, PT, R2, 0x700, RZ ;  /* 0x00000700020b7810 */ /* 0x000fc40007ffe0ff */
[C---:B------:R-:W-:Y:S02]  /*01c0*/  IADD3 R10, PT, PT, R2.reuse, 0x600, RZ ;  /* 0x00000600020a7810 */ /* 0x040fe40007ffe0ff */
[----:B------:R-:W-:Y:S02]  /*01d0*/  LOP3.LUT R91, R2, 0x7f, RZ, 0xc0, !PT ;  /* 0x0000007f025b7812 */ /* 0x000fe400078ec0ff */
[----:B------:R-:W-:Y:S02]  /*01e0*/  SHF.R.U32.HI R2, RZ, 0x7, R2 ;  /* 0x00000007ff027819 */ /* 0x000fe40000011602 */
[----:B------:R-:W-:Y:S02]  /*01f0*/  LOP3.LUT R4, R4, 0x1fc, RZ, 0xc0, !PT ;  /* 0x000001fc04047812 */ /* 0x000fe400078ec0ff */
[----:B------:R-:W-:Y:S01]  /*0200*/  SHF.R.U32.HI R5, RZ, 0x7, R5 ;  /* 0x00000007ff057819 */ /* 0x000fe20000011605 */
[----:B------:R-:W-:Y:S01]  /*0210*/  IMAD R16, R2, UR8, R3 ;  /* 0x0000000802107c24 */ /* 0x000fe2000f8e0203 */
[----:B------:R-:W-:-:S02]  /*0220*/  SHF.R.U32.HI R6, RZ, 0x7, R6 ;  /* 0x00000007ff067819 */ /* 0x000fc40000011606 */
[----:B------:R-:W-:Y:S01]  /*0230*/  SHF.R.U32.HI R7, RZ, 0x7, R7 ;  /* 0x00000007ff077819 */ /* 0x000fe20000011607 */
[--C-:B------:R-:W-:Y:S01]  /*0240*/  IMAD R86, R5, UR8, R3.reuse ;  /* 0x0000000805567c24 */ /* 0x100fe2000f8e0203 */
[----:B------:R-:W-:Y:S01]  /*0250*/  SHF.R.U32.HI R8, RZ, 0x7, R8 ;  /* 0x00000007ff087819 */ /* 0x000fe20000011608 */
[----:B------:R-:W-:Y:S01]  /*0260*/  IMAD R14, R6, UR8, R3 ;  /* 0x00000008060e7c24 */ /* 0x000fe2000f8e0203 */
[----:B------:R-:W-:Y:S01]  /*0270*/  SHF.R.U32.HI R9, RZ, 0x7, R9 ;  /* 0x00000007ff097819 */ /* 0x000fe20000011609 */
[----:B------:R-:W-:Y:S01]  /*0280*/  IMAD R88, R7, UR8, R3 ;  /* 0x0000000807587c24 */ /* 0x000fe2000f8e0203 */
[----:B------:R-:W-:Y:S01]  /*0290*/  SHF.R.U32.HI R11, RZ, 0x7, R11 ;  /* 0x00000007ff0b7819 */ /* 0x000fe2000001160b */
[--C-:B------:R-:W-:Y:S01]  /*02a0*/  IMAD R12, R8, UR8, R3.reuse ;  /* 0x00000008080c7c24 */ /* 0x100fe2000f8e0203 */
[----:B------:R-:W-:Y:S01]  /*02b0*/  SHF.R.U32.HI R10, RZ, 0x7, R10 ;  /* 0x00000007ff0a7819 */ /* 0x000fe2000001160a */
[--C-:B------:R-:W-:Y:S01]  /*02c0*/  IMAD R90, R9, UR8, R3.reuse ;  /* 0x00000008095a7c24 */ /* 0x100fe2000f8e0203 */
[----:B------:R-:W-:Y:S01]  /*02d0*/  IADD3 R4, PT, PT, R4, UR4, RZ ;  /* 0x0000000404047c10 */ /* 0x000fe2000fffe0ff */
[--C-:B------:R-:W-:Y:S01]  /*02e0*/  IMAD R92, R11, UR8, R3.reuse ;  /* 0x000000080b5c7c24 */ /* 0x100fe2000f8e0203 */
[----:B------:R-:W-:Y:S01]  /*02f0*/  IADD3 R85, PT, PT, R91, R16, RZ ;  /* 0x000000105b557210 */ /* 0x000fe20007ffe0ff */
[----:B------:R-:W-:Y:S01]  /*0300*/  IMAD R2, R10, UR8, R3 ;  /* 0x000000080a027c24 */ /* 0x000fe2000f8e0203 */
[----:B------:R-:W-:Y:S01]  /*0310*/  LEA R93, R11, R4, 0x9 ;  /* 0x000000040b5d7211 */ /* 0x000fe200078e48ff */
[----:B------:R-:W-:Y:S01]  /*0320*/  HFMA2 R11, -RZ, RZ, 0, 0 ;  /* 0x00000000ff0b7431 */ /* 0x000fe200000001ff */
[----:B------:R-:W-:-:S02]  /*0330*/  IADD3 R86, PT, PT, R91, R86, RZ ;  /* 0x000000565b567210 */ /* 0x000fc40007ffe0ff */
[C---:B------:R-:W-:Y:S02]  /*0340*/  IADD3 R87, PT, PT, R91.reuse, R14, RZ ;  /* 0x0000000e5b577210 */ /* 0x040fe40007ffe0ff */
[C---:B------:R-:W-:Y:S02]  /*0350*/  IADD3 R88, PT, PT, R91.reuse, R88, RZ ;  /* 0x000000585b587210 */ /* 0x040fe40007ffe0ff */
[C---:B------:R-:W-:Y:S02]  /*0360*/  IADD3 R89, PT, PT, R91.reuse, R12, RZ ;  /* 0x0000000c5b597210 */ /* 0x040fe40007ffe0ff */
[C---:B------:R-:W-:Y:S02]  /*0370*/  IADD3 R90, PT, PT, R91.reuse, R90, RZ ;  /* 0x0000005a5b5a7210 */ /* 0x040fe40007ffe0ff */
[----:B------:R-:W-:Y:S02]  /*0380*/  IADD3 R92, PT, PT, R91, R92, RZ ;  /* 0x0000005c5b5c7210 */ /* 0x000fe40007ffe0ff */
[----:B------:R-:W-:-:S02]  /*0390*/  LOP3.LUT R100, R100, R3, RZ, 0xfc, !PT ;  /* 0x0000000364647212 */ /* 0x000fc400078efcff */
[-C--:B------:R-:W-:Y:S02]  /*03a0*/  LEA R99, R5, R4.reuse, 0x9 ;  /* 0x0000000405637211 */ /* 0x080fe400078e48ff */
[-C--:B------:R-:W-:Y:S02]  /*03b0*/  LEA R98, R6, R4.reuse, 0x9 ;  /* 0x0000000406627211 */ /* 0x080fe400078e48ff */
[-C--:B------:R-:W-:Y:S02]  /*03c0*/  LEA R97, R7, R4.reuse, 0x9 ;  /* 0x0000000407617211 */ /* 0x080fe400078e48ff */
[-C--:B------:R-:W-:Y:S02]  /*03d0*/  LEA R96, R8, R4.reuse, 0x9 ;  /* 0x0000000408607211 */ /* 0x080fe400078e48ff */
[-C--:B------:R-:W-:Y:S02]  /*03e0*/  LEA R95, R9, R4.reuse, 0x9 ;  /* 0x00000004095f7211 */ /* 0x080fe400078e48ff */
[----:B------:R-:W-:-:S02]  /*03f0*/  LEA R94, R10, R4, 0x9 ;  /* 0x000000040a5e7211 */ /* 0x000fc400078e48ff */
[----:B0-2---:R-:W-:-:S07]  /*0400*/  IADD3 R91, PT, PT, R91, R2, RZ ;  /* 0x000000025b5b7210 */ /* 0x005fce0007ffe0ff */
.L_x_18:
[----:B------:R-:W0:Y:S02]  /*0410*/  LDCU UR4, c[0x0][0x398] ;  /* 0x00007300ff0477ac */ /* 0x000e240008000800 */
[----:B0-----:R-:W-:-:S09]  /*0420*/  UISETP.NE.AND UP0, UPT, UR4, URZ, UPT ;  /* 0x000000ff0400728c */ /* 0x001fd2000bf05270 */
[----:B------:R-:W-:Y:S05]  /*0430*/  BRA.U !UP0, `(.L_x_14) ;  /* 0x0000005d08887547 */ /* 0x000fea000b800000 */
[----:B------:R-:W0:Y:S01]  /*0440*/  S2R R10, SR_CTAID.X ;  /* 0x00000000000a7919 */ /* 0x000e220000002500 */
[----:B------:R-:W-:Y:S01]  /*0450*/  HFMA2 R15, -RZ, RZ, 0, 0 ;  /* 0x00000000ff0f7431 */ /* 0x000fe200000001ff */
[----:B------:R-:W-:Y:S01]  /*0460*/  BSSY.RECONVERGENT B0, `(.L_x_14) ;  /* 0x00005df000007945 */ /* 0x000fe20003800200 */
[-C--:B------:R-:W-:Y:S01]  /*0470*/  IADD3 R2, PT, PT, R100, R11.reuse, RZ ;  /* 0x0000000b64027210 */ /* 0x080fe20007ffe0ff */
[----:B------:R-:W0:Y:S01]  /*0480*/  S2R R5, SR_TID.X ;  /* 0x0000000000057919 */ /* 0x000e220000002100 */
[-C--:B------:R-:W-:Y:S02]  /*0490*/  IADD3 R3, PT, PT, R92, R11.reuse, RZ ;  /* 0x0000000b5c037210 */ /* 0x080fe40007ffe0ff */
[-C--:B------:R-:W-:Y:S02]  /*04a0*/  IADD3 R4, PT, PT, R91, R11.reuse, RZ ;  /* 0x0000000b5b047210 */ /* 0x080fe40007ffe0ff */
[-C--:B------:R-:W-:Y:S02]  /*04b0*/  IADD3 R6, PT, PT, R89, R11.reuse, RZ ;  /* 0x0000000b59067210 */ /* 0x080fe40007ffe0ff */
[----:B------:R-:W-:-:S02]  /*04c0*/  IADD3 R7, PT, PT, R88, R11, RZ ;  /* 0x0000000b58077210 */ /* 0x000fc40007ffe0ff */
[-C--:B------:R-:W-:Y:S02]  /*04d0*/  IADD3 R8, PT, PT, R87, R11.reuse, RZ ;  /* 0x0000000b57087210 */ /* 0x080fe40007ffe0ff */
[----:B------:R-:W-:Y:S02]  /*04e0*/  IADD3 R9, PT, PT, R86, R11, RZ ;  /* 0x0000000b56097210 */ /* 0x000fe40007ffe0ff */
[----:B------:R-:W-:Y:S02]  /*04f0*/  MOV R33, RZ ;  /* 0x000000ff00217202 */ /* 0x000fe40000000f00 */
[----:B0-----:R-:W-:Y:S02]  /*0500*/  LEA R10, R10, R5, 0x7 ;  /* 0x000000050a0a7211 */ /* 0x001fe400078e38ff */
[-C--:B------:R-:W-:Y:S02]  /*0510*/  IADD3 R5, PT, PT, R90, R11.reuse, RZ ;  /* 0x0000000b5a057210 */ /* 0x080fe40007ffe0ff */
[----:B------:R-:W-:-:S02]  /*0520*/  IADD3 R10, PT, PT, R10, R11, RZ ;  /* 0x0000000b0a0a7210 */ /* 0x000fc40007ffe0ff */
[----:B------:R-:W-:-:S07]  /*0530*/  IADD3 R11, PT, PT, R85, R11, RZ ;  /* 0x0000000b550b7210 */ /* 0x000fce0007ffe0ff */
.L_x_17:
        /* <DEDUP_REMOVED lines=9> */
[----:B------:R-:W-:Y:S01]  /*05d0*/  LEA R14, R0, R15, 0x7 ;  /* 0x0000000f000e7211 */ /* 0x000fe200078e38ff */
[----:B------:R-:W-:Y:S01]  /*05e0*/  HFMA2 R143, -RZ, RZ, 0, 0 ;  /* 0x00000000ff8f7431 */ /* 0x000fe200000001ff */
[----:B------:R-:W-:Y:S01]  /*05f0*/  CS2R R112, SRZ ;  /* 0x0000000000707805 */ /* 0x000fe2000001ff00 */
[----:B------:R-:W-:Y:S01]  /*0600*/  HFMA2 R103, -RZ, RZ, 0, 0 ;  /* 0x00000000ff677431 */ /* 0x000fe200000001ff */
[----:B------:R-:W-:Y:S01]  /*0610*/  MOV R20, R11 ;  /* 0x0000000b00147202 */ /* 0x000fe20000000f00 */
        /* <DEDUP_REMOVED lines=9> */
[----:B------:R-:W-:-:S02]  /*06b0*/  MOV R30, R5 ;  /* 0x00000005001e7202 */ /* 0x000fc40000000f00 */
[----:B------:R-:W-:Y:S02]  /*06c0*/  CS2R R150, SRZ ;  /* 0x0000000000967805 */ /* 0x000fe4000001ff00 */
[----:B------:R-:W-:Y:S02]  /*06d0*/  MOV R32, R4 ;  /* 0x0000000400207202 */ /* 0x000fe40000000f00 */
[----:B------:R-:W-:Y:S02]  /*06e0*/  CS2R R130, SRZ ;  /* 0x0000000000827805 */ /* 0x000fe4000001ff00 */
[----:B------:R-:W-:Y:S02]  /*06f0*/  CS2R R126, SRZ ;  /* 0x00000000007e7805 */ /* 0x000fe4000001ff00 */
[----:B------:R-:W-:Y:S02]  /*0700*/  MOV R83, RZ ;  /* 0x000000ff00537202 */ /* 0x000fe40000000f00 */
        /* <DEDUP_REMOVED lines=9> */
[----:B------:R-:W-:Y:S01]  /*07a0*/  MOV R145, RZ ;  /* 0x000000ff00917202 */ /* 0x000fe20000000f00 */
[----:B0-----:R-:W-:Y:S01]  /*07b0*/  IMAD R17, R13, UR4, R12 ;  /* 0x000000040d117c24 */ /* 0x001fe2000f8e020c */
[----:B------:R-:W0:Y:S01]  /*07c0*/  LDCU UR4, c[0x0][0x3a0] ;  /* 0x00007400ff0477ac */ /* 0x000e220008000800 */
[----:B------:R-:W-:Y:S02]  /*07d0*/  CS2R R162, SRZ ;  /* 0x0000000000a27805 */ /* 0x000fe4000001ff00 */
[----:B------:R-:W-:Y:S02]  /*07e0*/  MOV R157, RZ ;  /* 0x000000ff009d7202 */ /* 0x000fe40000000f00 */
[----:B------:R-:W-:-:S02]  /*07f0*/  CS2R R108, SRZ ;  /* 0x00000000006c7805 */ /* 0x000fc4000001ff00 */
[C---:B------:R-:W-:Y:S02]  /*0800*/  IADD3 R29, PT, PT, R17.reuse, 0x700, RZ ;  /* 0x00000700111d7810 */ /* 0x040fe40007ffe0ff */
[----:B------:R-:W-:Y:S02]  /*0810*/  CS2R R116, SRZ ;  /* 0x0000000000747805 */ /* 0x000fe4000001ff00 */
[C---:B------:R-:W-:Y:S02]  /*0820*/  IADD3 R27, PT, PT, R17.reuse, 0x600, RZ ;  /* 0x00000600111b7810 */ /* 0x040fe40007ffe0ff */
[----:B------:R-:W-:Y:S02]  /*0830*/  CS2R R128, SRZ ;  /* 0x0000000000807805 */ /* 0x000fe4000001ff00 */
[----:B------:R-:W-:Y:S02]  /*0840*/  IADD3 R25, PT, PT, R17, 0x500, RZ ;  /* 0x0000050011197810 */ /* 0x000fe40007ffe0ff */
[----:B------:R-:W-:-:S02]  /*0850*/  CS2R R64, SRZ ;  /* 0x0000000000407805 */ /* 0x000fc4000001ff00 */
[C---:B------:R-:W-:Y:S02]  /*0860*/  IADD3 R23, PT, PT, R17.reuse, 0x400, RZ ;  /* 0x0000040011177810 */ /* 0x040fe40007ffe0ff */
[----:B------:R-:W-:Y:S02]  /*0870*/  CS2R R48, SRZ ;  /* 0x0000000000307805 */ /* 0x000fe4000001ff00 */
[C---:B------:R-:W-:Y:S02]  /*0880*/  IADD3 R21, PT, PT, R17.reuse, 0x300, RZ ;  /* 0x0000030011157810 */ /* 0x040fe40007ffe0ff */
[----:B------:R-:W-:Y:S02]  /*0890*/  CS2R R124, SRZ ;  /* 0x00000000007c7805 */ /* 0x000fe4000001ff00 */
[----:B------:R-:W-:Y:S02]  /*08a0*/  LOP3.LUT R16, R17, 0xf, RZ, 0xc0, !PT ;  /* 0x0000000f11107812 */ /* 0x000fe400078ec0ff */
[----:B------:R-:W-:-:S02]  /*08b0*/  CS2R R140, SRZ ;  /* 0x00000000008c7805 */ /* 0x000fc4000001ff00 */
[-C--:B------:R-:W-:Y:S02]  /*08c0*/  LEA.HI R29, R29, R14.reuse, RZ, 0x1c ;  /* 0x0000000e1d1d7211 */ /* 0x080fe400078fe0ff */
[----:B------:R-:W-:Y:S02]  /*08d0*/  CS2R R152, SRZ ;  /* 0x0000000000987805 */ /* 0x000fe4000001ff00 */
[-C--:B------:R-:W-:Y:S02]  /*08e0*/  LEA.HI R27, R27, R14.reuse, RZ, 0x1c ;  /* 0x0000000e1b1b7211 */ /* 0x080fe400078fe0ff */
[----:B------:R-:W-:Y:S02]  /*08f0*/  CS2R R132, SRZ ;  /* 0x0000000000847805 */ /* 0x000fe4000001ff00 */
[----:B------:R-:W-:Y:S01]  /*0900*/  IADD3 R15, PT, PT, R17, 0x100, RZ ;  /* 0x00000100110f7810 */ /* 0x000fe20007ffe0ff */
[--C-:B0-----:R-:W-:Y:S01]  /*0910*/  IMAD R31, R29, UR4, R16.reuse ;  /* 0x000000041d1f7c24 */ /* 0x101fe2000f8e0210 */
[----:B------:R-:W-:Y:S01]  /*0920*/  IADD3 R19, PT, PT, R17, 0x200, RZ ;  /* 0x0000020011137810 */ /* 0x000fe20007ffe0ff */
[----:B------:R-:W-:Y:S01]  /*0930*/  IMAD R29, R27, UR4, R16 ;  /* 0x000000041b1d7c24 */ /* 0x000fe2000f8e0210 */
[----:B------:R-:W-:-:S02]  /*0940*/  LEA.HI R25, R25, R14, RZ, 0x1c ;  /* 0x0000000e19197211 */ /* 0x000fc400078fe0ff */
[----:B------:R-:W-:Y:S02]  /*0950*/  CS2R R138, SRZ ;  /* 0x00000000008a7805 */ /* 0x000fe4000001ff00 */
[-C--:B------:R-:W-:Y:S02]  /*0960*/  LEA.HI R23, R23, R14.reuse, RZ, 0x1c ;  /* 0x0000000e17177211 */ /* 0x080fe400078fe0ff */
[----:B------:R-:W-:Y:S02]  /*0970*/  CS2R R52, SRZ ;  /* 0x0000000000347805 */ /* 0x000fe4000001ff00 */
[-C--:B------:R-:W-:Y:S01]  /*0980*/  LEA.HI R21, R21, R14.reuse, RZ, 0x1c ;  /* 0x0000000e15157211 */ /* 0x080fe200078fe0ff */
[--C-:B------:R-:W-:Y:S01]  /*0990*/  IMAD R27, R25, UR4, R16.reuse ;  /* 0x00000004191b7c24 */ /* 0x100fe2000f8e0210 */
[-C--:B------:R-:W-:Y:S01]  /*09a0*/  LEA.HI R18, R17, R14.reuse, RZ, 0x1c ;  /* 0x0000000e11127211 */ /* 0x080fe200078fe0ff */
[--C-:B------:R-:W-:Y:S01]  /*09b0*/  IMAD R25, R23, UR4, R16.reuse ;  /* 0x0000000417197c24 */ /* 0x100fe2000f8e0210 */
[-C--:B------:R-:W-:Y:S01]  /*09c0*/  LEA.HI R17, R15, R14.reuse, RZ, 0x1c ;  /* 0x0000000e0f117211 */ /* 0x080fe200078fe0ff */
[----:B------:R-:W-:Y:S01]  /*09d0*/  IMAD R23, R21, UR4, R16 ;  /* 0x0000000415177c24 */ /* 0x000fe2000f8e0210 */
[----:B------:R-:W-:Y:S01]  /*09e0*/  LEA.HI R19, R19, R14, RZ, 0x1c ;  /* 0x0000000e13137211 */ /* 0x000fe200078fe0ff */
[----:B------:R-:W-:-:S02]  /*09f0*/  HFMA2 R21, -RZ, RZ, 0, 0 ;  /* 0x00000000ff157431 */ /* 0x000fc400000001ff */
[--C-:B------:R-:W-:Y:S01]  /*0a00*/  IMAD R18, R18, UR4, R16.reuse ;  /* 0x0000000412127c24 */ /* 0x100fe2000f8e0210 */
[----:B------:R-:W-:Y:S01]  /*0a10*/  MOV R66, RZ ;  /* 0x000000ff00427202 */ /* 0x000fe20000000f00 */
[--C-:B------:R-:W-:Y:S01]  /*0a20*/  IMAD R17, R17, UR4, R16.reuse ;  /* 0x0000000411117c24 */ /* 0x100fe2000f8e0210 */
[----:B------:R-:W-:Y:S01]  /*0a30*/  MOV R165, RZ ;  /* 0x000000ff00a57202 */ /* 0x000fe20000000f00 */
[----:B------:R-:W-:Y:S01]  /*0a40*/  IMAD R15, R19, UR4, R16 ;  /* 0x00000004130f7c24 */ /* 0x000fe2000f8e0210 */
[----:B------:R-:W-:Y:S02]  /*0a50*/  MOV R16, R3 ;  /* 0x0000000300107202 */ /* 0x000fe40000000f00 */
[----:B------:R-:W-:Y:S02]  /*0a60*/  MOV R149, RZ ;  /* 0x000000ff00957202 */ /* 0x000fe40000000f00 */
[----:B------:R-:W-:-:S07]  /*0a70*/  MOV R147, RZ ;  /* 0x000000ff00937202 */ /* 0x000fce0000000f00 */
.L_x_16:
[----:B------:R-:W0:Y:S08]  /*0a80*/  LDC.64 R38, c[0x0][0x380] ;  /* 0x0000e000ff267b82 */ /* 0x000e300000000a00 */
[----:B------:R-:W1:Y:S01]  /*0a90*/  LDC.64 R36, c[0x0][0x388] ;  /* 0x0000e200ff247b82 */ /* 0x000e620000000a00 */
[----:B0-----:R-:W-:-:S04]  /*0aa0*/  IMAD.WIDE.U32 R58, R18, 0x4, R38 ;  /* 0x00000004123a7825 */ /* 0x001fc800078e0026 */
[--C-:B------:R-:W-:Y:S01]  /*0ab0*/  IMAD.WIDE.U32 R54, R17, 0x4, R38.reuse ;  /* 0x0000000411367825 */ /* 0x100fe200078e0026 */
[----:B------:R1:W2:Y:S03]  /*0ac0*/  LDG.E R51, desc[UR6][R58.64] ;  /* 0x000000063a337981 */ /* 0x0002a6000c1e1900 */
[--C-:B------:R-:W-:Y:S01]  /*0ad0*/  IMAD.WIDE.U32 R46, R15, 0x4, R38.reuse ;  /* 0x000000040f2e7825 */ /* 0x100fe200078e0026 */
[----:B------:R0:W3:Y:S03]  /*0ae0*/  LDG.E R62, desc[UR6][R54.64] ;  /* 0x00000006363e7981 */ /* 0x0000e6000c1e1900 */
[--C-:B------:R-:W-:Y:S01]  /*0af0*/  IMAD.WIDE.U32 R44, R23, 0x4, R38.reuse ;  /* 0x00000004172c7825 */ /* 0x100fe200078e0026 */
[----:B------:R-:W4:Y:S03]  /*0b00*/  LDG.E R63, desc[UR6][R46.64] ;  /* 0x000000062e3f7981 */ /* 0x000f26000c1e1900 */
[--C-:B------:R-:W-:Y:S01]  /*0b10*/  IMAD.WIDE.U32 R42, R25, 0x4, R38.reuse ;  /* 0x00000004192a7825 */ /* 0x100fe200078e0026 */
[----:B------:R-:W5:Y:S03]  /*0b20*/  LDG.E R67, desc[UR6][R44.64] ;  /* 0x000000062c437981 */ /* 0x000f66000c1e1900 */
[--C-:B------:R-:W-:Y:S01]  /*0b30*/  IMAD.WIDE.U32 R40, R27, 0x4, R38.reuse ;  /* 0x000000041b287825 */ /* 0x100fe200078e0026 */
[----:B------:R0:W5:Y:S03]  /*0b40*/  LDG.E R68, desc[UR6][R42.64] ;  /* 0x000000062a447981 */ /* 0x000166000c1e1900 */
[--C-:B------:R-:W-:Y:S01]  /*0b50*/  IMAD.WIDE.U32 R56, R29, 0x4, R38.reuse ;  /* 0x000000041d387825 */ /* 0x100fe200078e0026 */
[----:B------:R0:W5:Y:S03]  /*0b60*/  LDG.E R69, desc[UR6][R40.64] ;  /* 0x0000000628457981 */ /* 0x000166000c1e1900 */
[----:B------:R-:W-:-:S02]  /*0b70*/  IMAD.WIDE.U32 R60, R31, 0x4, R38 ;  /* 0x000000041f3c7825 */ /* 0x000fc400078e0026 */
[----:B------:R0:W5:Y:S02]  /*0b80*/  LDG.E R56, desc[UR6][R56.64] ;  /* 0x0000000638387981 */ /* 0x000164000c1e1900 */
[--C-:B-1----:R-:W-:Y:S02]  /*0b90*/  IMAD.WIDE.U32 R58, R20, 0x4, R36.reuse ;  /* 0x00000004143a7825 */ /* 0x102fe400078e0024 */
[----:B------:R-:W5:Y:S02]  /*0ba0*/  LDG.E R60, desc[UR6][R60.64] ;  /* 0x000000063c3c7981 */ /* 0x000f64000c1e1900 */
[--C-:B------:R-:W-:Y:S02]  /*0bb0*/  IMAD.WIDE.U32 R38, R22, 0x4, R36.reuse ;  /* 0x0000000416267825 */ /* 0x100fe400078e0024 */
[----:B------:R-:W5:Y:S02]  /*0bc0*/  LDG.E R58, desc[UR6][R58.64] ;  /* 0x000000063a3a7981 */ /* 0x000f64000c1e1900 */
[----:B0-----:R-:W-:-:S02]  /*0bd0*/  IMAD.WIDE.U32 R54, R24, 0x4, R36 ;  /* 0x0000000418367825 */ /* 0x001fc400078e0024 */
[----:B------:R-:W5:Y:S02]  /*0be0*/  LDG.E R38, desc[UR6][R38.64] ;  /* 0x0000000626267981 */ /* 0x000f64000c1e1900 */
[--C-:B------:R-:W-:Y:S02]  /*0bf0*/  IMAD.WIDE.U32 R42, R26, 0x4, R36.reuse ;  /* 0x000000041a2a7825 */ /* 0x100fe400078e0024 */
[----:B------:R0:W5:Y:S02]  /*0c00*/  LDG.E R55, desc[UR6][R54.64] ;  /* 0x0000000636377981 */ /* 0x000164000c1e1900 */
[--C-:B------:R-:W-:Y:S02]  /*0c10*/  IMAD.WIDE.U32 R46, R28, 0x4, R36.reuse ;  /* 0x000000041c2e7825 */ /* 0x100fe400078e0024 */
[----:B------:R-:W5:Y:S02]  /*0c20*/  LDG.E R42, desc[UR6][R42.64] ;  /* 0x000000062a2a7981 */ /* 0x000f64000c1e1900 */
[----:B------:R-:W-:-:S02]  /*0c30*/  IMAD.WIDE.U32 R44, R30, 0x4, R36 ;  /* 0x000000041e2c7825 */ /* 0x000fc400078e0024 */
[----:B------:R-:W5:Y:S02]  /*0c40*/  LDG.E R73, desc[UR6][R46.64] ;  /* 0x000000062e497981 */ /* 0x000f64000c1e1900 */
[--C-:B------:R-:W-:Y:S02]  /*0c50*/  IMAD.WIDE.U32 R40, R32, 0x4, R36.reuse ;  /* 0x0000000420287825 */ /* 0x100fe400078e0024 */
[----:B------:R-:W5:Y:S02]  /*0c60*/  LDG.E R72, desc[UR6][R44.64] ;  /* 0x000000062c487981 */ /* 0x000f64000c1e1900 */
[----:B------:R-:W-:Y:S02]  /*0c70*/  IMAD.WIDE.U32 R36, R16, 0x4, R36 ;  /* 0x0000000410247825 */ /* 0x000fe400078e0024 */
[----:B------:R1:W5:Y:S04]  /*0c80*/  LDG.E R61, desc[UR6][R40.64] ;  /* 0x00000006283d7981 */ /* 0x000368000c1e1900 */
[----:B------:R1:W5:Y:S01]  /*0c90*/  LDG.E R82, desc[UR6][R36.64] ;  /* 0x0000000624527981 */ /* 0x000362000c1e1900 */
[----:B------:R-:W1:Y:S01]  /*0ca0*/  S2R R57, SR_CgaCtaId ;  /* 0x0000000000397919 */ /* 0x000e620000008800 */
[----:B------:R-:W1:Y:S01]  /*0cb0*/  LDCU UR4, c[0x0][0x360] ;  /* 0x00006c00ff0477ac */ /* 0x000e620008000800 */
[----:B------:R-:W-:-:S04]  /*0cc0*/  MOV R102, 0x400 ;  /* 0x0000040000667802 */ /* 0x000fc80000000f00 */
[----:B0-----:R-:W-:Y:S01]  /*0cd0*/  IADD3 R54, PT, PT, R102, 0x2000, RZ ;  /* 0x0000200066367810 */ /* 0x001fe20007ffe0ff */
[----:B-1----:R-:W-:-:S05]  /*0ce0*/  IMAD R19, R13, UR4, R12 ;  /* 0x000000040d137c24 */ /* 0x002fca000f8e020c */
[C---:B------:R-:W-:Y:S02]  /*0cf0*/  SHF.L.U32 R39, R19.reuse, 0x2, RZ ;  /* 0x0000000213277819 */ /* 0x040fe400000006ff */
[----:B------:R-:W-:Y:S02]  /*0d00*/  SHF.L.U32 R40, R19, 0x1, RZ ;  /* 0x0000000113287819 */ /* 0x000fe400000006ff */
[C---:B------:R-:W-:Y:S02]  /*0d10*/  LOP3.LUT R36, R39.reuse, 0x1fc, RZ, 0xc0, !PT ;  /* 0x000001fc27247812 */ /* 0x040fe400078ec0ff */
[----:B------:R-:W-:Y:S02]  /*0d20*/  LOP3.LUT R37, R39, 0xfffffe00, RZ, 0xc0, !PT ;  /* 0xfffffe0027257812 */ /* 0x000fe400078ec0ff */
[----:B------:R-:W-:Y:S02]  /*0d30*/  LEA R101, R57, R54, 0x18 ;  /* 0x0000003639657211 */ /* 0x000fe400078ec0ff */
[----:B------:R-:W-:-:S02]  /*0d40*/  SHF.L.U32 R41, R19, 0x3, RZ ;  /* 0x0000000313297819 */ /* 0x000fc400000006ff */
[----:B------:R-:W-:Y:S02]  /*0d50*/  LOP3.LUT R40, R40, 0x40, RZ, 0xc0, !PT ;  /* 0x0000004028287812 */ /* 0x000fe400078ec0ff */
[----:B------:R-:W-:Y:S02]  /*0d60*/  LOP3.LUT R43, R19, 0x18, RZ, 0xc0, !PT ;  /* 0x00000018132b7812 */ /* 0x000fe400078ec0ff */
[----:B------:R-:W-:Y:S02]  /*0d70*/  SHF.R.U32.HI R44, RZ, 0x1, R19 ;  /* 0x00000001ff2c7819 */ /* 0x000fe40000011613 */
[----:B------:R-:W-:Y:S02]  /*0d80*/  IADD3 R59, PT, PT, R37, R101, R36 ;  /* 0x00000065253b7210 */ /* 0x000fe40007ffe024 */
[----:B------:R-:W-:Y:S02]  /*0d90*/  LEA R102, R57, R102, 0x18 ;  /* 0x0000006639667211 */ /* 0x000fe400078ec0ff */
[----:B------:R-:W-:-:S02]  /*0da0*/  LOP3.LUT R78, R40, 0x38, R41, 0xf8, !PT ;  /* 0x00000038284e7812 */ /* 0x000fc400078ef829 */
[C---:B------:R-:W-:Y:S02]  /*0db0*/  LOP3.LUT R37, R39.reuse, 0x3c, RZ, 0xc0, !PT ;  /* 0x0000003c27257812 */ /* 0x040fe400078ec0ff */
[----:B------:R-:W-:Y:S02]  /*0dc0*/  IADD3 R40, PT, PT, R39, 0x400, RZ ;  /* 0x0000040027287810 */ /* 0x000fe40007ffe0ff */
[----:B------:R-:W-:Y:S02]  /*0dd0*/  LOP3.LUT R19, R43, 0x1fffe0, R44, 0xf8, !PT ;  /* 0x001fffe02b137812 */ /* 0x000fe400078ef82c */
[C---:B------:R-:W-:Y:S02]  /*0de0*/  IADD3 R41, PT, PT, R39.reuse, 0x800, RZ ;  /* 0x0000080027297810 */ /* 0x040fe40007ffe0ff */
[C---:B------:R-:W-:Y:S02]  /*0df0*/  LOP3.LUT R36, R39.reuse, 0xffffffc0, RZ, 0xc0, !PT ;  /* 0xffffffc027247812 */ /* 0x040fe400078ec0ff */
[----:B------:R-:W-:-:S02]  /*0e00*/  IADD3 R43, PT, PT, R39, 0xc00, RZ ;  /* 0x00000c00272b7810 */ /* 0x000fc40007ffe0ff */
[C---:B------:R-:W-:Y:S02]  /*0e10*/  IADD3 R45, PT, PT, R39.reuse, 0x1000, RZ ;  /* 0x00001000272d7810 */ /* 0x040fe40007ffe0ff */
[C---:B------:R-:W-:Y:S02]  /*0e20*/  IADD3 R47, PT, PT, R39.reuse, 0x1400, RZ ;  /* 0x00001400272f7810 */ /* 0x040fe40007ffe0ff */
[C---:B------:R-:W-:Y:S02]  /*0e30*/  IADD3 R57, PT, PT, R39.reuse, 0x1800, RZ ;  /* 0x0000180027397810 */ /* 0x040fe40007ffe0ff */
[----:B------:R-:W-:Y:S02]  /*0e40*/  IADD3 R39, PT, PT, R39, 0x1c00, RZ ;  /* 0x00001c0027277810 */ /* 0x000fe40007ffe0ff */
[----:B------:R-:W-:Y:S02]  /*0e50*/  IADD3 R37, PT, PT, R37, R102, RZ ;  /* 0x0000006625257210 */ /* 0x000fe40007ffe0ff */
[----:B------:R-:W-:-:S02]  /*0e60*/  LOP3.LUT R40, R40, 0xffffffc0, RZ, 0xc0, !PT ;  /* 0xffffffc028287812 */ /* 0x000fc400078ec0ff */
[----:B------:R-:W-:Y:S02]  /*0e70*/  LOP3.LUT R44, R41, 0xffffffc0, RZ, 0xc0, !PT ;  /* 0xffffffc0292c7812 */ /* 0x000fe400078ec0ff */
[----:B------:R-:W-:Y:S02]  /*0e80*/  LOP3.LUT R46, R43, 0xffffffc0, RZ, 0xc0, !PT ;  /* 0xffffffc02b2e7812 */ /* 0x000fe400078ec0ff */
[----:B------:R-:W-:Y:S02]  /*0e90*/  LOP3.LUT R54, R45, 0xffffffc0, RZ, 0xc0, !PT ;  /* 0xffffffc02d367812 */ /* 0x000fe400078ec0ff */
[----:B------:R-:W-:Y:S02]  /*0ea0*/  LOP3.LUT R76, R39, 0xffffffc0, RZ, 0xc0, !PT ;  /* 0xffffffc0274c7812 */ /* 0x000fe400078ec0ff */
[----:B------:R-:W-:Y:S02]  /*0eb0*/  IADD3 R36, PT, PT, R37, R36, RZ ;  /* 0x0000002425247210 */ /* 0x000fe40007ffe0ff */
[----:B------:R-:W-:-:S02]  /*0ec0*/  LOP3.LUT R70, R47, 0xffffffc0, RZ, 0xc0, !PT ;  /* 0xffffffc02f467812 */ /* 0x000fc400078ec0ff */
[----:B------:R-:W-:Y:S02]  /*0ed0*/  IADD3 R39, PT, PT, R37, R40, RZ ;  /* 0x0000002825277210 */ /* 0x000fe40007ffe0ff */
[----:B------:R-:W-:Y:S02]  /*0ee0*/  LOP3.LUT R74, R57, 0xffffffc0, RZ, 0xc0, !PT ;  /* 0xffffffc0394a7812 */ /* 0x000fe400078ec0ff */
[C---:B------:R-:W-:Y:S02]  /*0ef0*/  IADD3 R44, PT, PT, R37.reuse, R44, RZ ;  /* 0x0000002c252c7210 */ /* 0x040fe40007ffe0ff */
[C---:B------:R-:W-:Y:S02]  /*0f00*/  IADD3 R46, PT, PT, R37.reuse, R46, RZ ;  /* 0x0000002e252e7210 */ /* 0x040fe40007ffe0ff */
[C---:B------:R-:W-:Y:S02]  /*0f10*/  IADD3 R41, PT, PT, R37.reuse, R54, RZ ;  /* 0x0000003625297210 */ /* 0x040fe40007ffe0ff */
[----:B------:R-:W-:-:S02]  /*0f20*/  IADD3 R70, PT, PT, R37, R70, RZ ;  /* 0x0000004625467210 */ /* 0x000fc40007ffe0ff */
[C---:B------:R-:W-:Y:S02]  /*0f30*/  IADD3 R43, PT, PT, R37.reuse, R74, RZ ;  /* 0x0000004a252b7210 */ /* 0x040fe40007ffe0ff */
[----:B------:R-:W-:Y:S01]  /*0f40*/  IADD3 R37, PT, PT, R37, R76, RZ ;  /* 0x0000004c25257210 */ /* 0x000fe20007ffe0ff */
[----:B------:R-:W-:Y:S05]  /*0f50*/  WARPSYNC.ALL ;  /* 0x0000000000007948 */ /* 0x000fea0003800000 */
[----:B------:R-:W-:Y:S02]  /*0f60*/  LEA R101, R78, R101, 0x2 ;  /* 0x000000654e657211 */ /* 0x000fe400078e10ff */
[----:B------:R-:W-:Y:S01]  /*0f70*/  LEA R102, R19, R102, 0x6 ;  /* 0x0000006613667211 */ /* 0x000fe200078e30ff */
[----:B--2---:R-:W-:Y:S04]  /*0f80*/  STS [R36], R51 ;  /* 0x0000003324007388 */ /* 0x004fe80000000800 */
[----:B---3--:R-:W-:Y:S04]  /*0f90*/  STS [R39], R62 ;  /* 0x0000003e27007388 */ /* 0x008fe80000000800 */
[----:B----4-:R-:W-:Y:S04]  /*0fa0*/  STS [R44], R63 ;  /* 0x0000003f2c007388 */ /* 0x010fe80000000800 */
[----:B-----5:R-:W-:Y:S04]  /*0fb0*/  STS [R46], R67 ;  /* 0x000000432e007388 */ /* 0x020fe80000000800 */
[----:B------:R-:W-:Y:S04]  /*0fc0*/  STS [R41], R68 ;  /* 0x0000004429007388 */ /* 0x000fe80000000800 */
        /* <DEDUP_REMOVED lines=10> */
[----:B------:R-:W-:Y:S01]  /*1070*/  STS [R93], R82 ;  /* 0x000000525d007388 */ /* 0x000fe20000000800 */
[----:B------:R-:W-:Y:S06]  /*1080*/  BAR.SYNC.DEFER_BLOCKING 0x0 ;  /* 0x0000000000007b1d */ /* 0x000fec0000010000 */
[----:B------:R-:W-:Y:S04]  /*1090*/  LDS.128 R56, [R102] ;  /* 0x0000000066387984 */ /* 0x000fe80000000c00 */
[----:B------:R-:W0:Y:S04]  /*10a0*/  LDS.128 R36, [R101] ;  /* 0x0000000065247984 */ /* 0x000e280000000c00 */
[----:B------:R-:W-:Y:S04]  /*10b0*/  LDS.128 R68, [R101+0x10] ;  /* 0x0000100065447984 */ /* 0x000fe80000000c00 */
[----:B------:R-:W1:Y:S04]  /*10c0*/  LDS.128 R44, [R102+0x40] ;  /* 0x00004000662c7984 */ /* 0x000e680000000c00 */
[----:B------:R-:W2:Y:S04]  /*10d0*/  LDS.128 R76, [R102+0x80] ;  /* 0x00008000664c7984 */ /* 0x000ea80000000c00 */
[----:B------:R-:W3:Y:S04]  /*10e0*/  LDS.128 R40, [R102+0xc0] ;  /* 0x0000c00066287984 */ /* 0x000ee80000000c00 */
[----:B------:R-:W4:Y:S04]  /*10f0*/  LDS.128 R72, [R102+0x100] ;  /* 0x0001000066487984 */ /* 0x000f280000000c00 */
[----:B------:R-:W-:Y:S01]  /*1100*/  LDS.128 R60, [R102+0x180] ;  /* 0x00018000663c7984 */ /* 0x000fe20000000c00 */
[----:B0-----:R-:W-:Y:S01]  /*1110*/  FFMA R120, R56, R37, R110 ;  /* 0x0000002538787223 */ /* 0x001fe2000000006e */
[C---:B-1----:R-:W-:Y:S01]  /*1120*/  FFMA R146, R44.reuse, R36, R53 ;  /* 0x000000242c927223 */ /* 0x042fe20000000035 */
[----:B------:R-:W-:-:S02]  /*1130*/  FFMA R110, R44, R69, R52 ;  /* 0x000000452c6e7223 */ /* 0x000fc40000000034 */
[----:B------:R-:W0:Y:S01]  /*1140*/  LDS.128 R52, [R102+0x140] ;  /* 0x0001400066347984 */ /* 0x000e220000000c00 */
[----:B--2---:R-:W-:Y:S01]  /*1150*/  FFMA R148, R76, R36, R123 ;  /* 0x000000244c947223 */ /* 0x004fe2000000007b */
[C---:B------:R-:W-:Y:S01]  /*1160*/  FFMA R122, R44.reuse, R37, R50 ;  /* 0x000000252c7a7223 */ /* 0x040fe20000000032 */
[-C--:B------:R-:W-:Y:S01]  /*1170*/  FFMA R142, R44, R38.reuse, R137 ;  /* 0x000000262c8e7223 */ /* 0x080fe20000000089 */
[C---:B---3--:R-:W-:Y:S01]  /*1180*/  FFMA R82, R40.reuse, R38, R117 ;  /* 0x0000002628527223 */ /* 0x048fe20000000075 */
[-C--:B------:R-:W-:Y:S01]  /*1190*/  FFMA R117, R40, R39.reuse, R48 ;  /* 0x0000002728757223 */ /* 0x080fe20000000030 */
[-C--:B------:R-:W-:Y:S01]  /*11a0*/  FFMA R156, R44, R39.reuse, R140 ;  /* 0x000000272c9c7223 */ /* 0x080fe2000000008c */
[----:B----4-:R-:W-:Y:S01]  /*11b0*/  FFMA R123, R72, R36, R49 ;  /* 0x00000024487b7223 */ /* 0x010fe20000000031 */
[----:B------:R-:W-:Y:S01]  /*11c0*/  FFMA R137, R44, R70, R163 ;  /* 0x000000462c897223 */ /* 0x000fe200000000a3 */
[----:B------:R-:W1:Y:S01]  /*11d0*/  LDS.128 R48, [R102+0x1c0] ;  /* 0x0001c00066307984 */ /* 0x000e620000000c00 */
        /* <DEDUP_REMOVED lines=8> */
[----:B------:R-:W-:-:S02]  /*1260*/  FFMA R76, R72, R69, R64 ;  /* 0x00000045484c7223 */ /* 0x000fc40000000040 */
[----:B------:R-:W2:Y:S01]  /*1270*/  LDS.128 R64, [R101+0x200] ;  /* 0x0002000065407984 */ /* 0x000ea20000000c00 */
        /* <DEDUP_REMOVED lines=17> */
[----:B0-----:R-:W-:Y:S01]  /*1390*/  FFMA R141, R52, R36, R109 ;  /* 0x00000024348d7223 */ /* 0x001fe2000000006d */
        /* <DEDUP_REMOVED lines=25> */
[----:B------:R-:W-:-:S02]  /*1530*/  FFMA R48, R48, R71, R113 ;  /* 0x0000004730307223 */ /* 0x000fc40000000071 */
[----:B------:R-:W0:Y:S01]  /*1540*/  LDS.128 R68, [R101+0x210] ;  /* 0x0002100065447984 */ /* 0x000e220000000c00 */
[C---:B--2---:R-:W-:Y:S01]  /*1550*/  FFMA R139, R64.reuse, R77, R148 ;  /* 0x0000004d408b7223 */ /* 0x044fe20000000094 */
[C---:B------:R-:W-:Y:S01]  /*1560*/  FFMA R148, R64.reuse, R49, R36 ;  /* 0x0000003140947223 */ /* 0x040fe20000000024 */
[-C--:B------:R-:W-:Y:S02]  /*1570*/  FFMA R153, R49, R66.reuse, R38 ;  /* 0x0000004231997223 */ /* 0x080fe40000000026 */
[----:B------:R-:W1:Y:S01]  /*1580*/  LDS.128 R36, [R101+0x400] ;  /* 0x0004000065247984 */ /* 0x000e620000000c00 */
[C---:B------:R-:W-:Y:S01]  /*1590*/  FFMA R44, R64.reuse, R45, R146 ;  /* 0x0000002d402c7223 */ /* 0x040fe20000000092 */
[C---:B------:R-:W-:Y:S01]  /*15a0*/  FFMA R162, R64.reuse, R73, R123 ;  /* 0x0000004940a27223 */ /* 0x040fe2000000007b */
[C---:B------:R-:W-:Y:S01]  /*15b0*/  FFMA R150, R64.reuse, R53, R141 ;  /* 0x0000003540967223 */ /* 0x040fe2000000008d */
[-C--:B------:R-:W-:Y:S01]  /*15c0*/  FFMA R152, R77, R65.reuse, R152 ;  /* 0x000000414d987223 */ /* 0x080fe20000000098 */
[----:B------:R-:W-:Y:S01]  /*15d0*/  FFMA R126, R53, R65, R109 ;  /* 0x00000041357e7223 */ /* 0x000fe2000000006d */
[CC--:B------:R-:W-:Y:S01]  /*15e0*/  FFMA R140, R77.reuse, R66.reuse, R140 ;  /* 0x000000424d8c7223 */ /* 0x0c0fe2000000008c */
        /* <DEDUP_REMOVED lines=122> */
[-C--:B0-----:R-:W-:Y:S01]  /*1d90*/  FFMA R61, R43, R70.reuse, R82 ;  /* 0x000000462b3d7223 */ /* 0x081fe20000000052 */
        /* <DEDUP_REMOVED lines=41> */
[----:B------:R-:W1:Y:S01]  /*2030*/  LDS.128 R68, [R101+0x810] ;  /* 0x0008100065447984 */ /* 0x000e620000000c00 */
[----:B------:R-:W-:Y:S01]  /*2040*/  FFMA R62, R79, R37, R40 ;  /* 0x000000254f3e7223 */ /* 0x000fe20000000028 */
[----:B------:R-:W-:Y:S01]  /*2050*/  FFMA R161, R36, R43, R161 ;  /* 0x0000002b24a17223 */ /* 0x000fe200000000a1 */
[C---:B------:R-:W-:Y:S01]  /*2060*/  FFMA R78, R43.reuse, R37, R78 ;  /* 0x000000252b4e7223 */ /* 0x040fe2000000004e */
[----:B------:R-:W2:Y:S01]  /*2070*/  LDS.128 R56, [R102+0x50] ;  /* 0x0000500066387984 */ /* 0x000ea20000000c00 */
[C---:B------:R-:W-:Y:S01]  /*2080*/  FFMA R125, R43.reuse, R38, R125 ;  /* 0x000000262b7d7223 */ /* 0x040fe2000000007d */
[----:B------:R-:W-:-:S02]  /*2090*/  FFMA R128, R43, R39, R128 ;  /* 0x000000272b807223 */ /* 0x000fc40000000080 */
[----:B------:R-:W3:Y:S04]  /*20a0*/  LDS.128 R44, [R102+0x90] ;  /* 0x00009000662c7984 */ /* 0x000ee80000000c00 */
[----:B------:R-:W4:Y:S01]  /*20b0*/  LDS.128 R40, [R102+0xd0] ;  /* 0x0000d00066287984 */ /* 0x000f220000000c00 */
[----:B------:R-:W-:Y:S01]  /*20c0*/  FFMA R151, R36, R55, R151 ;  /* 0x0000003724977223 */ /* 0x000fe20000000097 */
[C---:B------:R-:W-:Y:S01]  /*20d0*/  FFMA R147, R55.reuse, R37, R74 ;  /* 0x0000002537937223 */ /* 0x040fe2000000004a */
[C---:B------:R-:W-:Y:S01]  /*20e0*/  FFMA R145, R55.reuse, R38, R145 ;  /* 0x0000002637917223 */ /* 0x040fe20000000091 */
[----:B------:R-:W-:Y:S01]  /*20f0*/  FFMA R141, R55, R39, R72 ;  /* 0x00000027378d7223 */ /* 0x000fe20000000048 */
[-C--:B------:R-:W-:Y:S01]  /*2100*/  FFMA R121, R63, R37.reuse, R54 ;  /* 0x000000253f797223 */ /* 0x080fe20000000036 */
[----:B------:R-:W-:-:S02]  /*2110*/  FFMA R113, R51, R37, R52 ;  /* 0x0000002533717223 */ /* 0x000fc40000000034 */
[----:B------:R-:W5:Y:S01]  /*2120*/  LDS.128 R52, [R102+0x110] ;  /* 0x0001100066347984 */ /* 0x000f620000000c00 */
[C---:B------:R-:W-:Y:S01]  /*2130*/  FFMA R131, R36.reuse, R51, R131 ;  /* 0x0000003324837223 */ /* 0x040fe20000000083 */
[C---:B------:R-:W-:Y:S01]  /*2140*/  FFMA R143, R51.reuse, R38, R143 ;  /* 0x00000026338f7223 */ /* 0x040fe2000000008f */
[----:B------:R-:W-:Y:S01]  /*2150*/  FFMA R115, R51, R39, R50 ;  /* 0x0000002733737223 */ /* 0x000fe20000000032 */
[----:B------:R-:W-:Y:S01]  /*2160*/  FFMA R135, R36, R63, R135 ;  /* 0x0000003f24877223 */ /* 0x000fe20000000087 */
[C---:B0-----:R-:W-:Y:S01]  /*2170*/  FFMA R150, R80.reuse, R66, R123 ;  /* 0x0000004250967223 */ /* 0x041fe2000000007b */
[C---:B------:R-:W-:Y:S01]  /*2180*/  FFMA R133, R80.reuse, R64, R133 ;  /* 0x0000004050857223 */ /* 0x040fe20000000085 */
[C---:B------:R-:W-:Y:S01]  /*2190*/  FFMA R120, R80.reuse, R65, R120 ;  /* 0x0000004150787223 */ /* 0x040fe20000000078 */
[----:B------:R-:W-:Y:S01]  /*21a0*/  FFMA R134, R80, R67, R134 ;  /* 0x0000004350867223 */ /* 0x000fe20000000086 */
[CC--:B------:R-:W-:Y:S01]  /*21b0*/  FFMA R119, R63.reuse, R38.reuse, R119 ;  /* 0x000000263f777223 */ /* 0x0c0fe20000000077 */
[----:B------:R-:W-:Y:S01]  /*21c0*/  FFMA R158, R63, R39, R158 ;  /* 0x000000273f9e7223 */ /* 0x000fe2000000009e */
        /* <DEDUP_REMOVED lines=10> */
[----:B------:R-:W-:Y:S01]  /*2270*/  FFMA R138, R80, R71, R138 ;  /* 0x00000047508a7223 */ /* 0x000fe2000000008a */
[-C--:B--2---:R-:W-:Y:S01]  /*2280*/  FFMA R162, R56, R64.reuse, R49 ;  /* 0x0000004038a27223 */ /* 0x084fe20000000031 */
[----:B------:R-:W-:Y:S01]  /*2290*/  LDS.128 R36, [R102+0x1d0] ;  /* 0x0001d00066247984 */ /* 0x000fe20000000c00 */
[----:B---3--:R-:W-:-:S03]  /*22a0*/  FFMA R164, R44, R64, R139 ;  /* 0x000000402ca47223 */ /* 0x008fc6000000008b */
[----:B------:R-:W0:Y:S01]  /*22b0*/  LDS.128 R48, [R102+0x150] ;  /* 0x0001500066307984 */ /* 0x000e220000000c00 */
[----:B------:R-:W-:Y:S01]  /*22c0*/  FFMA R80, R44, R69, R62 ;  /* 0x000000452c507223 */ /* 0x000fe2000000003e */
[C---:B----4-:R-:W-:Y:S01]  /*22d0*/  FFMA R144, R40.reuse, R66, R61 ;  /* 0x0000004228907223 */ /* 0x050fe2000000003d */
[C---:B------:R-:W-:Y:S02]  /*22e0*/  FFMA R139, R40.reuse, R67, R60 ;  /* 0x00000043288b7223 */ /* 0x040fe4000000003c */
[----:B------:R-:W1:Y:S01]  /*22f0*/  LDS.128 R60, [R102+0x190] ;  /* 0x00019000663c7984 */ /* 0x000e620000000c00 */
[C---:B------:R-:W-:Y:S01]  /*2300*/  FFMA R79, R40.reuse, R64, R77 ;  /* 0x00000040284f7223 */ /* 0x040fe2000000004d */
[----:B------:R-:W-:Y:S01]  /*2310*/  FFMA R77, R40, R68, R161 ;  /* 0x00000044284d7223 */ /* 0x000fe200000000a1 */
[----:B-----5:R-:W-:Y:S02]  /*2320*/  FFMA R161, R52, R64, R73 ;  /* 0x0000004034a17223 */ /* 0x020fe40000000049 */
        /* <DEDUP_REMOVED lines=18> */
[CC--:B------:R-:W-:Y:S01]  /*2450*/  FFMA R129, R52.reuse, R70.reuse, R129 ;  /* 0x0000004634817223 */ /* 0x0c0fe20000000081 */
[-C--:B------:R-:W-:Y:S01]  /*2460*/  FFMA R116, R52, R71.reuse, R116 ;  /* 0x0000004734747223 */ /* 0x080fe20000000074 */
[C---:B------:R-:W-:Y:S01]  /*2470*/  FFMA R153, R44.reuse, R70, R163 ;  /* 0x000000462c997223 */ /* 0x040fe200000000a3 */
[C---:B------:R-:W-:Y:S01]  /*2480*/  FFMA R155, R44.reuse, R68, R155 ;  /* 0x000000442c9b7223 */ /* 0x040fe2000000009b */
[----:B------:R-:W-:Y:S01]  /*2490*/  FFMA R132, R44, R71, R132 ;  /* 0x000000472c847223 */ /* 0x000fe20000000084 */
[C---:B0-----:R-:W-:Y:S01]  /*24a0*/  FFMA R56, R48.reuse, R69, R147 ;  /* 0x0000004530387223 */ /* 0x041fe20000000093 */
[C---:B------:R-:W-:Y:S01]  /*24b0*/  FFMA R52, R48.reuse, R64, R111 ;  /* 0x0000004030347223 */ /* 0x040fe2000000006f */
[C---:B------:R-:W-:Y:S01]  /*24c0*/  FFMA R111, R48.reuse, R65, R126 ;  /* 0x00000041306f7223 */ /* 0x040fe2000000007e */
[C---:B------:R-:W-:Y:S01]  /*24d0*/  FFMA R140, R48.reuse, R66, R117 ;  /* 0x00000042308c7223 */ /* 0x040fe20000000075 */
[----:B------:R-:W-:Y:S01]  /*24e0*/  FFMA R126, R48, R67, R156 ;  /* 0x00000043307e7223 */ /* 0x000fe2000000009c */
[C---:B-1----:R-:W-:Y:S01]  /*24f0*/  FFMA R147, R60.reuse, R64, R107 ;  /* 0x000000403c937223 */ /* 0x042fe2000000006b */
[C---:B------:R-:W-:Y:S01]  /*2500*/  FFMA R40, R60.reuse, R69, R121 ;  /* 0x000000453c287223 */ /* 0x040fe20000000079 */
[C---:B------:R-:W-:Y:S01]  /*2510*/  FFMA R107, R60.reuse, R65, R130 ;  /* 0x000000413c6b7223 */ /* 0x040fe20000000082 */
[----:B------:R-:W-:Y:S01]  /*2520*/  FFMA R163, R60, R66, R109 ;  /* 0x000000423ca37223 */ /* 0x000fe2000000006d */
[----:B------:R-:W-:Y:S01]  /*2530*/  FFMA R121, R36, R64, R103 ;  /* 0x0000004024797223 */ /* 0x000fe20000000067 */
[----:B------:R-:W-:Y:S01]  /*2540*/  FFMA R130, R60, R67, R154 ;  /* 0x000000433c827223 */ /* 0x000fe2000000009a */
[C---:B------:R-:W-:Y:S01]  /*2550*/  FFMA R64, R36.reuse, R65, R106 ;  /* 0x0000004124407223 */ /* 0x040fe2000000006a */
[----:B------:R-:W-:Y:S01]  /*2560*/  FFMA R66, R36, R66, R105 ;  /* 0x0000004224427223 */ /* 0x000fe20000000069 */
[C---:B------:R-:W-:Y:S01]  /*2570*/  FFMA R151, R48.reuse, R68, R151 ;  /* 0x0000004430977223 */ /* 0x040fe20000000097 */
[C---:B------:R-:W-:Y:S01]  /*2580*/  FFMA R145, R48.reuse, R70, R145 ;  /* 0x0000004630917223 */ /* 0x040fe20000000091 */
[-C--:B------:R-:W-:Y:S01]  /*2590*/  FFMA R156, R48, R71.reuse, R141 ;  /* 0x00000047309c7223 */ /* 0x080fe2000000008d */
[C---:B------:R-:W-:Y:S01]  /*25a0*/  FFMA R154, R60.reuse, R71, R158 ;  /* 0x000000473c9a7223 */ /* 0x040fe2000000009e */
[C---:B------:R-:W-:Y:S01]  /*25b0*/  FFMA R117, R60.reuse, R68, R135 ;  /* 0x000000443c757223 */ /* 0x040fe20000000087 */
[----:B------:R-:W-:Y:S01]  /*25c0*/  FFMA R119, R60, R70, R119 ;  /* 0x000000463c777223 */ /* 0x000fe20000000077 */
[C---:B------:R-:W-:Y:S01]  /*25d0*/  FFMA R131, R36.reuse, R68, R131 ;  /* 0x0000004424837223 */ /* 0x040fe20000000083 */
[C---:B------:R-:W-:Y:S01]  /*25e0*/  FFMA R48, R36.reuse, R69, R113 ;  /* 0x0000004524307223 */ /* 0x040fe20000000071 */
[C---:B------:R-:W-:Y:S01]  /*25f0*/  FFMA R143, R36.reuse, R70, R143 ;  /* 0x00000046248f7223 */ /* 0x040fe2000000008f */
[----:B------:R-:W-:Y:S01]  /*2600*/  FFMA R158, R36, R71, R115 ;  /* 0x00000047249e7223 */ /* 0x000fe20000000073 */
[----:B--2---:R-:W-:Y:S01]  /*2610*/  FFMA R103, R72, R49, R52 ;  /* 0x0000003148677223 */ /* 0x004fe20000000034 */
[----:B------:R-:W0:Y:S01]  /*2620*/  LDS.128 R68, [R101+0xa10] ;  /* 0x000a100065447984 */ /* 0x000e220000000c00 */
[----:B------:R-:W-:Y:S01]  /*2630*/  FFMA R52, R53, R73, R104 ;  /* 0x0000004935347223 */ /* 0x000fe20000000068 */
[C---:B------:R-:W-:Y:S01]  /*2640*/  FFMA R152, R44.reuse, R65, R152 ;  /* 0x000000412c987223 */ /* 0x040fe20000000098 */
[-C--:B------:R-:W-:Y:S01]  /*2650*/  FFMA R160, R44, R67.reuse, R160 ;  /* 0x000000432ca07223 */ /* 0x080fe200000000a0 */
[----:B------:R-:W-:Y:S01]  /*2660*/  FFMA R60, R36, R67, R114 ;  /* 0x00000043243c7223 */ /* 0x000fe20000000072 */
[C---:B------:R-:W-:Y:S01]  /*2670*/  FFMA R104, R37.reuse, R73, R64 ;  /* 0x0000004925687223 */ /* 0x040fe20000000040 */
[----:B------:R-:W-:-:S02]  /*2680*/  FFMA R165, R37, R74, R66 ;  /* 0x0000004a25a57223 */ /* 0x000fc40000000042 */
[----:B------:R-:W1:Y:S01]  /*2690*/  LDS.128 R64, [R101+0xc00] ;  /* 0x000c000065407984 */ /* 0x000e620000000c00 */
        /* <DEDUP_REMOVED lines=51> */
[----:B------:R-:W-:Y:S01]  /*29d0*/  FFMA R151, R68, R49, R151 ;  /* 0x0000003144977223 */ /* 0x000fe20000000097 */
[C---:B------:R-:W-:Y:S01]  /*29e0*/  FFMA R57, R49.reuse, R69, R56 ;  /* 0x0000004531397223 */ /* 0x040fe20000000038 */
[C---:B------:R-:W-:Y:S01]  /*29f0*/  FFMA R145, R49.reuse, R70, R145 ;  /* 0x0000004631917223 */ /* 0x040fe20000000091 */
[-C--:B------:R-:W-:Y:S01]  /*2a00*/  FFMA R156, R49, R71.reuse, R156 ;  /* 0x00000047319c7223 */ /* 0x080fe2000000009c */
[C---:B-1----:R-:W-:Y:S01]  /*2a10*/  FFMA R37, R64.reuse, R58, R44 ;  /* 0x0000003a40257223 */ /* 0x042fe2000000002c */
[----:B------:R-:W-:Y:S01]  /*2a20*/  FFMA R53, R64, R54, R36 ;  /* 0x0000003640357223 */ /* 0x000fe20000000024 */
        /* <DEDUP_REMOVED lines=69> */
[----:B------:R-:W-:-:S02]  /*2e80*/  FFMA R154, R62, R75, R154 ;  /* 0x0000004b3e9a7223 */ /* 0x000fc4000000009a */
[----:B------:R-:W-:Y:S01]  /*2e90*/  LDS.128 R72, [R102+0x20] ;  /* 0x0000200066487984 */ /* 0x000fe20000000c00 */
[C---:B0-----:R-:W-:Y:S01]  /*2ea0*/  FFMA R133, R68.reuse, R83, R133 ;  /* 0x0000005344857223 */ /* 0x041fe20000000085 */
[----:B------:R-:W-:Y:S01]  /*2eb0*/  FFMA R37, R68, R59, R37 ;  /* 0x0000003b44257223 */ /* 0x000fe20000000025 */
[-C--:B------:R-:W-:Y:S01]  /*2ec0*/  FFMA R120, R83, R69.reuse, R120 ;  /* 0x0000004553787223 */ /* 0x080fe20000000078 */
[----:B------:R-:W-:Y:S01]  /*2ed0*/  FFMA R122, R59, R69, R122 ;  /* 0x000000453b7a7223 */ /* 0x000fe2000000007a */
[-C--:B------:R-:W-:Y:S01]  /*2ee0*/  FFMA R121, R83, R70.reuse, R150 ;  /* 0x0000004653797223 */ /* 0x080fe20000000096 */
        /* <DEDUP_REMOVED lines=35> */
[----:B------:R-:W-:Y:S01]  /*3120*/  FFMA R108, R39, R71, R108 ;  /* 0x00000047276c7223 */ /* 0x000fe2000000006c */
[----:B------:R-:W1:Y:S01]  /*3130*/  LDS.128 R80, [R102+0x60] ;  /* 0x0000600066507984 */ /* 0x000e620000000c00 */
[C---:B------:R-:W-:Y:S01]  /*3140*/  FFMA R59, R64.reuse, R43, R41 ;  /* 0x0000002b403b7223 */ /* 0x040fe20000000029 */
[C---:B------:R-:W-:Y:S01]  /*3150*/  FFMA R130, R43.reuse, R65, R130 ;  /* 0x000000412b827223 */ /* 0x040fe20000000082 */
[CC--:B------:R-:W-:Y:S01]  /*3160*/  FFMA R125, R43.reuse, R66.reuse, R125 ;  /* 0x000000422b7d7223 */ /* 0x0c0fe2000000007d */
[----:B------:R-:W-:Y:S01]  /*3170*/  FFMA R128, R43, R67, R128 ;  /* 0x000000432b807223 */ /* 0x000fe20000000080 */
[----:B------:R-:W2:Y:S01]  /*3180*/  LDS.128 R68, [R101+0x1010] ;  /* 0x0010100065447984 */ /* 0x000ea20000000c00 */
[C---:B------:R-:W-:Y:S01]  /*3190*/  FFMA R155, R64.reuse, R47, R155 ;  /* 0x0000002f409b7223 */ /* 0x040fe2000000009b */
[C---:B------:R-:W-:Y:S01]  /*31a0*/  FFMA R134, R47.reuse, R65, R134 ;  /* 0x000000412f867223 */ /* 0x040fe20000000086 */
[C---:B------:R-:W-:Y:S01]  /*31b0*/  FFMA R153, R47.reuse, R66, R153 ;  /* 0x000000422f997223 */ /* 0x040fe20000000099 */
[----:B------:R-:W-:Y:S01]  /*31c0*/  FFMA R132, R47, R67, R132 ;  /* 0x000000432f847223 */ /* 0x000fe20000000084 */
[----:B------:R-:W3:Y:S01]  /*31d0*/  LDS.128 R40, [R102+0xe0] ;  /* 0x0000e00066287984 */ /* 0x000ee20000000c00 */
[----:B------:R-:W-:Y:S01]  /*31e0*/  FFMA R151, R64, R51, R151 ;  /* 0x0000003340977223 */ /* 0x000fe20000000097 */
[----:B------:R-:W-:-:S02]  /*31f0*/  FFMA R147, R51, R65, R48 ;  /* 0x0000004133937223 */ /* 0x000fc40000000030 */
[----:B------:R-:W4:Y:S01]  /*3200*/  LDS.128 R44, [R102+0xa0] ;  /* 0x0000a000662c7984 */ /* 0x000f220000000c00 */
[CC--:B------:R-:W-:Y:S01]  /*3210*/  FFMA R145, R51.reuse, R66.reuse, R145 ;  /* 0x0000004233917223 */ /* 0x0c0fe20000000091 */
[----:B------:R-:W-:Y:S02]  /*3220*/  FFMA R135, R51, R67, R50 ;  /* 0x0000004333877223 */ /* 0x000fe40000000032 */
[----:B------:R-:W5:Y:S01]  /*3230*/  LDS.128 R48, [R102+0x120] ;  /* 0x0001200066307984 */ /* 0x000f620000000c00 */
[-C--:B------:R-:W-:Y:S01]  /*3240*/  FFMA R129, R55, R66.reuse, R129 ;  /* 0x0000004237817223 */ /* 0x080fe20000000081 */
[-C--:B------:R-:W-:Y:S01]  /*3250*/  FFMA R119, R63, R66.reuse, R119 ;  /* 0x000000423f777223 */ /* 0x080fe20000000077 */
[C---:B------:R-:W-:Y:S01]  /*3260*/  FFMA R143, R39.reuse, R66, R143 ;  /* 0x00000042278f7223 */ /* 0x040fe2000000008f */
[C---:B------:R-:W-:Y:S01]  /*3270*/  FFMA R127, R64.reuse, R55, R127 ;  /* 0x00000037407f7223 */ /* 0x040fe2000000007f */
[C---:B------:R-:W-:Y:S01]  /*3280*/  FFMA R117, R64.reuse, R63, R117 ;  /* 0x0000003f40757223 */ /* 0x040fe20000000075 */
[----:B------:R-:W-:Y:S01]  /*3290*/  FFMA R131, R64, R39, R131 ;  /* 0x0000002740837223 */ /* 0x000fe20000000083 */
[C---:B------:R-:W-:Y:S01]  /*32a0*/  FFMA R156, R39.reuse, R65, R156 ;  /* 0x00000041279c7223 */ /* 0x040fe2000000009c */
[----:B------:R-:W-:Y:S01]  /*32b0*/  FFMA R158, R39, R67, R158 ;  /* 0x00000043279e7223 */ /* 0x000fe2000000009e */
[-C--:B------:R-:W-:Y:S01]  /*32c0*/  FFMA R126, R55, R65.reuse, R126 ;  /* 0x00000041377e7223 */ /* 0x080fe2000000007e */
[----:B------:R-:W-:Y:S01]  /*32d0*/  FFMA R160, R63, R65, R160 ;  /* 0x000000413fa07223 */ /* 0x000fe200000000a0 */
[CC--:B0-----:R-:W-:Y:S01]  /*32e0*/  FFMA R148, R72.reuse, R78.reuse, R121 ;  /* 0x0000004e48947223 */ /* 0x0c1fe20000000079 */
[----:B------:R-:W-:Y:S01]  /*32f0*/  FFMA R64, R72, R79, R58 ;  /* 0x0000004f48407223 */ /* 0x000fe2000000003a */
[----:B------:R-:W-:Y:S01]  /*3300*/  FFMA R116, R55, R67, R116 ;  /* 0x0000004337747223 */ /* 0x000fe20000000074 */
[C---:B-1----:R-:W-:Y:S01]  /*3310*/  FFMA R146, R80.reuse, R78, R115 ;  /* 0x0000004e50927223 */ /* 0x042fe20000000073 */
[C---:B------:R-:W-:Y:S01]  /*3320*/  FFMA R150, R80.reuse, R76, R37 ;  /* 0x0000004c50967223 */ /* 0x040fe20000000025 */
[----:B------:R-:W-:Y:S01]  /*3330*/  FFMA R66, R80, R79, R36 ;  /* 0x0000004f50427223 */ /* 0x000fe20000000024 */
[----:B--2---:R-:W-:Y:S01]  /*3340*/  FFMA R121, R72, R69, R38 ;  /* 0x0000004548797223 */ /* 0x004fe20000000026 */
[----:B------:R-:W-:Y:S01]  /*3350*/  FFMA R115, R80, R68, R157 ;  /* 0x0000004450737223 */ /* 0x000fe2000000009d */
[----:B------:R-:W0:Y:S01]  /*3360*/  LDS.128 R36, [R102+0x160] ;  /* 0x0001600066247984 */ /* 0x000e220000000c00 */
[C---:B---3--:R-:W-:Y:S01]  /*3370*/  FFMA R162, R40.reuse, R76, R109 ;  /* 0x0000004c28a27223 */ /* 0x048fe2000000006d */
[C---:B------:R-:W-:Y:S01]  /*3380*/  FFMA R142, R40.reuse, R78, R57 ;  /* 0x0000004e288e7223 */ /* 0x040fe20000000039 */
[----:B------:R-:W-:Y:S01]  /*3390*/  FFMA R109, R40, R68, R59 ;  /* 0x00000044286d7223 */ /* 0x000fe2000000003b */
[C---:B----4-:R-:W-:Y:S01]  /*33a0*/  FFMA R157, R44.reuse, R79, R56 ;  /* 0x0000004f2c9d7223 */ /* 0x050fe20000000038 */
[----:B------:R-:W-:Y:S01]  /*33b0*/  FFMA R144, R44, R78, R139 ;  /* 0x0000004e2c907223 */ /* 0x000fe2000000008b */
[----:B------:R-:W1:Y:S01]  /*33c0*/  LDS.128 R56, [R102+0x1a0] ;  /* 0x0001a00066387984 */ /* 0x000e620000000c00 */
[C---:B------:R-:W-:Y:S01]  /*33d0*/  FFMA R122, R80.reuse, R77, R122 ;  /* 0x0000004d507a7223 */ /* 0x040fe2000000007a */
[C---:B------:R-:W-:Y:S01]  /*33e0*/  FFMA R136, R80.reuse, R69, R136 ;  /* 0x0000004550887223 */ /* 0x040fe20000000088 */
[C---:B------:R-:W-:Y:S01]  /*33f0*/  FFMA R137, R80.reuse, R70, R137 ;  /* 0x0000004650897223 */ /* 0x040fe20000000089 */
[----:B------:R-:W-:Y:S01]  /*3400*/  FFMA R124, R80, R71, R124 ;  /* 0x00000047507c7223 */ /* 0x000fe2000000007c */
[----:B------:R-:W-:Y:S01]  /*3410*/  FFMA R139, R44, R68, R155 ;  /* 0x000000442c8b7223 */ /* 0x000fe2000000009b */
[----:B------:R-:W-:Y:S01]  /*3420*/  FFMA R155, R40, R79, R54 ;  /* 0x0000004f289b7223 */ /* 0x000fe20000000036 */
[C---:B-----5:R-:W-:Y:S01]  /*3430*/  FFMA R65, R48.reuse, R76, R53 ;  /* 0x0000004c30417223 */ /* 0x060fe20000000035 */
[-C--:B------:R-:W-:Y:S01]  /*3440*/  FFMA R80, R48, R77.reuse, R52 ;  /* 0x0000004d30507223 */ /* 0x080fe20000000034 */
[C---:B------:R-:W-:Y:S01]  /*3450*/  FFMA R112, R40.reuse, R77, R112 ;  /* 0x0000004d28707223 */ /* 0x040fe20000000070 */
[----:B------:R-:W2:Y:S01]  /*3460*/  LDS.128 R52, [R102+0x1e0] ;  /* 0x0001e00066347984 */ /* 0x000ea20000000c00 */
[C---:B------:R-:W-:Y:S01]  /*3470*/  FFMA R130, R40.reuse, R69, R130 ;  /* 0x0000004528827223 */ /* 0x040fe20000000082 */
[C---:B------:R-:W-:Y:S01]  /*3480*/  FFMA R125, R40.reuse, R70, R125 ;  /* 0x00000046287d7223 */ /* 0x040fe2000000007d */
[----:B------:R-:W-:Y:S01]  /*3490*/  FFMA R128, R40, R71, R128 ;  /* 0x0000004728807223 */ /* 0x000fe20000000080 */
[----:B------:R-:W-:Y:S01]  /*34a0*/  FFMA R154, R63, R67, R154 ;  /* 0x000000433f9a7223 */ /* 0x000fe2000000009a */
[C---:B------:R-:W-:Y:S01]  /*34b0*/  FFMA R140, R48.reuse, R78, R61 ;  /* 0x0000004e308c7223 */ /* 0x040fe2000000003d */
[----:B------:R-:W-:-:S02]  /*34c0*/  FFMA R40, R48, R79, R60 ;  /* 0x0000004f30287223 */ /* 0x000fc4000000003c */
[----:B------:R-:W3:Y:S01]  /*34d0*/  LDS.128 R60, [R101+0x1200] ;  /* 0x00120000653c7984 */ /* 0x000ee20000000c00 */
        /* <DEDUP_REMOVED lines=8> */
[----:B------:R-:W-:Y:S01]  /*3560*/  FFMA R132, R44, R71, R132 ;  /* 0x000000472c847223 */ /* 0x000fe20000000084 */
[C---:B------:R-:W-:Y:S01]  /*3570*/  FFMA R133, R72.reuse, R76, R133 ;  /* 0x0000004c48857223 */ /* 0x040fe20000000085 */
[-C--:B------:R-:W-:Y:S01]  /*3580*/  FFMA R120, R72, R77.reuse, R120 ;  /* 0x0000004d48787223 */ /* 0x080fe20000000078 */
[C---:B0-----:R-:W-:Y:S01]  /*3590*/  FFMA R48, R36.reuse, R70, R145 ;  /* 0x0000004624307223 */ /* 0x041fe20000000091 */
[C---:B------:R-:W-:Y:S01]  /*35a0*/  FFMA R153, R36.reuse, R76, R103 ;  /* 0x0000004c24997223 */ /* 0x040fe20000000067 */
[C---:B------:R-:W-:Y:S01]  /*35b0*/  FFMA R67, R36.reuse, R77, R114 ;  /* 0x0000004d24437223 */ /* 0x040fe20000000072 */
[----:B------:R-:W-:Y:S01]  /*35c0*/  FFMA R44, R36, R79, R118 ;  /* 0x0000004f242c7223 */ /* 0x000fe20000000076 */
[C---:B------:R-:W-:Y:S01]  /*35d0*/  FFMA R123, R72.reuse, R68, R123 ;  /* 0x00000044487b7223 */ /* 0x040fe2000000007b */
[C---:B------:R-:W-:Y:S01]  /*35e0*/  FFMA R149, R72.reuse, R70, R149 ;  /* 0x0000004648957223 */ /* 0x040fe20000000095 */
[----:B------:R-:W-:Y:S01]  /*35f0*/  FFMA R138, R72, R71, R138 ;  /* 0x00000047488a7223 */ /* 0x000fe2000000008a */
[C---:B------:R-:W-:Y:S01]  /*3600*/  FFMA R165, R36.reuse, R78, R165 ;  /* 0x0000004e24a57223 */ /* 0x040fe200000000a5 */
[----:B------:R-:W-:Y:S01]  /*3610*/  FFMA R103, R36, R68, R151 ;  /* 0x0000004424677223 */ /* 0x000fe20000000097 */
[----:B-1----:R-:W-:Y:S01]  /*3620*/  FFMA R145, R56, R76, R111 ;  /* 0x0000004c38917223 */ /* 0x002fe2000000006f */
        /* <DEDUP_REMOVED lines=12> */
[----:B------:R-:W-:-:S02]  /*36f0*/  FFMA R147, R52, R79, R108 ;  /* 0x0000004f34937223 */ /* 0x000fc4000000006c */
[----:B------:R-:W0:Y:S01]  /*3700*/  LDS.128 R76, [R101+0x1210] ;  /* 0x00121000654c7984 */ /* 0x000e220000000c00 */
[C---:B---3--:R-:W-:Y:S01]  /*3710*/  FFMA R135, R60.reuse, R81, R150 ;  /* 0x000000513c877223 */ /* 0x048fe20000000096 */
[----:B------:R-:W-:Y:S01]  /*3720*/  FFMA R160, R60, R49, R65 ;  /* 0x000000313ca07223 */ /* 0x000fe20000000041 */
[----:B------:R-:W-:Y:S01]  /*3730*/  FFMA R150, R37, R61, R67 ;  /* 0x0000003d25967223 */ /* 0x000fe20000000043 */
[-C--:B------:R-:W-:Y:S01]  /*3740*/  FFMA R161, R73, R63.reuse, R64 ;  /* 0x0000003f49a17223 */ /* 0x080fe20000000040 */
[----:B------:R-:W-:Y:S02]  /*3750*/  FFMA R159, R81, R63, R66 ;  /* 0x0000003f519f7223 */ /* 0x000fe40000000042 */
[----:B------:R-:W1:Y:S01]  /*3760*/  LDS.128 R64, [R101+0x1400] ;  /* 0x0014000065407984 */ /* 0x000e620000000c00 */
[----:B------:R-:W-:Y:S01]  /*3770*/  FFMA R108, R52, R69, R156 ;  /* 0x00000045346c7223 */ /* 0x000fe2000000009c */
[----:B------:R-:W-:Y:S01]  /*3780*/  FFMA R156, R60, R53, R56 ;  /* 0x000000353c9c7223 */ /* 0x000fe20000000038 */
[----:B------:R-:W-:Y:S01]  /*3790*/  FFMA R56, R49, R61, R80 ;  /* 0x0000003d31387223 */ /* 0x000fe20000000050 */
[C---:B------:R-:W-:Y:S01]  /*37a0*/  FFMA R110, R52.reuse, R71, R158 ;  /* 0x00000047346e7223 */ /* 0x040fe2000000009e */
[-C--:B------:R-:W-:Y:S01]  /*37b0*/  FFMA R120, R73, R61.reuse, R120 ;  /* 0x0000003d49787223 */ /* 0x080fe20000000078 */
[-C--:B------:R-:W-:Y:S01]  /*37c0*/  FFMA R122, R81, R61.reuse, R122 ;  /* 0x0000003d517a7223 */ /* 0x080fe2000000007a */
[-C--:B------:R-:W-:Y:S01]  /*37d0*/  FFMA R152, R45, R61.reuse, R152 ;  /* 0x0000003d2d987223 */ /* 0x080fe20000000098 */
[-C--:B------:R-:W-:Y:S01]  /*37e0*/  FFMA R112, R41, R61.reuse, R112 ;  /* 0x0000003d29707223 */ /* 0x080fe20000000070 */
[-C--:B------:R-:W-:Y:S01]  /*37f0*/  FFMA R80, R57, R61.reuse, R111 ;  /* 0x0000003d39507223 */ /* 0x080fe2000000006f */
[----:B------:R-:W-:Y:S01]  /*3800*/  FFMA R104, R53, R61, R104 ;  /* 0x0000003d35687223 */ /* 0x000fe20000000068 */
[C---:B------:R-:W-:Y:S01]  /*3810*/  FFMA R131, R52.reuse, R68, R131 ;  /* 0x0000004434837223 */ /* 0x040fe20000000083 */
[----:B------:R-:W-:Y:S01]  /*3820*/  FFMA R143, R52, R70, R143 ;  /* 0x00000046348f7223 */ /* 0x000fe2000000008f */
[C---:B------:R-:W-:Y:S01]  /*3830*/  FFMA R158, R60.reuse, R37, R153 ;  /* 0x000000253c9e7223 */ /* 0x040fe20000000099 */
[-C--:B------:R-:W-:Y:S01]  /*3840*/  FFMA R61, R57, R62.reuse, R113 ;  /* 0x0000003e393d7223 */ /* 0x080fe20000000071 */
[C---:B------:R-:W-:Y:S01]  /*3850*/  FFMA R154, R60.reuse, R57, R145 ;  /* 0x000000393c9a7223 */ /* 0x040fe20000000091 */
[-C--:B------:R-:W-:Y:S01]  /*3860*/  FFMA R146, R81, R62.reuse, R146 ;  /* 0x0000003e51927223 */ /* 0x080fe20000000092 */
[CC--:B------:R-:W-:Y:S01]  /*3870*/  FFMA R140, R49.reuse, R62.reuse, R140 ;  /* 0x0000003e318c7223 */ /* 0x0c0fe2000000008c */
[----:B------:R-:W-:Y:S01]  /*3880*/  FFMA R153, R49, R63, R40 ;  /* 0x0000003f31997223 */ /* 0x000fe20000000028 */
[----:B------:R-:W2:Y:S01]  /*3890*/  LDS.128 R68, [R101+0x1410] ;  /* 0x0014100065447984 */ /* 0x000ea20000000c00 */
        /* <DEDUP_REMOVED lines=22> */
[CC--:B------:R-:W-:Y:S01]  /*3a00*/  FFMA R81, R37.reuse, R78.reuse, R48 ;  /* 0x0000004e25517223 */ /* 0x0c0fe20000000030 */
[C---:B------:R-:W-:Y:S01]  /*3a10*/  FFMA R103, R37.reuse, R77, R118 ;  /* 0x0000004d25677223 */ /* 0x040fe20000000076 */
[----:B------:R-:W-:Y:S01]  /*3a20*/  FFMA R48, R37, R79, R114 ;  /* 0x0000004f25307223 */ /* 0x000fe20000000072 */
[C---:B------:R-:W-:Y:S01]  /*3a30*/  FFMA R123, R76.reuse, R73, R123 ;  /* 0x000000494c7b7223 */ /* 0x040fe2000000007b */
        /* <DEDUP_REMOVED lines=11> */
[----:B------:R-:W-:Y:S01]  /*3af0*/  FFMA R131, R76, R53, R131 ;  /* 0x000000354c837223 */ /* 0x000fe20000000083 */
[-C--:B------:R-:W-:Y:S01]  /*3b00*/  FFMA R149, R73, R78.reuse, R149 ;  /* 0x0000004e49957223 */ /* 0x080fe20000000095 */
[-C--:B------:R-:W-:Y:S01]  /*3b10*/  FFMA R141, R45, R78.reuse, R141 ;  /* 0x0000004e2d8d7223 */ /* 0x080fe2000000008d */
[-C--:B------:R-:W-:Y:S01]  /*3b20*/  FFMA R125, R41, R78.reuse, R125 ;  /* 0x0000004e297d7223 */ /* 0x080fe2000000007d */
[-C--:B------:R-:W-:Y:S01]  /*3b30*/  FFMA R119, R57, R78.reuse, R119 ;  /* 0x0000004e39777223 */ /* 0x080fe20000000077 */
[C---:B------:R-:W-:Y:S01]  /*3b40*/  FFMA R77, R53.reuse, R77, R108 ;  /* 0x0000004d354d7223 */ /* 0x040fe2000000006c */
[C---:B------:R-:W-:Y:S01]  /*3b50*/  FFMA R143, R53.reuse, R78, R143 ;  /* 0x0000004e358f7223 */ /* 0x040fe2000000008f */
[----:B------:R-:W-:Y:S01]  /*3b60*/  FFMA R79, R53, R79, R110 ;  /* 0x0000004f354f7223 */ /* 0x000fe2000000006e */
[----:B-1----:R-:W-:Y:S01]  /*3b70*/  FFMA R76, R58, R66, R61 ;  /* 0x000000423a4c7223 */ /* 0x002fe2000000003d */
        /* <DEDUP_REMOVED lines=34> */
[CC--:B------:R-:W-:Y:S01]  /*3da0*/  FFMA R72, R74.reuse, R69.reuse, R121 ;  /* 0x000000454a487223 */ /* 0x0c0fe20000000079 */
[----:B------:R-:W-:Y:S01]  /*3db0*/  FFMA R149, R74, R70, R149 ;  /* 0x000000464a957223 */ /* 0x000fe20000000095 */
[----:B------:R-:W-:Y:S01]  /*3dc0*/  FFMA R139, R68, R46, R139 ;  /* 0x0000002e448b7223 */ /* 0x000fe2000000008b */
[C---:B------:R-:W-:Y:S01]  /*3dd0*/  FFMA R126, R46.reuse, R69, R111 ;  /* 0x000000452e7e7223 */ /* 0x040fe2000000006f */
[----:B------:R-:W-:Y:S01]  /*3de0*/  FFMA R141, R46, R70, R141 ;  /* 0x000000462e8d7223 */ /* 0x000fe2000000008d */
[-C--:B------:R-:W-:Y:S01]  /*3df0*/  FFMA R74, R74, R71.reuse, R44 ;  /* 0x000000474a4a7223 */ /* 0x080fe2000000002c */
[----:B------:R-:W-:Y:S01]  /*3e00*/  FFMA R46, R46, R71, R40 ;  /* 0x000000472e2e7223 */ /* 0x000fe20000000028 */
[----:B------:R-:W-:Y:S01]  /*3e10*/  FFMA R45, R68, R82, R115 ;  /* 0x00000052442d7223 */ /* 0x000fe20000000073 */
[-C--:B------:R-:W-:Y:S01]  /*3e20*/  FFMA R44, R82, R69.reuse, R113 ;  /* 0x00000045522c7223 */ /* 0x080fe20000000071 */
[----:B------:R-:W-:Y:S01]  /*3e30*/  FFMA R41, R68, R42, R109 ;  /* 0x0000002a44297223 */ /* 0x000fe2000000006d */
[C---:B------:R-:W-:Y:S01]  /*3e40*/  FFMA R40, R42.reuse, R69, R107 ;  /* 0x000000452a287223 */ /* 0x040fe2000000006b */
[C---:B------:R-:W-:Y:S01]  /*3e50*/  FFMA R125, R42.reuse, R70, R125 ;  /* 0x000000462a7d7223 */ /* 0x040fe2000000007d */
[----:B------:R-:W-:Y:S01]  /*3e60*/  FFMA R42, R42, R71, R36 ;  /* 0x000000472a2a7223 */ /* 0x000fe20000000024 */
[----:B------:R-:W-:Y:S01]  /*3e70*/  FFMA R127, R68, R50, R127 ;  /* 0x00000032447f7223 */ /* 0x000fe2000000007f */
[C---:B------:R-:W-:Y:S01]  /*3e80*/  FFMA R114, R50.reuse, R69, R105 ;  /* 0x0000004532727223 */ /* 0x040fe20000000069 */
[CC--:B------:R-:W-:Y:S01]  /*3e90*/  FFMA R129, R50.reuse, R70.reuse, R129 ;  /* 0x0000004632817223 */ /* 0x0c0fe20000000081 */
[-C--:B------:R-:W-:Y:S01]  /*3ea0*/  FFMA R116, R50, R71.reuse, R116 ;  /* 0x0000004732747223 */ /* 0x080fe20000000074 */
        /* <DEDUP_REMOVED lines=46> */
[----:B------:R-:W-:Y:S01]  /*4190*/  LDS.128 R68, [R102+0x30] ;  /* 0x0000300066447984 */ /* 0x000fe20000000c00 */
[C---:B-1----:R-:W-:Y:S01]  /*41a0*/  FFMA R151, R64.reuse, R75, R73 ;  /* 0x0000004b40977223 */ /* 0x042fe20000000049 */
[C---:B------:R-:W-:Y:S01]  /*41b0*/  FFMA R136, R75.reuse, R65, R72 ;  /* 0x000000414b887223 */ /* 0x040fe20000000048 */
[CC--:B------:R-:W-:Y:S01]  /*41c0*/  FFMA R149, R75.reuse, R66.reuse, R149 ;  /* 0x000000424b957223 */ /* 0x0c0fe20000000095 */
[----:B------:R-:W0:Y:S01]  /*41d0*/  LDS.128 R76, [R101+0x1800] ;  /* 0x00180000654c7984 */ /* 0x000e220000000c00 */
[----:B------:R-:W-:Y:S01]  /*41e0*/  FFMA R138, R75, R67, R74 ;  /* 0x000000434b8a7223 */ /* 0x000fe2000000004a */
[C---:B------:R-:W-:Y:S01]  /*41f0*/  FFMA R153, R64.reuse, R83, R45 ;  /* 0x0000005340997223 */ /* 0x040fe2000000002d */
[----:B------:R-:W-:Y:S01]  /*4200*/  FFMA R140, R83, R65, R44 ;  /* 0x00000041538c7223 */ /* 0x000fe2000000002c */
[----:B------:R-:W1:Y:S01]  /*4210*/  LDS.128 R60, [R101+0x1810] ;  /* 0x00181000653c7984 */ /* 0x000e620000000c00 */
[----:B------:R-:W-:Y:S01]  /*4220*/  FFMA R139, R64, R47, R139 ;  /* 0x0000002f408b7223 */ /* 0x000fe2000000008b */
[C---:B------:R-:W-:Y:S01]  /*4230*/  FFMA R126, R47.reuse, R65, R126 ;  /* 0x000000412f7e7223 */ /* 0x040fe2000000007e */
[C---:B------:R-:W-:Y:S01]  /*4240*/  FFMA R141, R47.reuse, R66, R141 ;  /* 0x000000422f8d7223 */ /* 0x040fe2000000008d */
[----:B------:R-:W2:Y:S01]  /*4250*/  LDS.128 R72, [R102+0x70] ;  /* 0x0000700066487984 */ /* 0x000ea20000000c00 */
[----:B------:R-:W-:-:S03]  /*4260*/  FFMA R144, R47, R67, R46 ;  /* 0x000000432f907223 */ /* 0x000fc6000000002e */
[----:B------:R-:W3:Y:S01]  /*4270*/  LDS.128 R44, [R102+0xb0] ;  /* 0x0000b000662c7984 */ /* 0x000ee20000000c00 */
[CC--:B------:R-:W-:Y:S01]  /*4280*/  FFMA R137, R83.reuse, R66.reuse, R137 ;  /* 0x0000004253897223 */ /* 0x0c0fe20000000089 */
[----:B------:R-:W-:Y:S01]  /*4290*/  FFMA R142, R83, R67, R124 ;  /* 0x00000043538e7223 */ /* 0x000fe2000000007c */
[C---:B------:R-:W-:Y:S01]  /*42a0*/  FFMA R83, R64.reuse, R43, R41 ;  /* 0x0000002b40537223 */ /* 0x040fe20000000029 */
[C---:B------:R-:W-:Y:S01]  /*42b0*/  FFMA R124, R43.reuse, R65, R40 ;  /* 0x000000412b7c7223 */ /* 0x040fe20000000028 */
[CC--:B------:R-:W-:Y:S01]  /*42c0*/  FFMA R125, R43.reuse, R66.reuse, R125 ;  /* 0x000000422b7d7223 */ /* 0x0c0fe2000000007d */
[-C--:B------:R-:W-:Y:S01]  /*42d0*/  FFMA R146, R43, R67.reuse, R42 ;  /* 0x000000432b927223 */ /* 0x080fe2000000002a */
[-C--:B------:R-:W-:Y:S01]  /*42e0*/  FFMA R157, R39, R66.reuse, R53 ;  /* 0x00000042279d7223 */ /* 0x080fe20000000035 */
[----:B------:R-:W4:Y:S01]  /*42f0*/  LDS.128 R40, [R102+0xf0] ;  /* 0x0000f00066287984 */ /* 0x000f220000000c00 */
[----:B------:R-:W-:Y:S01]  /*4300*/  FFMA R154, R59, R67, R52 ;  /* 0x000000433b9a7223 */ /* 0x000fe20000000034 */
[C---:B------:R-:W-:Y:S01]  /*4310*/  FFMA R131, R64.reuse, R55, R131 ;  /* 0x0000003740837223 */ /* 0x040fe20000000083 */
[C---:B------:R-:W-:Y:S01]  /*4320*/  FFMA R118, R55.reuse, R65, R118 ;  /* 0x0000004137767223 */ /* 0x040fe20000000076 */
[CC--:B------:R-:W-:Y:S01]  /*4330*/  FFMA R143, R55.reuse, R66.reuse, R143 ;  /* 0x00000042378f7223 */ /* 0x0c0fe2000000008f */
[----:B------:R-:W-:Y:S01]  /*4340*/  FFMA R156, R55, R67, R54 ;  /* 0x00000043379c7223 */ /* 0x000fe20000000036 */
[CC--:B------:R-:W-:Y:S01]  /*4350*/  FFMA R155, R51.reuse, R66.reuse, R129 ;  /* 0x00000042339b7223 */ /* 0x0c0fe20000000081 */
[----:B------:R-:W5:Y:S01]  /*4360*/  LDS.128 R52, [R102+0x130] ;  /* 0x0001300066347984 */ /* 0x000f620000000c00 */
[C---:B------:R-:W-:Y:S01]  /*4370*/  FFMA R127, R64.reuse, R51, R127 ;  /* 0x00000033407f7223 */ /* 0x040fe2000000007f */
[C---:B------:R-:W-:Y:S01]  /*4380*/  FFMA R114, R51.reuse, R65, R114 ;  /* 0x0000004133727223 */ /* 0x040fe20000000072 */
[----:B------:R-:W-:Y:S01]  /*4390*/  FFMA R148, R51, R67, R116 ;  /* 0x0000004333947223 */ /* 0x000fe20000000074 */
[C---:B------:R-:W-:Y:S01]  /*43a0*/  FFMA R129, R64.reuse, R39, R49 ;  /* 0x0000002740817223 */ /* 0x040fe20000000031 */
[----:B------:R-:W-:Y:S01]  /*43b0*/  FFMA R150, R39, R67, R48 ;  /* 0x0000004327967223 */ /* 0x000fe20000000030 */
[-C--:B------:R-:W-:Y:S01]  /*43c0*/  FFMA R152, R59, R65.reuse, R50 ;  /* 0x000000413b987223 */ /* 0x080fe20000000032 */
[----:B------:R-:W-:Y:S01]  /*43d0*/  FFMA R116, R39, R65, R36 ;  /* 0x0000004127747223 */ /* 0x000fe20000000024 */
[----:B------:R-:W5:Y:S01]  /*43e0*/  LDS.128 R48, [R102+0x170] ;  /* 0x0001700066307984 */ /* 0x000f620000000c00 */
[----:B------:R-:W-:Y:S01]  /*43f0*/  FFMA R117, R64, R59, R117 ;  /* 0x0000003b40757223 */ /* 0x000fe20000000075 */
[----:B------:R-:W-:-:S02]  /*4400*/  FFMA R119, R59, R66, R119 ;  /* 0x000000423b777223 */ /* 0x000fc40000000077 */
        /* <DEDUP_REMOVED lines=18> */
[----:B------:R-:W-:-:S02]  /*4530*/  FFMA R162, R44, R77, R38 ;  /* 0x0000004d2ca27223 */ /* 0x000fc40000000026 */
[----:B------:R0:W1:Y:S01]  /*4540*/  LDS.128 R36, [R102+0x1b0] ;  /* 0x0001b00066247984 */ /* 0x0000620000000c00 */
        /* <DEDUP_REMOVED lines=17> */
[C---:B------:R-:W-:Y:S01]  /*4660*/  FFMA R113, R52.reuse, R78, R113 ;  /* 0x0000004e34717223 */ /* 0x040fe20000000071 */
[C---:B------:R-:W-:Y:S01]  /*4670*/  FFMA R127, R52.reuse, R60, R127 ;  /* 0x0000003c347f7223 */ /* 0x040fe2000000007f */
[C---:B------:R-:W-:Y:S01]  /*4680*/  FFMA R114, R52.reuse, R61, R114 ;  /* 0x0000003d34727223 */ /* 0x040fe20000000072 */
[C---:B------:R-:W-:Y:S01]  /*4690*/  FFMA R155, R52.reuse, R62, R155 ;  /* 0x0000003e349b7223 */ /* 0x040fe2000000009b */
[----:B------:R-:W-:Y:S01]  /*46a0*/  FFMA R148, R52, R63, R148 ;  /* 0x0000003f34947223 */ /* 0x000fe20000000094 */
[----:B------:R-:W2:Y:S01]  /*46b0*/  LDS.128 R56, [R101+0x1a00] ;  /* 0x001a000065387984 */ /* 0x000ea20000000c00 */
        /* <DEDUP_REMOVED lines=9> */
[C---:B0-----:R-:W-:Y:S01]  /*4750*/  FFMA R102, R64.reuse, R78, R111 ;  /* 0x0000004e40667223 */ /* 0x041fe2000000006f */
        /* <DEDUP_REMOVED lines=9> */
[----:B------:R-:W-:-:S02]  /*47f0*/  FFMA R36, R64, R76, R105 ;  /* 0x0000004c40247223 */ /* 0x000fc40000000069 */
[----:B------:R-:W0:Y:S01]  /*4800*/  LDS.128 R76, [R101+0x1a10] ;  /* 0x001a1000654c7984 */ /* 0x000e220000000c00 */
[C---:B------:R-:W-:Y:S01]  /*4810*/  FFMA R131, R64.reuse, R60, R131 ;  /* 0x0000003c40837223 */ /* 0x040fe20000000083 */
[C---:B------:R-:W-:Y:S01]  /*4820*/  FFMA R118, R64.reuse, R61, R118 ;  /* 0x0000003d40767223 */ /* 0x040fe20000000076 */
[C---:B------:R-:W-:Y:S01]  /*4830*/  FFMA R143, R64.reuse, R62, R143 ;  /* 0x0000003e408f7223 */ /* 0x040fe2000000008f */
[----:B------:R-:W-:Y:S02]  /*4840*/  FFMA R156, R64, R63, R156 ;  /* 0x0000003f409c7223 */ /* 0x000fe4000000009c */
[----:B------:R-:W1:Y:S01]  /*4850*/  LDS.128 R60, [R101+0x1c00] ;  /* 0x001c0000653c7984 */ /* 0x000e620000000c00 */
[C---:B--2---:R-:W-:Y:S01]  /*4860*/  FFMA R109, R56.reuse, R53, R121 ;  /* 0x00000035386d7223 */ /* 0x044fe20000000079 */
[C---:B------:R-:W-:Y:S01]  /*4870*/  FFMA R111, R56.reuse, R41, R44 ;  /* 0x00000029386f7223 */ /* 0x040fe2000000002c */
[C---:B------:R-:W-:Y:S01]  /*4880*/  FFMA R121, R56.reuse, R65, R36 ;  /* 0x0000004138797223 */ /* 0x040fe20000000024 */
[C---:B------:R-:W-:Y:S01]  /*4890*/  FFMA R107, R56.reuse, R49, R135 ;  /* 0x00000031386b7223 */ /* 0x040fe20000000087 */
[C---:B------:R-:W-:Y:S01]  /*48a0*/  FFMA R105, R56.reuse, R37, R145 ;  /* 0x0000002538697223 */ /* 0x040fe20000000091 */
[C---:B------:R-:W-:Y:S01]  /*48b0*/  FFMA R163, R53.reuse, R57, R115 ;  /* 0x0000003935a37223 */ /* 0x040fe20000000073 */
[-C--:B------:R-:W-:Y:S01]  /*48c0*/  FFMA R36, R53, R58.reuse, R113 ;  /* 0x0000003a35247223 */ /* 0x080fe20000000071 */
[-C--:B------:R-:W-:Y:S01]  /*48d0*/  FFMA R44, R37, R58.reuse, R48 ;  /* 0x0000003a252c7223 */ /* 0x080fe20000000030 */
        /* <DEDUP_REMOVED lines=24> */
[C---:B0-----:R-:W-:Y:S01]  /*4a60*/  FFMA R151, R76.reuse, R69, R151 ;  /* 0x000000454c977223 */ /* 0x041fe20000000097 */
[C---:B------:R-:W-:Y:S01]  /*4a70*/  FFMA R136, R69.reuse, R77, R136 ;  /* 0x0000004d45887223 */ /* 0x040fe20000000088 */
[CC--:B------:R-:W-:Y:S01]  /*4a80*/  FFMA R149, R69.reuse, R78.reuse, R149 ;  /* 0x0000004e45957223 */ /* 0x0c0fe20000000095 */
[----:B------:R-:W-:Y:S01]  /*4a90*/  FFMA R138, R69, R79, R138 ;  /* 0x0000004f458a7223 */ /* 0x000fe2000000008a */
[----:B------:R-:W0:Y:S01]  /*4aa0*/  LDS.128 R56, [R101+0x1c10] ;  /* 0x001c100065387984 */ /* 0x000e220000000c00 */
        /* <DEDUP_REMOVED lines=28> */
[----:B-1----:R-:W-:Y:S01]  /*4c70*/  FFMA R80, R60, R50, R107 ;  /* 0x000000323c507223 */ /* 0x002fe2000000006b */
        /* <DEDUP_REMOVED lines=23> */
[----:B------:R-:W1:Y:S01]  /*4df0*/  LDS.128 R76, [R101+0x1e00] ;  /* 0x001e0000654c7984 */ /* 0x000e620000000c00 */
        /* <DEDUP_REMOVED lines=9> */
[----:B------:R-:W-:Y:S01]  /*4e90*/  ISETP.GE.U32.AND P0, PT, R21, 0x7f0, PT ;  /* 0x000007f01500780c */ /* 0x000fe20003f06070 */
[----:B0-----:R-:W-:Y:S01]  /*4ea0*/  FFMA R151, R56, R70, R151 ;  /* 0x0000004638977223 */ /* 0x001fe20000000097 */
[C---:B------:R-:W-:Y:S01]  /*4eb0*/  FFMA R111, R70.reuse, R57, R136 ;  /* 0x00000039466f7223 */ /* 0x040fe20000000088 */
[C---:B------:R-:W-:Y:S01]  /*4ec0*/  FFMA R149, R70.reuse, R58, R149 ;  /* 0x0000003a46957223 */ /* 0x040fe20000000095 */
[----:B------:R-:W-:Y:S01]  /*4ed0*/  FFMA R138, R70, R59, R138 ;  /* 0x0000003b468a7223 */ /* 0x000fe2000000008a */
[----:B------:R-:W-:Y:S01]  /*4ee0*/  FFMA R70, R74, R57, R69 ;  /* 0x000000394a467223 */ /* 0x000fe20000000045 */
        /* <DEDUP_REMOVED lines=13> */
[C---:B------:R-:W-:Y:S01]  /*4fc0*/  FFMA R155, R54.reuse, R58, R155 ;  /* 0x0000003a369b7223 */ /* 0x040fe2000000009b */
[-C--:B------:R-:W-:Y:S01]  /*4fd0*/  FFMA R148, R54, R59.reuse, R148 ;  /* 0x0000003b36947223 */ /* 0x080fe20000000094 */
[----:B------:R-:W-:Y:S01]  /*4fe0*/  FFMA R41, R56, R50, R129 ;  /* 0x0000003238297223 */ /* 0x000fe20000000081 */
[----:B------:R-:W-:Y:S01]  /*4ff0*/  FFMA R150, R50, R59, R150 ;  /* 0x0000003b32967223 */ /* 0x000fe20000000096 */
[----:B------:R-:W-:Y:S01]  /*5000*/  FFMA R135, R56, R38, R117 ;  /* 0x0000002638877223 */ /* 0x000fe20000000075 */
[CC--:B------:R-:W-:Y:S01]  /*5010*/  FFMA R45, R38.reuse, R57.reuse, R49 ;  /* 0x00000039262d7223 */ /* 0x0c0fe20000000031 */
[----:B------:R-:W-:Y:S01]  /*5020*/  FFMA R119, R38, R58, R119 ;  /* 0x0000003a26777223 */ /* 0x000fe20000000077 */
[----:B------:R-:W-:Y:S01]  /*5030*/  FFMA R131, R56, R66, R131 ;  /* 0x0000004238837223 */ /* 0x000fe20000000083 */
[C---:B------:R-:W-:Y:S01]  /*5040*/  FFMA R54, R50.reuse, R57, R53 ;  /* 0x0000003932367223 */ /* 0x040fe20000000035 */
[-C--:B------:R-:W-:Y:S01]  /*5050*/  FFMA R145, R50, R58.reuse, R157 ;  /* 0x0000003a32917223 */ /* 0x080fe2000000009d */
[----:B------:R-:W-:Y:S01]  /*5060*/  FFMA R38, R38, R59, R154 ;  /* 0x0000003b26267223 */ /* 0x000fe2000000009a */
[C---:B------:R-:W-:Y:S01]  /*5070*/  FFMA R56, R66.reuse, R57, R37 ;  /* 0x0000003942387223 */ /* 0x040fe20000000025 */
[C---:B------:R-:W-:Y:S01]  /*5080*/  FFMA R143, R66.reuse, R58, R143 ;  /* 0x0000003a428f7223 */ /* 0x040fe2000000008f */
[----:B------:R-:W-:Y:S01]  /*5090*/  FFMA R156, R66, R59, R156 ;  /* 0x0000003b429c7223 */ /* 0x000fe2000000009c */
[----:B-1----:R-:W-:Y:S01]  /*50a0*/  FFMA R154, R71, R79, R48 ;  /* 0x0000004f479a7223 */ /* 0x002fe20000000030 */
[----:B------:R-:W-:Y:S01]  /*50b0*/  FFMA R50, R75, R77, R114 ;  /* 0x0000004d4b327223 */ /* 0x000fe20000000072 */
[CC--:B------:R-:W-:Y:S01]  /*50c0*/  FFMA R117, R43.reuse, R78.reuse, R126 ;  /* 0x0000004e2b757223 */ /* 0x0c0fe2000000007e */
[----:B------:R-:W-:Y:S01]  /*50d0*/  FFMA R48, R43, R79, R107 ;  /* 0x0000004f2b307223 */ /* 0x000fe2000000006b */
[C---:B------:R-:W-:Y:S01]  /*50e0*/  FFMA R123, R76.reuse, R47, R104 ;  /* 0x0000002f4c7b7223 */ /* 0x040fe20000000068 */
[----:B------:R-:W-:Y:S01]  /*50f0*/  FFMA R109, R76, R51, R80 ;  /* 0x000000334c6d7223 */ /* 0x000fe20000000050 */
[----:B--2---:R-:W-:Y:S01]  /*5100*/  FFMA R165, R60, R75, R153 ;  /* 0x0000004b3ca57223 */ /* 0x004fe20000000099 */
        /* <DEDUP_REMOVED lines=9> */
[C---:B------:R-:W-:Y:S01]  /*51a0*/  FFMA R107, R60.reuse, R71, R151 ;  /* 0x000000473c6b7223 */ /* 0x040fe20000000097 */
[----:B------:R-:W-:Y:S01]  /*51b0*/  FFMA R114, R71, R61, R111 ;  /* 0x0000003d47727223 */ /* 0x000fe2000000006f */
[----:B------:R-:W-:Y:S01]  /*51c0*/  FFMA R153, R60, R47, R113 ;  /* 0x0000002f3c997223 */ /* 0x000fe20000000071 */
[----:B------:R-:W-:Y:S01]  /*51d0*/  FFMA R115, R51, R63, R150 ;  /* 0x0000003f33737223 */ /* 0x000fe20000000096 */
        /* <DEDUP_REMOVED lines=19> */
[C---:B------:R-:W-:Y:S01]  /*5310*/  FFMA R52, R75.reuse, R61, R70 ;  /* 0x0000003d4b347223 */ /* 0x040fe20000000046 */
[CC--:B------:R-:W-:Y:S01]  /*5320*/  FFMA R163, R75.reuse, R62.reuse, R69 ;  /* 0x0000003e4ba37223 */ /* 0x0c0fe20000000045 */
[----:B------:R-:W-:Y:S01]  /*5330*/  FFMA R124, R75, R63, R142 ;  /* 0x0000003f4b7c7223 */ /* 0x000fe2000000008e */
        /* <DEDUP_REMOVED lines=15> */
[C---:B------:R-:W-:Y:S01]  /*5430*/  FFMA R111, R39.reuse, R61, R45 ;  /* 0x0000003d276f7223 */ /* 0x040fe2000000002d */
[CC--:B------:R-:W-:Y:S01]  /*5440*/  FFMA R119, R39.reuse, R62.reuse, R119 ;  /* 0x0000003e27777223 */ /* 0x0c0fe20000000077 */
[----:B------:R-:W-:Y:S01]  /*5450*/  FFMA R158, R39, R63, R38 ;  /* 0x0000003f279e7223 */ /* 0x000fe20000000026 */
[----:B------:R-:W-:Y:S01]  /*5460*/  FFMA R131, R60, R67, R131 ;  /* 0x000000433c837223 */ /* 0x000fe20000000083 */
[----:B------:R-:W-:Y:S01]  /*5470*/  FFMA R150, R67, R61, R56 ;  /* 0x0000003d43967223 */ /* 0x000fe20000000038 */
[----:B------:R-:W-:Y:S01]  /*5480*/  IADD3 R21, PT, PT, R21, 0x10, RZ ;  /* 0x0000001015157810 */ /* 0x000fe20007ffe0ff */
[C---:B------:R-:W-:Y:S01]  /*5490*/  FFMA R143, R67.reuse, R62, R143 ;  /* 0x0000003e438f7223 */ /* 0x040fe2000000008f */
[----:B------:R-:W-:Y:S01]  /*54a0*/  FFMA R113, R67, R63, R156 ;  /* 0x0000003f43717223 */ /* 0x000fe2000000009c */
[----:B------:R-:W-:-:S02]  /*54b0*/  IADD3 R31, PT, PT, R31, 0x10, RZ ;  /* 0x000000101f1f7810 */ /* 0x000fc40007ffe0ff */
[----:B------:R-:W-:Y:S02]  /*54c0*/  IADD3 R29, PT, PT, R29, 0x10, RZ ;  /* 0x000000101d1d7810 */ /* 0x000fe40007ffe0ff */
[----:B------:R-:W-:Y:S02]  /*54d0*/  IADD3 R27, PT, PT, R27, 0x10, RZ ;  /* 0x000000101b1b7810 */ /* 0x000fe40007ffe0ff */
[----:B------:R-:W-:Y:S02]  /*54e0*/  IADD3 R25, PT, PT, R25, 0x10, RZ ;  /* 0x0000001019197810 */ /* 0x000fe40007ffe0ff */
[----:B------:R-:W-:Y:S02]  /*54f0*/  IADD3 R23, PT, PT, R23, 0x10, RZ ;  /* 0x0000001017177810 */ /* 0x000fe40007ffe0ff */
[----:B------:R-:W-:Y:S02]  /*5500*/  IADD3 R15, PT, PT, R15, 0x10, RZ ;  /* 0x000000100f0f7810 */ /* 0x000fe40007ffe0ff */
[----:B------:R-:W-:-:S02]  /*5510*/  IADD3 R17, PT, PT, R17, 0x10, RZ ;  /* 0x0000001011117810 */ /* 0x000fc40007ffe0ff */
[----:B------:R-:W-:Y:S02]  /*5520*/  IADD3 R18, PT, PT, R18, 0x10, RZ ;  /* 0x0000001012127810 */ /* 0x000fe40007ffe0ff */
[C---:B------:R-:W-:Y:S02]  /*5530*/  LEA R16, R35.reuse, R16, 0x4 ;  /* 0x0000001023107211 */ /* 0x040fe400078e20ff */
[C---:B------:R-:W-:Y:S02]  /*5540*/  LEA R32, R35.reuse, R32, 0x4 ;  /* 0x0000002023207211 */ /* 0x040fe400078e20ff */
[C---:B------:R-:W-:Y:S02]  /*5550*/  LEA R30, R35.reuse, R30, 0x4 ;  /* 0x0000001e231e7211 */ /* 0x040fe400078e20ff */
[C---:B------:R-:W-:Y:S02]  /*5560*/  LEA R28, R35.reuse, R28, 0x4 ;  /* 0x0000001c231c7211 */ /* 0x040fe400078e20ff */
[----:B------:R-:W-:-:S02]  /*5570*/  LEA R26, R35, R26, 0x4 ;  /* 0x0000001a231a7211 */ /* 0x000fc400078e20ff */
[C---:B------:R-:W-:Y:S02]  /*5580*/  LEA R24, R35.reuse, R24, 0x4 ;  /* 0x0000001823187211 */ /* 0x040fe400078e20ff */
[C---:B------:R-:W-:Y:S02]  /*5590*/  LEA R22, R35.reuse, R22, 0x4 ;  /* 0x0000001623167211 */ /* 0x040fe400078e20ff */
[----:B------:R-:W-:Y:S01]  /*55a0*/  LEA R20, R35, R20, 0x4 ;  /* 0x0000001423147211 */ /* 0x000fe200078e20ff */
[----:B------:R-:W-:Y:S06]  /*55b0*/  BAR.SYNC.DEFER_BLOCKING 0x0 ;  /* 0x0000000000007b1d */ /* 0x000fec0000010000 */
[----:B------:R-:W-:Y:S05]  /*55c0*/  @!P0 BRA `(.L_x_16) ;  /* 0xffffffb4002c8947 */ /* 0x000fea000383ffff */
[----:B------:R-:W0:Y:S01]  /*55d0*/  LDC.64 R12, c[0x0][0x390] ;  /* 0x0000e400ff0c7b82 */ /* 0x000e220000000a00 */
[----:B------:R-:W-:-:S05]  /*55e0*/  IADD3 R14, PT, PT, R14, R19, RZ ;  /* 0x000000130e0e7210 */ /* 0x000fca0007ffe0ff */
[----:B------:R-:W-:-:S05]  /*55f0*/  IMAD R26, R14, R35, R2 ;  /* 0x000000230e1a7224 */ /* 0x000fca00078e0202 */
[C---:B------:R-:W-:Y:S02]  /*5600*/  IADD3 R27, PT, PT, R26.reuse, 0x1, RZ ;  /* 0x000000011a1b7810 */ /* 0x040fe40007ffe0ff */
[C---:B------:R-:W-:Y:S02]  /*5610*/  IADD3 R15, PT, PT, R26.reuse, 0x2, RZ ;  /* 0x000000021a0f7810 */ /* 0x040fe40007ffe0ff */
[C---:B------:R-:W-:Y:S02]  /*5620*/  IADD3 R21, PT, PT, R26.reuse, 0x3, RZ ;  /* 0x000000031a157810 */ /* 0x040fe40007ffe0ff */
[C---:B------:R-:W-:Y:S02]  /*5630*/  IADD3 R23, PT, PT, R26.reuse, 0x4, RZ ;  /* 0x000000041a177810 */ /* 0x040fe40007ffe0ff */
[C---:B------:R-:W-:Y:S02]  /*5640*/  IADD3 R25, PT, PT, R26.reuse, 0x5, RZ ;  /* 0x000000051a197810 */ /* 0x040fe40007ffe0ff */
[----:B------:R-:W-:-:S02]  /*5650*/  IADD3 R29, PT, PT, R26, 0x6, RZ ;  /* 0x000000061a1d7810 */ /* 0x000fc40007ffe0ff */
[C---:B------:R-:W-:Y:S01]  /*5660*/  IADD3 R31, PT, PT, R26.reuse, 0x7, RZ ;  /* 0x000000071a1f7810 */ /* 0x040fe20007ffe0ff */
[C---:B0-----:R-:W-:Y:S01]  /*5670*/  IMAD.WIDE.U32 R18, R26.reuse, 0x4, R12 ;  /* 0x000000041a127825 */ /* 0x041fe200078e000c */
[----:B------:R-:W-:-:S03]  /*5680*/  IADD3 R28, PT, PT, R26, R35, RZ ;  /* 0x000000231a1c7210 */ /* 0x000fc60007ffe0ff */
[--C-:B------:R-:W-:Y:S01]  /*5690*/  IMAD.WIDE.U32 R16, R27, 0x4, R12.reuse ;  /* 0x000000041b107825 */ /* 0x100fe200078e000c */
[----:B------:R0:W-:Y:S01]  /*56a0*/  STG.E desc[UR6][R18.64], R133 ;  /* 0x0000008512007986 */ /* 0x0001e2000c101906 */
[C---:B------:R-:W-:Y:S02]  /*56b0*/  IADD3 R37, PT, PT, R28.reuse, 0x6, RZ ;  /* 0x000000061c257810 */ /* 0x040fe40007ffe0ff */
[--C-:B------:R-:W-:Y:S01]  /*56c0*/  IMAD.WIDE.U32 R14, R15, 0x4, R12.reuse ;  /* 0x000000040f0e7825 */ /* 0x100fe200078e000c */
[----:B------:R1:W-:Y:S03]  /*56d0*/  STG.E desc[UR6][R16.64], R110 ;  /* 0x0000006e10007986 */ /* 0x0003e6000c101906 */
[--C-:B------:R-:W-:Y:S01]  /*56e0*/  IMAD.WIDE.U32 R20, R21, 0x4, R12.reuse ;  /* 0x0000000415147825 */ /* 0x100fe200078e000c */
[----:B------:R2:W-:Y:S03]  /*56f0*/  STG.E desc[UR6][R14.64], R147 ;  /* 0x000000930e007986 */ /* 0x0005e6000c101906 */
[--C-:B------:R-:W-:Y:S01]  /*5700*/  IMAD.WIDE.U32 R22, R23, 0x4, R12.reuse ;  /* 0x0000000417167825 */ /* 0x100fe200078e000c */
[----:B------:R-:W-:Y:S03]  /*5710*/  STG.E desc[UR6][R20.64], R154 ;  /* 0x0000009a14007986 */ /* 0x000fe6000c101906 */
[--C-:B------:R-:W-:Y:S01]  /*5720*/  IMAD.WIDE.U32 R24, R25, 0x4, R12.reuse ;  /* 0x0000000419187825 */ /* 0x100fe200078e000c */
[----:B------:R3:W-:Y:S03]  /*5730*/  STG.E desc[UR6][R22.64], R107 ;  /* 0x0000006b16007986 */ /* 0x0007e6000c101906 */
[--C-:B0-----:R-:W-:Y:S01]  /*5740*/  IMAD.WIDE.U32 R18, R29, 0x4, R12.reuse ;  /* 0x000000041d127825 */ /* 0x101fe200078e000c */
[-C--:B------:R-:W-:Y:S01]  /*5750*/  IADD3 R29, PT, PT, R27, R35.reuse, RZ ;  /* 0x000000231b1d7210 */ /* 0x080fe20007ffe0ff */
[----:B------:R0:W-:Y:S01]  /*5760*/  STG.E desc[UR6][R24.64], R114 ;  /* 0x0000007218007986 */ /* 0x0001e2000c101906 */
[C---:B------:R-:W-:Y:S01]  /*5770*/  IADD3 R27, PT, PT, R28.reuse, 0x2, RZ ;  /* 0x000000021c1b7810 */ /* 0x040fe20007ffe0ff */
[--C-:B-1----:R-:W-:Y:S01]  /*5780*/  IMAD.WIDE.U32 R16, R31, 0x4, R12.reuse ;  /* 0x000000041f107825 */ /* 0x102fe200078e000c */
[C---:B------:R-:W-:Y:S01]  /*5790*/  IADD3 R31, PT, PT, R28.reuse, 0x4, RZ ;  /* 0x000000041c1f7810 */ /* 0x040fe20007ffe0ff */
[----:B------:R-:W-:Y:S02]  /*57a0*/  STG.E desc[UR6][R18.64], R149 ;  /* 0x0000009512007986 */ /* 0x000fe4000c101906 */
[C-C-:B--2---:R-:W-:Y:S01]  /*57b0*/  IMAD.WIDE.U32 R14, R28.reuse, 0x4, R12.reuse ;  /* 0x000000041c0e7825 */ /* 0x144fe200078e000c */
[C---:B---3--:R-:W-:Y:S01]  /*57c0*/  IADD3 R23, PT, PT, R28.reuse, 0x3, RZ ;  /* 0x000000031c177810 */ /* 0x048fe20007ffe0ff */
[----:B------:R1:W-:Y:S02]  /*57d0*/  STG.E desc[UR6][R16.64], R138 ;  /* 0x0000008a10007986 */ /* 0x0003e4000c101906 */
[C-C-:B------:R-:W-:Y:S01]  /*57e0*/  IMAD.WIDE.U32 R20, R29.reuse, 0x4, R12.reuse ;  /* 0x000000041d147825 */ /* 0x140fe200078e000c */
[----:B------:R-:W-:Y:S01]  /*57f0*/  IADD3 R29, PT, PT, R29, R35, RZ ;  /* 0x000000231d1d7210 */ /* 0x000fe20007ffe0ff */
[----:B------:R2:W-:Y:S01]  /*5800*/  STG.E desc[UR6][R14.64], R53 ;  /* 0x000000350e007986 */ /* 0x0005e2000c101906 */
[----:B0-----:R-:W-:Y:S01]  /*5810*/  IADD3 R25, PT, PT, R28, 0x5, RZ ;  /* 0x000000051c197810 */ /* 0x001fe20007ffe0ff */
[----:B------:R-:W-:-:S02]  /*5820*/  IMAD.WIDE.U32 R26, R27, 0x4, R12 ;  /* 0x000000041b1a7825 */ /* 0x000fc400078e000c */
[----:B------:R-:W-:Y:S02]  /*5830*/  STG.E desc[UR6][R20.64], R50 ;  /* 0x0000003214007986 */ /* 0x000fe4000c101906 */
[--C-:B------:R-:W-:Y:S02]  /*5840*/  IMAD.WIDE.U32 R22, R23, 0x4, R12.reuse ;  /* 0x0000000417167825 */ /* 0x100fe400078e000c */
[----:B------:R0:W-:Y:S02]  /*5850*/  STG.E desc[UR6][R26.64], R137 ;  /* 0x000000891a007986 */ /* 0x0001e4000c101906 */
[--C-:B-1----:R-:W-:Y:S01]  /*5860*/  IMAD.WIDE.U32 R16, R25, 0x4, R12.reuse ;  /* 0x0000000419107825 */ /* 0x102fe200078e000c */
[C---:B------:R-:W-:Y:S01]  /*5870*/  IADD3 R25, PT, PT, R28.reuse, 0x7, RZ ;  /* 0x000000071c197810 */ /* 0x040fe20007ffe0ff */
[----:B------:R1:W-:Y:S01]  /*5880*/  STG.E desc[UR6][R22.64], R140 ;  /* 0x0000008c16007986 */ /* 0x0003e2000c101906 */
[----:B------:R-:W-:Y:S01]  /*5890*/  IADD3 R28, PT, PT, R28, R35, RZ ;  /* 0x000000231c1c7210 */ /* 0x000fe20007ffe0ff */
[----:B------:R-:W-:-:S03]  /*58a0*/  IMAD.WIDE.U32 R18, R31, 0x4, R12 ;  /* 0x000000041f127825 */ /* 0x000fc600078e000c */
[C---:B------:R-:W-:Y:S01]  /*58b0*/  IADD3 R31, PT, PT, R28.reuse, 0x3, RZ ;  /* 0x000000031c1f7810 */ /* 0x040fe20007ffe0ff */
[--C-:B--2---:R-:W-:Y:S01]  /*58c0*/  IMAD.WIDE.U32 R14, R37, 0x4, R12.reuse ;  /* 0x00000004250e7825 */ /* 0x104fe200078e000c */
[----:B------:R2:W-:Y:S01]  /*58d0*/  STG.E desc[UR6][R18.64], R165 ;  /* 0x000000a512007986 */ /* 0x0005e2000c101906 */
[C---:B0-----:R-:W-:Y:S02]  /*58e0*/  IADD3 R27, PT, PT, R28.reuse, 0x2, RZ ;  /* 0x000000021c1b7810 */ /* 0x041fe40007ffe0ff */
[--C-:B------:R-:W-:Y:S01]  /*58f0*/  IMAD.WIDE.U32 R24, R25, 0x4, R12.reuse ;  /* 0x0000000419187825 */ /* 0x100fe200078e000c */
[----:B------:R0:W-:Y:S01]  /*5900*/  STG.E desc[UR6][R16.64], R52 ;  /* 0x0000003410007986 */ /* 0x0001e2000c101906 */
[C---:B------:R-:W-:Y:S02]  /*5910*/  IADD3 R37, PT, PT, R28.reuse, 0x7, RZ ;  /* 0x000000071c257810 */ /* 0x040fe40007ffe0ff */
[--C-:B------:R-:W-:Y:S01]  /*5920*/  IMAD.WIDE.U32 R20, R28, 0x4, R12.reuse ;  /* 0x000000041c147825 */ /* 0x100fe200078e000c */
[----:B------:R3:W-:Y:S03]  /*5930*/  STG.E desc[UR6][R14.64], R163 ;  /* 0x000000a30e007986 */ /* 0x0007e6000c101906 */
[C---:B-1----:R-:W-:Y:S01]  /*5940*/  IMAD.WIDE.U32 R22, R29.reuse, 0x4, R12 ;  /* 0x000000041d167825 */ /* 0x042fe200078e000c */
[----:B------:R1:W-:Y:S01]  /*5950*/  STG.E desc[UR6][R24.64], R124 ;  /* 0x0000007c18007986 */ /* 0x0003e2000c101906 */
[----:B------:R-:W-:-:S02]  /*5960*/  IADD3 R29, PT, PT, R29, R35, RZ ;  /* 0x000000231d1d7210 */ /* 0x000fc40007ffe0ff */
[--C-:B--2---:R-:W-:Y:S01]  /*5970*/  IMAD.WIDE.U32 R18, R27, 0x4, R12.reuse ;  /* 0x000000041b127825 */ /* 0x104fe200078e000c */
[C---:B------:R-:W-:Y:S01]  /*5980*/  IADD3 R27, PT, PT, R28.reuse, 0x5, RZ ;  /* 0x000000051c1b7810 */ /* 0x040fe20007ffe0ff */
[----:B------:R2:W-:Y:S01]  /*5990*/  STG.E desc[UR6][R20.64], R123 ;  /* 0x0000007b14007986 */ /* 0x0005e2000c101906 */
[-C--:B------:R-:W-:Y:S01]  /*59a0*/  IADD3 R122, PT, PT, R29, R35.reuse, RZ ;  /* 0x000000231d7a7210 */ /* 0x080fe20007ffe0ff */
[--C-:B0-----:R-:W-:Y:S01]  /*59b0*/  IMAD.WIDE.U32 R16, R31, 0x4, R12.reuse ;  /* 0x000000041f107825 */ /* 0x101fe200078e000c */
[C---:B---3--:R-:W-:Y:S01]  /*59c0*/  IADD3 R15, PT, PT, R28.reuse, 0x4, RZ ;  /* 0x000000041c0f7810 */ /* 0x048fe20007ffe0ff */
[----:B------:R-:W-:Y:S01]  /*59d0*/  STG.E desc[UR6][R22.64], R152 ;  /* 0x0000009816007986 */ /* 0x000fe2000c101906 */
        /* <DEDUP_REMOVED lines=8> */
[C---:B------:R-:W-:Y:S01]  /*5a60*/  IADD3 R149, PT, PT, R28.reuse, 0x4, RZ ;  /* 0x000000041c957810 */ /* 0x040fe20007ffe0ff */
[--C-:B-1----:R-:W-:Y:S01]  /*5a70*/  IMAD.WIDE.U32 R24, R27, 0x4, R12.reuse ;  /* 0x000000041b187825 */ /* 0x102fe200078e000c */
[----:B------:R-:W-:Y:S01]  /*5a80*/  IADD3 R147, PT, PT, R28, 0x5, RZ ;  /* 0x000000051c937810 */ /* 0x000fe20007ffe0ff */
[----:B------:R1:W-:Y:S01]  /*5a90*/  STG.E desc[UR6][R14.64], R153 ;  /* 0x000000990e007986 */ /* 0x0003e2000c101906 */
[----:B------:R-:W-:Y:S01]  /*5aa0*/  IADD3 R44, PT, PT, R62, R35, RZ ;  /* 0x000000233e2c7210 */ /* 0x000fe20007ffe0ff */
[----:B--2---:R-:W-:-:S02]  /*5ab0*/  IMAD.WIDE.U32 R20, R31, 0x4, R12 ;  /* 0x000000041f147825 */ /* 0x004fc400078e000c */
[----:B------:R-:W-:Y:S01]  /*5ac0*/  STG.E desc[UR6][R24.64], R108 ;  /* 0x0000006c18007986 */ /* 0x000fe2000c101906 */
[----:B0-----:R-:W-:Y:S01]  /*5ad0*/  IADD3 R139, PT, PT, R28, 0x7, RZ ;  /* 0x000000071c8b7810 */ /* 0x001fe20007ffe0ff */
[--C-:B------:R-:W-:Y:S01]  /*5ae0*/  IMAD.WIDE.U32 R22, R37, 0x4, R12.reuse ;  /* 0x0000000425167825 */ /* 0x100fe200078e000c */
[-C--:B------:R-:W-:Y:S01]  /*5af0*/  IADD3 R27, PT, PT, R44, R35.reuse, RZ ;  /* 0x000000232c1b7210 */ /* 0x080fe20007ffe0ff */
[----:B------:R-:W-:Y:S01]  /*5b00*/  STG.E desc[UR6][R20.64], R141 ;  /* 0x0000008d14007986 */ /* 0x000fe2000c101906 */
[C---:B---3--:R-:W-:Y:S01]  /*5b10*/  IADD3 R17, PT, PT, R28.reuse, 0x3, RZ ;  /* 0x000000031c117810 */ /* 0x048fe20007ffe0ff */
[C-C-:B------:R-:W-:Y:S01]  /*5b20*/  IMAD.WIDE.U32 R18, R28.reuse, 0x4, R12.reuse ;  /* 0x000000041c127825 */ /* 0x140fe200078e000c */
[CC--:B------:R-:W-:Y:S01]  /*5b30*/  IADD3 R132, PT, PT, R28.reuse, R35.reuse, RZ ;  /* 0x000000231c847210 */ /* 0x0c0fe20007ffe0ff */
[----:B------:R0:W-:Y:S01]  /*5b40*/  STG.E desc[UR6][R22.64], R66 ;  /* 0x0000004216007986 */ /* 0x0001e2000c101906 */
[----:B-1----:R-:W-:Y:S01]  /*5b50*/  IADD3 R15, PT, PT, R28, 0x6, RZ ;  /* 0x000000061c0f7810 */ /* 0x002fe20007ffe0ff */
        /* <DEDUP_REMOVED lines=13> */
[-C--:B0-----:R-:W-:Y:S01]  /*5c30*/  IADD3 R66, PT, PT, R132, R35.reuse, RZ ;  /* 0x0000002384427210 */ /* 0x081fe20007ffe0ff */
[----:B------:R2:W-:Y:S02]  /*5c40*/  STG.E desc[UR6][R152.64], R48 ;  /* 0x0000003098007986 */ /* 0x0005e4000c101906 */
[--C-:B------:R-:W-:Y:S01]  /*5c50*/  IMAD.WIDE.U32 R140, R15, 0x4, R12.reuse ;  /* 0x000000040f8c7825 */ /* 0x100fe200078e000c */
[C---:B------:R-:W-:Y:S01]  /*5c60*/  IADD3 R61, PT, PT, R66.reuse, 0x2, RZ ;  /* 0x00000002423d7810 */ /* 0x040fe20007ffe0ff */
        /* <DEDUP_REMOVED lines=11> */
[-C--:B------:R-:W-:Y:S01]  /*5d20*/  IADD3 R46, PT, PT, R66, R35.reuse, RZ ;  /* 0x00000023422e7210 */ /* 0x080fe20007ffe0ff */
        /* <DEDUP_REMOVED lines=8> */
[C---:B-1----:R-:W-:Y:S01]  /*5db0*/  IADD3 R19, PT, PT, R46.reuse, 0x5, RZ ;  /* 0x000000052e137810 */ /* 0x042fe20007ffe0ff */
[--C-:B------:R-:W-:Y:S01]  /*5dc0*/  IMAD.WIDE.U32 R74, R75, 0x4, R12.reuse ;  /* 0x000000044b4a7825 */ /* 0x100fe200078e000c */
[C---:B------:R-:W-:Y:S01]  /*5dd0*/  IADD3 R21, PT, PT, R46.reuse, 0x6, RZ ;  /* 0x000000062e157810 */ /* 0x040fe20007ffe0ff */
[----:B------:R2:W-:Y:S01]  /*5de0*/  STG.E desc[UR6][R78.64], R159 ;  /* 0x0000009f4e007986 */ /* 0x0005e2000c101906 */
[C---:B------:R-:W-:Y:S01]  /*5df0*/  IADD3 R23, PT, PT, R46.reuse, 0x7, RZ ;  /* 0x000000072e177810 */ /* 0x040fe20007ffe0ff */
[--C-:B------:R-:W-:Y:S01]  /*5e00*/  IMAD.WIDE.U32 R72, R73, 0x4, R12.reuse ;  /* 0x0000000449487825 */ /* 0x100fe200078e000c */
[----:B------:R-:W-:Y:S01]  /*5e10*/  IADD3 R25, PT, PT, R46, R35, RZ ;  /* 0x000000232e197210 */ /* 0x000fe20007ffe0ff */
[----:B------:R2:W-:Y:S02]  /*5e20*/  STG.E desc[UR6][R76.64], R118 ;  /* 0x000000764c007986 */ /* 0x0005e4000c101906 */
        /* <DEDUP_REMOVED lines=60> */
.L_x_15:
[----:B--2---:R-:W0:Y:S02]  /*61f0*/  LDC R12, c[0x0][0x374] ;  /* 0x0000dd00ff0c7b82 */ /* 0x004e240000000800 */
[----:B0-----:R-:W-:Y:S01]  /*6200*/  IMAD R15, R12, R33, R12 ;  /* 0x000000210c0f7224 */ /* 0x001fe200078e020c */
[----:B------:R-:W-:-:S04]  /*6210*/  IADD3 R33, PT, PT, R33, 0x1, RZ ;  /* 0x0000000121217810 */ /* 0x000fc80007ffe0ff */
[----:B------:R-:W-:-:S04]  /*6220*/  SHF.L.U32 R15, R15, 0x7, RZ ;  /* 0x000000070f0f7819 */ /* 0x000fc800000006ff */
[----:B------:R-:W-:-:S13]  /*6230*/  ISETP.GE.U32.AND P0, PT, R15, R34, PT ;  /* 0x000000220f00720c */ /* 0x000fda0003f06070 */
[----:B------:R-:W-:Y:S05]  /*6240*/  @!P0 BRA `(.L_x_17) ;  /* 0xffffffa000bc8947 */ /* 0x000fea000383ffff */
[----:B------:R-:W-:Y:S05]  /*6250*/  BSYNC.RECONVERGENT B0 ;  /* 0x0000000000007941 */ /* 0x000fea0003800200 */
.L_x_14:
        /* <DEDUP_REMOVED lines=8> */
.L_x_19:
        /* <DEDUP_REMOVED lines=10> */
.L_x_60:


//--------------------- .text._Z25shared_matmul_thread_tilePKfS0_Pfiii --------------------------
	.section	.text._Z25shared_matmul_thread_tilePKfS0_Pfiii,"ax",@progbits
	.align	128
        .global         _Z25shared_matmul_thread_tilePKfS0_Pfiii
        .type           _Z25shared_matmul_thread_tilePKfS0_Pfiii,@function
        .size           _Z25shared_matmul_thread_tilePKfS0_Pfiii,(.L_x_61 - _Z25shared_matmul_thread_tilePKfS0_Pfiii)
        .other          _Z25shared_matmul_thread_tilePKfS0_Pfiii,@"STO_CUDA_ENTRY STV_DEFAULT"
_Z25shared_matmul_thread_tilePKfS0_Pfiii:
.text._Z25shared_matmul_thread_tilePKfS0_Pfiii:
[----:B------:R-:W-:Y:S01]  /*0000*/  LDC R1, c[0x0][0x37c] ;  /* 0x0000df00ff017b82 */ /* 0x000fe20000000800 */
[----:B------:R-:W0:Y:S02]  /*0010*/  LDCU UR4, c[0x0][0x39c] ;  /* 0x00007380ff0477ac */ /* 0x000e240008000800 */
[----:B0-----:R-:W-:-:S13]  /*0020*/  ISETP.NE.AND P0, PT, RZ, UR4, PT ;  /* 0x00000004ff007c0c */ /* 0x001fda000bf05270 */
[----:B------:R-:W-:Y:S05]  /*0030*/  @!P0 EXIT ;  /* 0x000000000000894d */ /* 0x000fea0003800000 */
[----:B------:R-:W0:Y:S01]  /*0040*/  S2R R6, SR_TID.Y ;  /* 0x0000000000067919 */ /* 0x000e220000002200 */
[----:B------:R-:W1:Y:S01]  /*0050*/  S2UR UR5, SR_CgaCtaId ;  /* 0x00000000000579c3 */ /* 0x000e620000008800 */
[----:B------:R-:W0:Y:S01]  /*0060*/  LDCU UR7, c[0x0][0x360] ;  /* 0x00006c00ff0777ac */ /* 0x000e220008000800 */
[----:B------:R-:W-:Y:S01]  /*0070*/  HFMA2 R32, -RZ, RZ, 0, 0 ;  /* 0x00000000ff207431 */ /* 0x000fe200000001ff */
[----:B------:R-:W0:Y:S01]  /*0080*/  S2R R21, SR_TID.X ;  /* 0x0000000000157919 */ /* 0x000e220000002100 */
[----:B------:R-:W-:Y:S01]  /*0090*/  MOV R0, RZ ;  /* 0x000000ff00007202 */ /* 0x000fe20000000f00 */
[----:B------:R-:W-:Y:S01]  /*00a0*/  UMOV UR4, 0x400 ;  /* 0x0000040000047882 */ /* 0x000fe20000000000 */
[----:B------:R-:W2:Y:S01]  /*00b0*/  LDCU.64 UR8, c[0x0][0x358] ;  /* 0x00006b00ff0877ac */ /* 0x000ea20008000a00 */
[----:B------:R-:W3:Y:S01]  /*00c0*/  S2R R3, SR_CTAID.X ;  /* 0x0000000000037919 */ /* 0x000ee20000002500 */
[----:B------:R-:W4:Y:S01]  /*00d0*/  S2R R2, SR_CTAID.Y ;  /* 0x0000000000027919 */ /* 0x000f220000002600 */
[----:B-1----:R-:W-:-:S02]  /*00e0*/  ULEA UR6, UR5, UR4, 0x18 ;  /* 0x0000000405067291 */ /* 0x002fc4000f8ec0ff */
[----:B------:R-:W-:-:S04]  /*00f0*/  UIADD3 UR4, UPT, UPT, UR4, 0x2000, URZ ;  /* 0x0000200004047890 */ /* 0x000fc8000fffe0ff */
[----:B------:R-:W-:Y:S01]  /*0100*/  ULEA UR4, UR5, UR4, 0x18 ;  /* 0x0000000405047291 */ /* 0x000fe2000f8ec0ff */
[C---:B0-----:R-:W-:Y:S01]  /*0110*/  IMAD R5, R6.reuse, UR7, R21 ;  /* 0x0000000706057c24 */ /* 0x041fe2000f8e0215 */
[----:B------:R-:W-:-:S04]  /*0120*/  LEA R6, R6, UR6, 0x9 ;  /* 0x0000000606067c11 */ /* 0x000fc8000f8e48ff */
[----:B------:R-:W-:Y:S01]  /*0130*/  LEA R21, R21, UR4, 0x5 ;  /* 0x0000000415157c11 */ /* 0x000fe2000f8e28ff */
[C---:B------:R-:W-:Y:S01]  /*0140*/  VIADD R18, R5.reuse, 0x600 ;  /* 0x0000060005127836 */ /* 0x040fe20000000000 */
[C---:B------:R-:W-:Y:S02]  /*0150*/  SHF.L.U32 R7, R5.reuse, 0x2, RZ ;  /* 0x0000000205077819 */ /* 0x040fe400000006ff */
[C---:B------:R-:W-:Y:S02]  /*0160*/  IADD3 R16, PT, PT, R5.reuse, 0x500, RZ ;  /* 0x0000050005107810 */ /* 0x040fe40007ffe0ff */
[C---:B------:R-:W-:Y:S02]  /*0170*/  IADD3 R8, PT, PT, R5.reuse, 0x100, RZ ;  /* 0x0000010005087810 */ /* 0x040fe40007ffe0ff */
[C---:B------:R-:W-:Y:S02]  /*0180*/  IADD3 R10, PT, PT, R5.reuse, 0x200, RZ ;  /* 0x00000200050a7810 */ /* 0x040fe40007ffe0ff */
[----:B------:R-:W-:-:S02]  /*0190*/  IADD3 R12, PT, PT, R5, 0x300, RZ ;  /* 0x00000300050c7810 */ /* 0x000fc40007ffe0ff */
[----:B------:R-:W-:Y:S02]  /*01a0*/  IADD3 R14, PT, PT, R5, 0x400, RZ ;  /* 0x00000400050e7810 */ /* 0x000fe40007ffe0ff */
[----:B------:R-:W-:Y:S02]  /*01b0*/  LOP3.LUT R19, R7, 0x1fc, RZ, 0xc0, !PT ;  /* 0x000001fc07137812 */ /* 0x000fe400078ec0ff */
[C---:B------:R-:W-:Y:S02]  /*01c0*/  IADD3 R20, PT, PT, R5.reuse, 0x700, RZ ;  /* 0x0000070005147810 */ /* 0x040fe40007ffe0ff */
[----:B------:R-:W-:Y:S02]  /*01d0*/  SHF.R.U32.HI R15, RZ, 0x4, R16 ;  /* 0x00000004ff0f7819 */ /* 0x000fe40000011610 */
[----:B------:R-:W-:Y:S02]  /*01e0*/  LOP3.LUT R4, R5, 0xf, RZ, 0xc0, !PT ;  /* 0x0000000f05047812 */ /* 0x000fe400078ec0ff */
[----:B------:R-:W-:-:S02]  /*01f0*/  SHF.R.U32.HI R7, RZ, 0x4, R8 ;  /* 0x00000004ff077819 */ /* 0x000fc40000011608 */
[----:B------:R-:W-:Y:S02]  /*0200*/  SHF.R.U32.HI R9, RZ, 0x4, R10 ;  /* 0x00000004ff097819 */ /* 0x000fe4000001160a */
[----:B------:R-:W-:Y:S02]  /*0210*/  SHF.R.U32.HI R11, RZ, 0x4, R12 ;  /* 0x00000004ff0b7819 */ /* 0x000fe4000001160c */
[----:B------:R-:W-:Y:S02]  /*0220*/  SHF.R.U32.HI R13, RZ, 0x4, R14 ;  /* 0x00000004ff0d7819 */ /* 0x000fe4000001160e */
[----:B------:R-:W-:Y:S02]  /*0230*/  SHF.R.U32.HI R16, RZ, 0x7, R16 ;  /* 0x00000007ff107819 */ /* 0x000fe40000011610 */
[----:B------:R-:W-:Y:S02]  /*0240*/  SHF.R.U32.HI R17, RZ, 0x4, R18 ;  /* 0x00000004ff117819 */ /* 0x000fe40000011612 */
[----:B------:R-:W-:-:S02]  /*0250*/  IADD3 R29, PT, PT, R19, UR4, RZ ;  /* 0x00000004131d7c10 */ /* 0x000fc4000fffe0ff */
[----:B------:R-:W-:Y:S02]  /*0260*/  SHF.R.U32.HI R5, RZ, 0x7, R5 ;  /* 0x00000007ff057819 */ /* 0x000fe40000011605 */
[----:B------:R-:W-:Y:S01]  /*0270*/  SHF.R.U32.HI R8, RZ, 0x7, R8 ;  /* 0x00000007ff087819 */ /* 0x000fe20000011608 */
[----:B------:R-:W-:Y:S01]  /*0280*/  IMAD R27, R16, 0x200, R29 ;  /* 0x00000200101b7824 */ /* 0x000fe200078e021d */
[----:B------:R-:W-:Y:S02]  /*0290*/  SHF.R.U32.HI R10, RZ, 0x7, R10 ;  /* 0x00000007ff0a7819 */ /* 0x000fe4000001160a */
[----:B------:R-:W-:Y:S02]  /*02a0*/  SHF.R.U32.HI R12, RZ, 0x7, R12 ;  /* 0x00000007ff0c7819 */ /* 0x000fe4000001160c */
[----:B------:R-:W-:Y:S02]  /*02b0*/  SHF.R.U32.HI R14, RZ, 0x7, R14 ;  /* 0x00000007ff0e7819 */ /* 0x000fe4000001160e */
[----:B------:R-:W-:-:S02]  /*02c0*/  SHF.R.U32.HI R18, RZ, 0x7, R18 ;  /* 0x00000007ff127819 */ /* 0x000fc40000011612 */
[--C-:B------:R-:W-:Y:S02]  /*02d0*/  SHF.R.U32.HI R19, RZ, 0x4, R20.reuse ;  /* 0x00000004ff137819 */ /* 0x100fe40000011614 */
[----:B------:R-:W-:Y:S02]  /*02e0*/  SHF.R.U32.HI R20, RZ, 0x7, R20 ;  /* 0x00000007ff147819 */ /* 0x000fe40000011614 */
[-C--:B------:R-:W-:Y:S02]  /*02f0*/  LEA R22, R5, R29.reuse, 0x9 ;  /* 0x0000001d05167211 */ /* 0x080fe400078e48ff */
[-C--:B------:R-:W-:Y:S02]  /*0300*/  LEA R23, R8, R29.reuse, 0x9 ;  /* 0x0000001d08177211 */ /* 0x080fe400078e48ff */
[-C--:B------:R-:W-:Y:S02]  /*0310*/  LEA R24, R10, R29.reuse, 0x9 ;  /* 0x0000001d0a187211 */ /* 0x080fe400078e48ff */
[----:B------:R-:W-:-:S02]  /*0320*/  LEA R25, R12, R29, 0x9 ;  /* 0x0000001d0c197211 */ /* 0x000fc400078e48ff */
[-C--:B------:R-:W-:Y:S02]  /*0330*/  LEA R26, R14, R29.reuse, 0x9 ;  /* 0x0000001d0e1a7211 */ /* 0x080fe400078e48ff */
[-C--:B------:R-:W-:Y:S02]  /*0340*/  LEA R28, R18, R29.reuse, 0x9 ;  /* 0x0000001d121c7211 */ /* 0x080fe400078e48ff */
[----:B---3--:R-:W-:Y:S02]  /*0350*/  SHF.L.U32 R3, R3, 0x7, RZ ;  /* 0x0000000703037819 */ /* 0x008fe400000006ff */
[----:B------:R-:W-:Y:S02]  /*0360*/  IADD3 R6, PT, PT, R6, 0x100, RZ ;  /* 0x0000010006067810 */ /* 0x000fe40007ffe0ff */
[----:B------:R-:W-:Y:S02]  /*0370*/  IADD3 R21, PT, PT, R21, 0x10, RZ ;  /* 0x0000001015157810 */ /* 0x000fe40007ffe0ff */
[----:B--2-4-:R-:W-:-:S07]  /*0380*/  LEA R29, R20, R29, 0x9 ;  /* 0x0000001d141d7211 */ /* 0x014fce00078e48ff */
.L_x_26:
[----:B------:R-:W0:Y:S02]  /*0390*/  LDCU UR4, c[0x0][0x398] ;  /* 0x00007300ff0477ac */ /* 0x000e240008000800 */
[----:B0-----:R-:W-:-:S09]  /*03a0*/  UISETP.NE.AND UP0, UPT, UR4, URZ, UPT ;  /* 0x000000ff0400728c */ /* 0x001fd2000bf05270 */
[----:B------:R-:W-:Y:S05]  /*03b0*/  BRA.U !UP0, `(.L_x_20) ;  /* 0x0000001d08107547 */ /* 0x000fea000b800000 */
[----:B------:R-:W0:Y:S01]  /*03c0*/  S2R R34, SR_TID.X ;  /* 0x0000000000227919 */ /* 0x000e220000002100 */
[----:B------:R-:W0:Y:S01]  /*03d0*/  LDCU UR4, c[0x0][0x360] ;  /* 0x00006c00ff0477ac */ /* 0x000e220008000800 */
[----:B------:R-:W-:Y:S01]  /*03e0*/  HFMA2 R33, -RZ, RZ, 0, 0 ;  /* 0x00000000ff217431 */ /* 0x000fe200000001ff */
[----:B------:R-:W-:Y:S01]  /*03f0*/  BSSY.RECONVERGENT B0, `(.L_x_20) ;  /* 0x00001c0000007945 */ /* 0x000fe20003800200 */
[----:B------:R-:W0:Y:S01]  /*0400*/  S2R R31, SR_TID.Y ;  /* 0x00000000001f7919 */ /* 0x000e220000002200 */
[----:B------:R-:W-:Y:S01]  /*0410*/  MOV R40, RZ ;  /* 0x000000ff00287202 */ /* 0x000fe20000000f00 */
[----:B0-----:R-:W-:-:S05]  /*0420*/  IMAD R30, R31, UR4, R34 ;  /* 0x000000041f1e7c24 */ /* 0x001fca000f8e0222 */
[----:B------:R-:W-:Y:S02]  /*0430*/  LOP3.LUT R31, R3, 0x7f, R30, 0xf8, !PT ;  /* 0x0000007f031f7812 */ /* 0x000fe400078ef81e */
[----:B------:R-:W-:Y:S02]  /*0440*/  IADD3 R30, PT, PT, R32, R3, R34 ;  /* 0x00000003201e7210 */ /* 0x000fe40007ffe022 */
[----:B------:R-:W-:-:S07]  /*0450*/  IADD3 R31, PT, PT, R31, R32, RZ ;  /* 0x000000201f1f7210 */ /* 0x000fce0007ffe0ff */
.L_x_25:
[----:B------:R-:W0:Y:S01]  /*0460*/  S2R R35, SR_TID.Y ;  /* 0x0000000000237919 */ /* 0x000e220000002200 */
[----:B------:R-:W1:Y:S01]  /*0470*/  LDCU.64 UR4, c[0x0][0x398] ;  /* 0x00007300ff0477ac */ /* 0x000e620008000a00 */
[----:B0-----:R-:W-:-:S04]  /*0480*/  LEA R32, R2, R35, 0x7 ;  /* 0x0000002302207211 */ /* 0x001fc800078e38ff */
[----:B------:R-:W-:-:S04]  /*0490*/  IADD3 R32, PT, PT, R32, R33, RZ ;  /* 0x0000002120207210 */ /* 0x000fc80007ffe0ff */
[----:B-1----:R-:W-:-:S04]  /*04a0*/  ISETP.GE.AND P0, PT, R32, UR4, PT ;  /* 0x0000000420007c0c */ /* 0x002fc8000bf06270 */
[----:B------:R-:W-:-:S13]  /*04b0*/  ISETP.GE.OR P0, PT, R30, UR5, P0 ;  /* 0x000000051e007c0c */ /* 0x000fda0008706670 */
[----:B------:R-:W-:Y:S05]  /*04c0*/  @P0 BRA `(.L_x_21) ;  /* 0x0000001800ac0947 */ /* 0x000fea0003800000 */
[----:B------:R-:W0:Y:S01]  /*04d0*/  S2R R32, SR_TID.X ;  /* 0x0000000000207919 */ /* 0x000e220000002100 */
[----:B------:R-:W0:Y:S01]  /*04e0*/  LDCU UR4, c[0x0][0x360] ;  /* 0x00006c00ff0477ac */ /* 0x000e220008000800 */
[----:B------:R-:W-:Y:S01]  /*04f0*/  LEA R42, R2, R33, 0x7 ;  /* 0x00000021022a7211 */ /* 0x000fe200078e38ff */
[----:B------:R-:W-:Y:S01]  /*0500*/  HFMA2 R41, -RZ, RZ, 0, 0 ;  /* 0x00000000ff297431 */ /* 0x000fe200000001ff */
[----:B------:R-:W-:Y:S01]  /*0510*/  CS2R R44, SRZ ;  /* 0x00000000002c7805 */ /* 0x000fe2000001ff00 */
[----:B------:R-:W-:Y:S01]  /*0520*/  IMAD.MOV.U32 R43, RZ, RZ, RZ ;  /* 0x000000ffff2b7224 */ /* 0x000fe200078e00ff */
        /* <DEDUP_REMOVED lines=31> */
[----:B------:R-:W-:Y:S02]  /*0720*/  MOV R106, RZ ;  /* 0x000000ff006a7202 */ /* 0x000fe40000000f00 */
[-C--:B------:R-:W-:Y:S02]  /*0730*/  IADD3 R107, PT, PT, R11, R42.reuse, RZ ;  /* 0x0000002a0b6b7210 */ /* 0x080fe40007ffe0ff */
[----:B------:R-:W-:-:S02]  /*0740*/  IADD3 R108, PT, PT, R13, R42, RZ ;  /* 0x0000002a0d6c7210 */ /* 0x000fc40007ffe0ff */
[-C--:B------:R-:W-:Y:S02]  /*0750*/  IADD3 R109, PT, PT, R15, R42.reuse, RZ ;  /* 0x0000002a0f6d7210 */ /* 0x080fe40007ffe0ff */
[-C--:B------:R-:W-:Y:S02]  /*0760*/  IADD3 R110, PT, PT, R17, R42.reuse, RZ ;  /* 0x0000002a116e7210 */ /* 0x080fe40007ffe0ff */
[-C--:B------:R-:W-:Y:S02]  /*0770*/  IADD3 R111, PT, PT, R19, R42.reuse, RZ ;  /* 0x0000002a136f7210 */ /* 0x080fe40007ffe0ff */
[----:B------:R-:W-:-:S07]  /*0780*/  LEA.HI R112, R33, R42, RZ, 0x1c ;  /* 0x0000002a21707211 */ /* 0x000fce00078fe0ff */
.L_x_24:
[----:B------:R-:W0:Y:S01]  /*0790*/  LDCU UR6, c[0x0][0x3a0] ;  /* 0x00007400ff0677ac */ /* 0x000e220008000800 */
[----:B------:R-:W1:Y:S01]  /*07a0*/  LDC.64 R34, c[0x0][0x380] ;  /* 0x0000e000ff227b82 */ /* 0x000e620000000a00 */
[----:B------:R-:W-:Y:S02]  /*07b0*/  IADD3 R113, PT, PT, R4, R41, RZ ;  /* 0x0000002904717210 */ /* 0x000fe40007ffe0ff */
[----:B------:R-:W-:-:S05]  /*07c0*/  IADD3 R32, PT, PT, R7, R42, RZ ;  /* 0x0000002a07207210 */ /* 0x000fca0007ffe0ff */
[--C-:B0-----:R-:W-:Y:S01]  /*07d0*/  IMAD R39, R32, UR6, R113.reuse ;  /* 0x0000000620277c24 */ /* 0x101fe2000f8e0271 */
[----:B------:R-:W-:Y:S01]  /*07e0*/  IADD3 R32, PT, PT, R9, R42, RZ ;  /* 0x0000002a09207210 */ /* 0x000fe20007ffe0ff */
[----:B------:R-:W-:-:S04]  /*07f0*/  IMAD R115, R112, UR6, R113 ;  /* 0x0000000670737c24 */ /* 0x000fc8000f8e0271 */
[----:B------:R-:W-:Y:S02]  /*0800*/  IMAD R37, R32, UR6, R113 ;  /* 0x0000000620257c24 */ /* 0x000fe4000f8e0271 */
[----:B-1----:R-:W-:-:S04]  /*0810*/  IMAD.WIDE.U32 R114, R115, 0x4, R34 ;  /* 0x0000000473727825 */ /* 0x002fc800078e0022 */
[--C-:B------:R-:W-:Y:S02]  /*0820*/  IMAD.WIDE.U32 R38, R39, 0x4, R34.reuse ;  /* 0x0000000427267825 */ /* 0x100fe400078e0022 */
[----:B------:R-:W2:Y:S02]  /*0830*/  LDG.E R115, desc[UR8][R114.64] ;  /* 0x0000000872737981 */ /* 0x000ea4000c1e1900 */
[----:B------:R-:W-:Y:S02]  /*0840*/  IMAD.WIDE.U32 R36, R37, 0x4, R34 ;  /* 0x0000000425247825 */ /* 0x000fe400078e0022 */
[----:B------:R-:W3:Y:S02]  /*0850*/  LDG.E R38, desc[UR8][R38.64] ;  /* 0x0000000826267981 */ /* 0x000ee4000c1e1900 */
[----:B------:R-:W-:Y:S02]  /*0860*/  IMAD R33, R107, UR6, R113 ;  /* 0x000000066b217c24 */ /* 0x000fe4000f8e0271 */
[----:B------:R-:W4:Y:S02]  /*0870*/  LDG.E R116, desc[UR8][R36.64] ;  /* 0x0000000824747981 */ /* 0x000f24000c1e1900 */
[----:B------:R-:W-:-:S05]  /*0880*/  IMAD.WIDE.U32 R32, R33, 0x4, R34 ;  /* 0x0000000421207825 */ /* 0x000fca00078e0022 */
[----:B------:R0:W5:Y:S01]  /*0890*/  LDG.E R118, desc[UR8][R32.64] ;  /* 0x0000000820767981 */ /* 0x000162000c1e1900 */
[----:B------:R-:W1:Y:S01]  /*08a0*/  S2R R117, SR_TID.Y ;  /* 0x0000000000757919 */ /* 0x000e620000002200 */
[----:B------:R-:W1:Y:S01]  /*08b0*/  S2R R120, SR_TID.X ;  /* 0x0000000000787919 */ /* 0x000e620000002100 */
[----:B------:R-:W1:Y:S01]  /*08c0*/  LDCU UR4, c[0x0][0x360] ;  /* 0x00006c00ff0477ac */ /* 0x000e620008000800 */
[----:B------:R-:W1:Y:S08]  /*08d0*/  S2UR UR5, SR_CgaCtaId ;  /* 0x00000000000579c3 */ /* 0x000e700000008800 */
[----:B0-----:R-:W0:Y:S01]  /*08e0*/  LDC.64 R32, c[0x0][0x388] ;  /* 0x0000e200ff207b82 */ /* 0x001e220000000a00 */
[----:B-1----:R-:W-:-:S04]  /*08f0*/  IMAD R114, R117, UR4, R120 ;  /* 0x0000000475727c24 */ /* 0x002fc8000f8e0278 */
[----:B------:R-:W-:Y:S01]  /*0900*/  IMAD.SHL.U32 R114, R114, 0x4, RZ ;  /* 0x0000000472727824 */ /* 0x000fe200078e00ff */
[----:B------:R-:W-:Y:S02]  /*0910*/  UMOV UR4, 0x400 ;  /* 0x0000040000047882 */ /* 0x000fe40000000000 */
[----:B------:R-:W-:Y:S02]  /*0920*/  ULEA UR4, UR5, UR4, 0x18 ;  /* 0x0000000405047291 */ /* 0x000fe4000f8ec0ff */
[----:B------:R-:W-:Y:S02]  /*0930*/  LOP3.LUT R37, R114, 0xffffffc0, RZ, 0xc0, !PT ;  /* 0xffffffc072257812 */ /* 0x000fe400078ec0ff */
[----:B------:R-:W1:Y:S02]  /*0940*/  LDC R114, c[0x0][0x39c] ;  /* 0x0000e700ff727b82 */ /* 0x000e640000000800 */
[----:B------:R-:W-:Y:S01]  /*0950*/  LEA R120, R4, UR4, 0x2 ;  /* 0x0000000404787c11 */ /* 0x000fe2000f8e10ff */
[----:B------:R-:W-:-:S03]  /*0960*/  IMAD R39, R108, UR6, R113 ;  /* 0x000000066c277c24 */ /* 0x000fc6000f8e0271 */
[----:B------:R-:W-:Y:S02]  /*0970*/  IADD3 R36, PT, PT, R120, R37, RZ ;  /* 0x0000002578247210 */ /* 0x000fe40007ffe0ff */
[-C--:B------:R-:W-:Y:S01]  /*0980*/  LEA R37, R7, R120.reuse, 0x6 ;  /* 0x0000007807257211 */ /* 0x080fe200078e30ff */
[--C-:B------:R-:W-:Y:S01]  /*0990*/  IMAD R125, R109, UR6, R113.reuse ;  /* 0x000000066d7d7c24 */ /* 0x100fe2000f8e0271 */
[-C--:B------:R-:W-:Y:S01]  /*09a0*/  LEA R117, R9, R120.reuse, 0x6 ;  /* 0x0000007809757211 */ /* 0x080fe200078e30ff */
[--C-:B------:R-:W-:Y:S02]  /*09b0*/  IMAD R121, R110, UR6, R113.reuse ;  /* 0x000000066e797c24 */ /* 0x100fe4000f8e0271 */
[----:B------:R-:W-:Y:S01]  /*09c0*/  IMAD R113, R111, UR6, R113 ;  /* 0x000000066f717c24 */ /* 0x000fe2000f8e0271 */
[----:B------:R-:W-:Y:S01]  /*09d0*/  LEA R119, R11, R120, 0x6 ;  /* 0x000000780b777211 */ /* 0x000fe200078e30ff */
[--C-:B------:R-:W-:Y:S01]  /*09e0*/  IMAD.WIDE.U32 R124, R125, 0x4, R34.reuse ;  /* 0x000000047d7c7825 */ /* 0x100fe200078e0022 */
[----:B--2---:R2:W-:Y:S04]  /*09f0*/  STS [R36], R115 ;  /* 0x0000007324007388 */ /* 0x0045e80000000800 */
[----:B---3--:R3:W-:Y:S04]  /*0a00*/  STS [R37], R38 ;  /* 0x0000002625007388 */ /* 0x0087e80000000800 */
[----:B----4-:R4:W-:Y:S04]  /*0a10*/  STS [R117], R116 ;  /* 0x0000007475007388 */ /* 0x0109e80000000800 */
[----:B--2---:R-:W2:Y:S01]  /*0a20*/  LDG.E R115, desc[UR8][R124.64] ;  /* 0x000000087c737981 */ /* 0x004ea2000c1e1900 */
[----:B---3--:R-:W-:-:S04]  /*0a30*/  IMAD.WIDE.U32 R38, R39, 0x4, R34 ;  /* 0x0000000427267825 */ /* 0x008fc800078e0022 */
[--C-:B------:R-:W-:Y:S01]  /*0a40*/  IMAD.WIDE.U32 R36, R121, 0x4, R34.reuse ;  /* 0x0000000479247825 */ /* 0x100fe200078e0022 */
[-C--:B----4-:R-:W-:Y:S02]  /*0a50*/  IADD3 R117, PT, PT, R8, R41.reuse, RZ ;  /* 0x0000002908757210 */ /* 0x090fe40007ffe0ff */
[-C--:B------:R-:W-:Y:S01]  /*0a60*/  IADD3 R121, PT, PT, R10, R41.reuse, RZ ;  /* 0x000000290a797210 */ /* 0x080fe20007ffe0ff */
[----:B------:R-:W-:Y:S01]  /*0a70*/  IMAD.WIDE.U32 R34, R113, 0x4, R34 ;  /* 0x0000000471227825 */ /* 0x000fe200078e0022 */
[----:B-----5:R3:W-:Y:S01]  /*0a80*/  STS [R119], R118 ;  /* 0x0000007677007388 */ /* 0x0207e20000000800 */
[----:B------:R-:W-:Y:S02]  /*0a90*/  IADD3 R116, PT, PT, R5, R41, RZ ;  /* 0x0000002905747210 */ /* 0x000fe40007ffe0ff */
[-CC-:B-1----:R-:W-:Y:S01]  /*0aa0*/  IMAD R117, R117, R114.reuse, R31.reuse ;  /* 0x0000007275757224 */ /* 0x182fe200078e021f */
[----:B------:R0:W4:Y:S02]  /*0ab0*/  LDG.E R113, desc[UR8][R38.64] ;  /* 0x0000000826717981 */ /* 0x000124000c1e1900 */
[----:B------:R-:W-:-:S02]  /*0ac0*/  IMAD R123, R116, R114, R31 ;  /* 0x00000072747b7224 */ /* 0x000fc400078e021f */
[----:B---3--:R1:W3:Y:S01]  /*0ad0*/  LDG.E R118, desc[UR8][R34.64] ;  /* 0x0000000822767981 */ /* 0x0082e2000c1e1900 */
[----:B0-----:R-:W-:-:S03]  /*0ae0*/  IMAD.WIDE.U32 R38, R117, 0x4, R32 ;  /* 0x0000000475267825 */ /* 0x001fc600078e0020 */
[----:B------:R0:W5:Y:S01]  /*0af0*/  LDG.E R119, desc[UR8][R36.64] ;  /* 0x0000000824777981 */ /* 0x000162000c1e1900 */
[-C--:B------:R-:W-:Y:S01]  /*0b00*/  IADD3 R124, PT, PT, R18, R41.reuse, RZ ;  /* 0x00000029127c7210 */ /* 0x080fe20007ffe0ff */
[----:B------:R-:W-:Y:S02]  /*0b10*/  IMAD.WIDE.U32 R122, R123, 0x4, R32 ;  /* 0x000000047b7a7825 */ /* 0x000fe400078e0020 */
[----:B------:R0:W3:Y:S02]  /*0b20*/  LDG.E R116, desc[UR8][R38.64] ;  /* 0x0000000826747981 */ /* 0x0000e4000c1e1900 */
[----:B-1----:R-:W-:Y:S01]  /*0b30*/  IMAD R35, R121, R114, R31 ;  /* 0x0000007279237224 */ /* 0x002fe200078e021f */
[-C--:B------:R-:W-:Y:S01]  /*0b40*/  IADD3 R121, PT, PT, R14, R41.reuse, RZ ;  /* 0x000000290e797210 */ /* 0x080fe20007ffe0ff */
[----:B------:R1:W3:Y:S02]  /*0b50*/  LDG.E R117, desc[UR8][R122.64] ;  /* 0x000000087a757981 */ /* 0x0002e4000c1e1900 */
[----:B------:R-:W-:Y:S01]  /*0b60*/  IMAD.WIDE.U32 R34, R35, 0x4, R32 ;  /* 0x0000000423227825 */ /* 0x000fe200078e0020 */
[----:B0-----:R-:W-:-:S03]  /*0b70*/  IADD3 R36, PT, PT, R12, R41, RZ ;  /* 0x000000290c247210 */ /* 0x001fc60007ffe0ff */
[-C--:B------:R-:W-:Y:S02]  /*0b80*/  IMAD R125, R121, R114.reuse, R31 ;  /* 0x00000072797d7224 */ /* 0x080fe400078e021f */
[----:B------:R0:W3:Y:S01]  /*0b90*/  LDG.E R121, desc[UR8][R34.64] ;  /* 0x0000000822797981 */ /* 0x0000e2000c1e1900 */
[----:B------:R-:W-:Y:S02]  /*0ba0*/  IMAD.IADD R38, R16, 0x1, R41 ;  /* 0x0000000110267824 */ /* 0x000fe400078e0229 */
[----:B------:R-:W-:Y:S02]  /*0bb0*/  IMAD R37, R36, R114, R31 ;  /* 0x0000007224257224 */ /* 0x000fe400078e021f */
[----:B-1----:R-:W-:Y:S01]  /*0bc0*/  IMAD.WIDE.U32 R122, R125, 0x4, R32 ;  /* 0x000000047d7a7825 */ /* 0x002fe200078e0020 */
[----:B0-----:R-:W-:-:S03]  /*0bd0*/  IADD3 R34, PT, PT, R20, R41, RZ ;  /* 0x0000002914227210 */ /* 0x001fc60007ffe0ff */
[-CC-:B------:R-:W-:Y:S02]  /*0be0*/  IMAD R39, R38, R114.reuse, R31.reuse ;  /* 0x0000007226277224 */ /* 0x180fe400078e021f */
[----:B------:R0:W3:Y:S01]  /*0bf0*/  LDG.E R123, desc[UR8][R122.64] ;  /* 0x000000087a7b7981 */ /* 0x0000e2000c1e1900 */
[----:B------:R-:W-:Y:S02]  /*0c00*/  IMAD R125, R124, R114, R31 ;  /* 0x000000727c7d7224 */ /* 0x000fe400078e021f */
[----:B------:R-:W-:-:S04]  /*0c10*/  IMAD.WIDE.U32 R36, R37, 0x4, R32 ;  /* 0x0000000425247825 */ /* 0x000fc800078e0020 */
[----:B------:R-:W-:Y:S02]  /*0c20*/  IMAD R124, R34, R114, R31 ;  /* 0x00000072227c7224 */ /* 0x000fe400078e021f */
[--C-:B------:R-:W-:Y:S01]  /*0c30*/  IMAD.WIDE.U32 R38, R39, 0x4, R32.reuse ;  /* 0x0000000427267825 */ /* 0x100fe200078e0020 */
[----:B------:R1:W3:Y:S03]  /*0c40*/  LDG.E R36, desc[UR8][R36.64] ;  /* 0x0000000824247981 */ /* 0x0002e6000c1e1900 */
[--C-:B------:R-:W-:Y:S02]  /*0c50*/  IMAD.WIDE.U32 R34, R125, 0x4, R32.reuse ;  /* 0x000000047d227825 */ /* 0x100fe400078e0020 */
[----:B------:R1:W3:Y:S02]  /*0c60*/  LDG.E R38, desc[UR8][R38.64] ;  /* 0x0000000826267981 */ /* 0x0002e4000c1e1900 */
[----:B------:R-:W-:-:S02]  /*0c70*/  IMAD.WIDE.U32 R32, R124, 0x4, R32 ;  /* 0x000000047c207825 */ /* 0x000fc400078e0020 */
[----:B------:R-:W3:Y:S04]  /*0c80*/  LDG.E R35, desc[UR8][R34.64] ;  /* 0x0000000822237981 */ /* 0x000ee8000c1e1900 */
[----:B------:R-:W3:Y:S01]  /*0c90*/  LDG.E R32, desc[UR8][R32.64] ;  /* 0x0000000820207981 */ /* 0x000ee2000c1e1900 */
[-C--:B0-----:R-:W-:Y:S02]  /*0ca0*/  LEA R122, R13, R120.reuse, 0x6 ;  /* 0x000000780d7a7211 */ /* 0x081fe400078e30ff */
[-C--:B------:R-:W-:Y:S02]  /*0cb0*/  LEA R124, R15, R120.reuse, 0x6 ;  /* 0x000000780f7c7211 */ /* 0x080fe400078e30ff */
[-C--:B-1----:R-:W-:Y:S02]  /*0cc0*/  LEA R37, R17, R120.reuse, 0x6 ;  /* 0x0000007811257211 */ /* 0x082fe400078e30ff */
[----:B------:R-:W-:Y:S01]  /*0cd0*/  LEA R39, R19, R120, 0x6 ;  /* 0x0000007813277211 */ /* 0x000fe200078e30ff */
[----:B------:R-:W-:Y:S05]  /*0ce0*/  WARPSYNC.ALL ;  /* 0x0000000000007948 */ /* 0x000fea0003800000 */
[----:B----4-:R-:W-:Y:S04]  /*0cf0*/  STS [R122], R113 ;  /* 0x000000717a007388 */ /* 0x010fe80000000800 */
[----:B--2---:R-:W-:Y:S04]  /*0d00*/  STS [R124], R115 ;  /* 0x000000737c007388 */ /* 0x004fe80000000800 */
[----:B-----5:R-:W-:Y:S04]  /*0d10*/  STS [R37], R119 ;  /* 0x0000007725007388 */ /* 0x020fe80000000800 */
[----:B---3--:R-:W-:Y:S04]  /*0d20*/  STS [R39], R118 ;  /* 0x0000007627007388 */ /* 0x008fe80000000800 */
[----:B------:R0:W-:Y:S04]  /*0d30*/  STS [R22], R117 ;  /* 0x0000007516007388 */ /* 0x0001e80000000800 */
[----:B------:R1:W-:Y:S04]  /*0d40*/  STS [R23], R116 ;  /* 0x0000007417007388 */ /* 0x0003e80000000800 */
[----:B------:R1:W-:Y:S04]  /*0d50*/  STS [R24], R121 ;  /* 0x0000007918007388 */ /* 0x0003e80000000800 */
[----:B------:R1:W-:Y:S04]  /*0d60*/  STS [R25], R36 ;  /* 0x0000002419007388 */ /* 0x0003e80000000800 */
[----:B------:R1:W-:Y:S04]  /*0d70*/  STS [R26], R123 ;  /* 0x0000007b1a007388 */ /* 0x0003e80000000800 */
[----:B------:R1:W-:Y:S04]  /*0d80*/  STS [R27], R38 ;  /* 0x000000261b007388 */ /* 0x0003e80000000800 */
[----:B------:R1:W-:Y:S04]  /*0d90*/  STS [R28], R35 ;  /* 0x000000231c007388 */ /* 0x0003e80000000800 */
[----:B------:R1:W-:Y:S01]  /*0da0*/  STS [R29], R32 ;  /* 0x000000201d007388 */ /* 0x0003e20000000800 */
[----:B------:R-:W-:Y:S01]  /*0db0*/  BAR.SYNC.DEFER_BLOCKING 0x0 ;  /* 0x0000000000007b1d */ /* 0x000fe20000010000 */
[----:B------:R-:W-:Y:S01]  /*0dc0*/  IADD3 R41, PT, PT, R41, 0x10, RZ ;  /* 0x0000001029297810 */ /* 0x000fe20007ffe0ff */
[----:B0-----:R-:W-:Y:S01]  /*0dd0*/  HFMA2 R117, -RZ, RZ, 0, 9.5367431640625e-07 ;  /* 0x00000010ff757431 */ /* 0x001fe200000001ff */
[----:B------:R-:W-:Y:S01]  /*0de0*/  MOV R113, R6 ;  /* 0x0000000600717202 */ /* 0x000fe20000000f00 */
[----:B------:R-:W-:Y:S01]  /*0df0*/  IMAD.MOV.U32 R115, RZ, RZ, R21 ;  /* 0x000000ffff737224 */ /* 0x000fe200078e0015 */
[----:B------:R-:W-:Y:S01]  /*0e00*/  ISETP.GE.U32.AND P1, PT, R41, 0x800, PT ;  /* 0x000008002900780c */ /* 0x000fe20003f26070 */
[----:B------:R-:W-:-:S12]  /*0e10*/  BSSY.RECONVERGENT B1, `(.L_x_22) ;  /* 0x0000050000017945 */ /* 0x000fd80003800200 */
.L_x_23:
[----:B-1----:R-:W-:Y:S01]  /*0e20*/  LDS R116, [R113+-0x100] ;  /* 0xffff000071747984 */ /* 0x002fe20000000800 */
[----:B------:R-:W-:-:S03]  /*0e30*/  IADD3 R117, PT, PT, R117, 0x200, RZ ;  /* 0x0000020075757810 */ /* 0x000fc60007ffe0ff */
[----:B------:R-:W0:Y:S01]  /*0e40*/  LDS.128 R32, [R115+-0x10] ;  /* 0xfffff00073207984 */ /* 0x000e220000000c00 */
[----:B------:R-:W-:-:S03]  /*0e50*/  ISETP.NE.AND P0, PT, R117, 0x2010, PT ;  /* 0x000020107500780c */ /* 0x000fc60003f05270 */
[----:B------:R1:W2:Y:S04]  /*0e60*/  LDS.128 R36, [R115] ;  /* 0x0000000073247984 */ /* 0x0002a80000000c00 */
[----:B------:R-:W3:Y:S04]  /*0e70*/  LDS R118, [R113+-0xc0] ;  /* 0xffff400071767984 */ /* 0x000ee80000000800 */
[----:B------:R-:W4:Y:S01]  /*0e80*/  LDS R120, [R113+-0x80] ;  /* 0xffff800071787984 */ /* 0x000f220000000800 */
[----:B-1----:R-:W-:-:S03]  /*0e90*/  IADD3 R115, PT, PT, R115, 0x200, RZ ;  /* 0x0000020073737810 */ /* 0x002fc60007ffe0ff */
[----:B------:R-:W1:Y:S04]  /*0ea0*/  LDS R122, [R113+-0x40] ;  /* 0xffffc000717a7984 */ /* 0x000e680000000800 */
[----:B------:R-:W5:Y:S01]  /*0eb0*/  LDS R124, [R113+0x40] ;  /* 0x00004000717c7984 */ /* 0x000f620000000800 */
[C---:B0-----:R-:W-:Y:S01]  /*0ec0*/  FFMA R105, R116.reuse, R32, R105 ;  /* 0x0000002074697223 */ /* 0x041fe20000000069 */
[C---:B------:R-:W-:Y:S01]  /*0ed0*/  FFMA R106, R116.reuse, R33, R106 ;  /* 0x00000021746a7223 */ /* 0x040fe2000000006a */
[C---:B------:R-:W-:Y:S01]  /*0ee0*/  FFMA R103, R116.reuse, R34, R103 ;  /* 0x0000002274677223 */ /* 0x040fe20000000067 */
[C---:B------:R-:W-:Y:S01]  /*0ef0*/  FFMA R104, R116.reuse, R35, R104 ;  /* 0x0000002374687223 */ /* 0x040fe20000000068 */
[C---:B--2---:R-:W-:Y:S01]  /*0f00*/  FFMA R101, R116.reuse, R36, R101 ;  /* 0x0000002474657223 */ /* 0x044fe20000000065 */
        /* <DEDUP_REMOVED lines=19> */
[----:B------:R-:W0:Y:S01]  /*1040*/  LDS R116, [R113] ;  /* 0x0000000071747984 */ /* 0x000e220000000800 */
[C---:B-1----:R-:W-:Y:S01]  /*1050*/  FFMA R81, R122.reuse, R32, R81 ;  /* 0x000000207a517223 */ /* 0x042fe20000000051 */
[C---:B------:R-:W-:Y:S01]  /*1060*/  FFMA R82, R122.reuse, R33, R82 ;  /* 0x000000217a527223 */ /* 0x040fe20000000052 */
[C---:B------:R-:W-:Y:S01]  /*1070*/  FFMA R79, R122.reuse, R34, R79 ;  /* 0x000000227a4f7223 */ /* 0x040fe2000000004f */
[----:B------:R-:W1:Y:S01]  /*1080*/  LDS R118, [R113+0x80] ;  /* 0x0000800071767984 */ /* 0x000e620000000800 */
[C---:B------:R-:W-:Y:S01]  /*1090*/  FFMA R80, R122.reuse, R35, R80 ;  /* 0x000000237a507223 */ /* 0x040fe20000000050 */
[C---:B------:R-:W-:Y:S01]  /*10a0*/  FFMA R77, R122.reuse, R36, R77 ;  /* 0x000000247a4d7223 */ /* 0x040fe2000000004d */
[C---:B------:R-:W-:Y:S01]  /*10b0*/  FFMA R78, R122.reuse, R37, R78 ;  /* 0x000000257a4e7223 */ /* 0x040fe2000000004e */
[----:B------:R2:W3:Y:S01]  /*10c0*/  LDS R120, [R113+0xc0] ;  /* 0x0000c00071787984 */ /* 0x0004e20000000800 */
        /* <DEDUP_REMOVED lines=10> */
[----:B--2---:R-:W-:Y:S01]  /*1170*/  IADD3 R113, PT, PT, R113, 0x4, RZ ;  /* 0x0000000471717810 */ /* 0x004fe20007ffe0ff */
        /* <DEDUP_REMOVED lines=24> */
[----:B------:R-:W-:Y:S06]  /*1300*/  @P0 BRA `(.L_x_23) ;  /* 0xfffffff800c40947 */ /* 0x000fec000383ffff */
[----:B------:R-:W-:Y:S05]  /*1310*/  BSYNC.RECONVERGENT B1 ;  /* 0x0000000000017941 */ /* 0x000fea0003800200 */
.L_x_22:
[----:B------:R-:W-:Y:S05]  /*1320*/  @!P1 BRA `(.L_x_24) ;  /* 0xfffffff400189947 */ /* 0x000fea000383ffff */
[----:B------:R-:W0:Y:S01]  /*1330*/  S2R R35, SR_TID.Y ;  /* 0x0000000000237919 */ /* 0x000e220000002200 */
[----:B------:R-:W1:Y:S01]  /*1340*/  LDC.64 R32, c[0x0][0x390] ;  /* 0x0000e400ff207b82 */ /* 0x000e620000000a00 */
[----:B------:R-:W2:Y:S01]  /*1350*/  S2R R37, SR_TID.X ;  /* 0x0000000000257919 */ /* 0x000ea20000002100 */
[----:B0-----:R-:W-:Y:S01]  /*1360*/  LEA R35, R35, R42, 0x3 ;  /* 0x0000002a23237211 */ /* 0x001fe200078e18ff */
[----:B--2---:R-:W-:-:S04]  /*1370*/  IMAD R34, R37, 0x7, R30 ;  /* 0x0000000725227824 */ /* 0x004fc800078e021e */
[----:B------:R-:W-:-:S04]  /*1380*/  IMAD R41, R35, R114, R34 ;  /* 0x0000007223297224 */ /* 0x000fc800078e0222 */
[C-C-:B-1----:R-:W-:Y:S01]  /*1390*/  IMAD.WIDE.U32 R36, R41.reuse, 0x4, R32.reuse ;  /* 0x0000000429247825 */ /* 0x142fe200078e0020 */
[C---:B------:R-:W-:Y:S02]  /*13a0*/  IADD3 R107, PT, PT, R41.reuse, 0x1, RZ ;  /* 0x00000001296b7810 */ /* 0x040fe40007ffe0ff */
[C---:B------:R-:W-:Y:S01]  /*13b0*/  IADD3 R39, PT, PT, R41.reuse, 0x2, RZ ;  /* 0x0000000229277810 */ /* 0x040fe20007ffe0ff */
[C---:B------:R-:W-:Y:S01]  /*13c0*/  VIADD R115, R41.reuse, 0x6 ;  /* 0x0000000629737836 */ /* 0x040fe20000000000 */
[----:B------:R-:W-:Y:S01]  /*13d0*/  IADD3 R109, PT, PT, R41, 0x3, RZ ;  /* 0x00000003296d7810 */ /* 0x000fe20007ffe0ff */
[--C-:B------:R-:W-:Y:S01]  /*13e0*/  IMAD.WIDE.U32 R34, R107, 0x4, R32.reuse ;  /* 0x000000046b227825 */ /* 0x100fe200078e0020 */
[C---:B------:R-:W-:Y:S01]  /*13f0*/  IADD3 R113, PT, PT, R41.reuse, 0x4, RZ ;  /* 0x0000000429717810 */ /* 0x040fe20007ffe0ff */
[----:B------:R0:W-:Y:S01]  /*1400*/  STG.E desc[UR8][R36.64], R105 ;  /* 0x0000006924007986 */ /* 0x0001e2000c101908 */
[----:B------:R-:W-:Y:S01]  /*1410*/  IADD3 R111, PT, PT, R41, 0x5, RZ ;  /* 0x00000005296f7810 */ /* 0x000fe20007ffe0ff */
[----:B------:R-:W-:-:S02]  /*1420*/  IMAD.WIDE.U32 R38, R39, 0x4, R32 ;  /* 0x0000000427267825 */ /* 0x000fc400078e0020 */
[----:B------:R-:W-:Y:S02]  /*1430*/  STG.E desc[UR8][R34.64], R106 ;  /* 0x0000006a22007986 */ /* 0x000fe4000c101908 */
[--C-:B------:R-:W-:Y:S02]  /*1440*/  IMAD.WIDE.U32 R108, R109, 0x4, R32.reuse ;  /* 0x000000046d6c7825 */ /* 0x100fe400078e0020 */
[----:B------:R1:W-:Y:S02]  /*1450*/  STG.E desc[UR8][R38.64], R103 ;  /* 0x0000006726007986 */ /* 0x0003e4000c101908 */
[--C-:B------:R-:W-:Y:S01]  /*1460*/  IMAD.WIDE.U32 R112, R113, 0x4, R32.reuse ;  /* 0x0000000471707825 */ /* 0x100fe200078e0020 */
[C---:B0-----:R-:W-:Y:S01]  /*1470*/  IADD3 R105, PT, PT, R41.reuse, 0x7, RZ ;  /* 0x0000000729697810 */ /* 0x041fe20007ffe0ff */
[----:B------:R0:W-:Y:S01]  /*1480*/  STG.E desc[UR8][R108.64], R104 ;  /* 0x000000686c007986 */ /* 0x0001e2000c101908 */
[----:B------:R-:W-:Y:S01]  /*1490*/  IADD3 R41, PT, PT, R41, R114, RZ ;  /* 0x0000007229297210 */ /* 0x000fe20007ffe0ff */
[----:B------:R-:W-:-:S02]  /*14a0*/  IMAD.WIDE.U32 R110, R111, 0x4, R32 ;  /* 0x000000046f6e7825 */ /* 0x000fc400078e0020 */
[----:B------:R2:W-:Y:S02]  /*14b0*/  STG.E desc[UR8][R112.64], R101 ;  /* 0x0000006570007986 */ /* 0x0005e4000c101908 */
[--C-:B------:R-:W-:Y:S01]  /*14c0*/  IMAD.WIDE.U32 R36, R115, 0x4, R32.reuse ;  /* 0x0000000473247825 */ /* 0x100fe200078e0020 */
[-C--:B------:R-:W-:Y:S01]  /*14d0*/  IADD3 R115, PT, PT, R107, R114.reuse, RZ ;  /* 0x000000726b737210 */ /* 0x080fe20007ffe0ff */
[----:B------:R-:W-:Y:S01]  /*14e0*/  STG.E desc[UR8][R110.64], R102 ;  /* 0x000000666e007986 */ /* 0x000fe2000c101908 */
[----:B-1----:R-:W-:Y:S01]  /*14f0*/  IADD3 R103, PT, PT, R41, 0x3, RZ ;  /* 0x0000000329677810 */ /* 0x002fe20007ffe0ff */
[--C-:B------:R-:W-:Y:S01]  /*1500*/  IMAD.WIDE.U32 R34, R105, 0x4, R32.reuse ;  /* 0x0000000469227825 */ /* 0x100fe200078e0020 */
[C---:B------:R-:W-:Y:S01]  /*1510*/  IADD3 R105, PT, PT, R41.reuse, 0x2, RZ ;  /* 0x0000000229697810 */ /* 0x040fe20007ffe0ff */
[----:B------:R1:W-:Y:S01]  /*1520*/  STG.E desc[UR8][R36.64], R99 ;  /* 0x0000006324007986 */ /* 0x0003e2000c101908 */
[C---:B0-----:R-:W-:Y:S01]  /*1530*/  IADD3 R109, PT, PT, R41.reuse, 0x7, RZ ;  /* 0x00000007296d7810 */ /* 0x041fe20007ffe0ff */
[C-C-:B------:R-:W-:Y:S01]  /*1540*/  IMAD.WIDE.U32 R38, R41.reuse, 0x4, R32.reuse ;  /* 0x0000000429267825 */ /* 0x140fe200078e0020 */
[----:B--2---:R-:W-:Y:S01]  /*1550*/  IADD3 R101, PT, PT, R41, 0x4, RZ ;  /* 0x0000000429657810 */ /* 0x004fe20007ffe0ff */
[----:B------:R0:W-:Y:S02]  /*1560*/  STG.E desc[UR8][R34.64], R100 ;  /* 0x0000006422007986 */ /* 0x0001e4000c101908 */
[C-C-:B------:R-:W-:Y:S01]  /*1570*/  IMAD.WIDE.U32 R106, R115.reuse, 0x4, R32.reuse ;  /* 0x00000004736a7825 */ /* 0x140fe200078e0020 */
[----:B------:R-:W-:Y:S01]  /*1580*/  IADD3 R115, PT, PT, R115, R114, RZ ;  /* 0x0000007273737210 */ /* 0x000fe20007ffe0ff */
[----:B------:R-:W-:Y:S02]  /*1590*/  STG.E desc[UR8][R38.64], R97 ;  /* 0x0000006126007986 */ /* 0x000fe4000c101908 */
[--C-:B------:R-:W-:Y:S01]  /*15a0*/  IMAD.WIDE.U32 R104, R105, 0x4, R32.reuse ;  /* 0x0000000469687825 */ /* 0x100fe200078e0020 */
[----:B-1----:R-:W-:Y:S01]  /*15b0*/  IADD3 R99, PT, PT, R41, 0x5, RZ ;  /* 0x0000000529637810 */ /* 0x002fe20007ffe0ff */
[----:B------:R-:W-:Y:S02]  /*15c0*/  STG.E desc[UR8][R106.64], R98 ;  /* 0x000000626a007986 */ /* 0x000fe4000c101908 */
[--C-:B------:R-:W-:Y:S01]  /*15d0*/  IMAD.WIDE.U32 R36, R101, 0x4, R32.reuse ;  /* 0x0000000465247825 */ /* 0x100fe200078e0020 */
[----:B------:R-:W-:Y:S01]  /*15e0*/  IADD3 R101, PT, PT, R41, 0x6, RZ ;  /* 0x0000000629657810 */ /* 0x000fe20007ffe0ff */
[----:B------:R1:W-:Y:S02]  /*15f0*/  STG.E desc[UR8][R104.64], R95 ;  /* 0x0000005f68007986 */ /* 0x0003e4000c101908 */
[----:B------:R-:W-:-:S04]  /*1600*/  IMAD.WIDE.U32 R102, R103, 0x4, R32 ;  /* 0x0000000467667825 */ /* 0x000fc800078e0020 */
[----:B------:R-:W-:Y:S01]  /*1610*/  IMAD.IADD R41, R41, 0x1, R114 ;  /* 0x0000000129297824 */ /* 0x000fe200078e0272 */
[----:B------:R2:W-:Y:S01]  /*1620*/  STG.E desc[UR8][R102.64], R96 ;  /* 0x0000006066007986 */ /* 0x0005e2000c101908 */
[----:B0-----:R-:W-:-:S03]  /*1630*/  IMAD.WIDE.U32 R34, R99, 0x4, R32 ;  /* 0x0000000463227825 */ /* 0x001fc600078e0020 */
[----:B------:R0:W-:Y:S01]  /*1640*/  STG.E desc[UR8][R36.64], R93 ;  /* 0x0000005d24007986 */ /* 0x0001e2000c101908 */
[--C-:B------:R-:W-:Y:S01]  /*1650*/  IMAD.WIDE.U32 R100, R101, 0x4, R32.reuse ;  /* 0x0000000465647825 */ /* 0x100fe200078e0020 */
[----:B-1----:R-:W-:Y:S02]  /*1660*/  IADD3 R95, PT, PT, R41, 0x2, RZ ;  /* 0x00000002295f7810 */ /* 0x002fe40007ffe0ff */
[----:B------:R1:W-:Y:S01]  /*1670*/  STG.E desc[UR8][R34.64], R94 ;  /* 0x0000005e22007986 */ /* 0x0003e2000c101908 */
[--C-:B------:R-:W-:Y:S01]  /*1680*/  IMAD.WIDE.U32 R38, R109, 0x4, R32.reuse ;  /* 0x000000046d267825 */ /* 0x100fe200078e0020 */
[C---:B------:R-:W-:Y:S02]  /*1690*/  IADD3 R105, PT, PT, R41.reuse, 0x5, RZ ;  /* 0x0000000529697810 */ /* 0x040fe40007ffe0ff */
[C---:B--2---:R-:W-:Y:S01]  /*16a0*/  IADD3 R103, PT, PT, R41.reuse, 0x4, RZ ;  /* 0x0000000429677810 */ /* 0x044fe20007ffe0ff */
[C---:B------:R-:W-:Y:S01]  /*16b0*/  IMAD.WIDE.U32 R98, R41.reuse, 0x4, R32 ;  /* 0x0000000429627825 */ /* 0x040fe200078e0020 */
[----:B------:R2:W-:Y:S01]  /*16c0*/  STG.E desc[UR8][R100.64], R91 ;  /* 0x0000005b64007986 */ /* 0x0005e2000c101908 */
[----:B0-----:R-:W-:-:S02]  /*16d0*/  IADD3 R93, PT, PT, R41, 0x3, RZ ;  /* 0x00000003295d7810 */ /* 0x001fc40007ffe0ff */
[C-C-:B------:R-:W-:Y:S01]  /*16e0*/  IMAD.WIDE.U32 R96, R115.reuse, 0x4, R32.reuse ;  /* 0x0000000473607825 */ /* 0x140fe200078e0020 */
[----:B------:R0:W-:Y:S01]  /*16f0*/  STG.E desc[UR8][R38.64], R92 ;  /* 0x0000005c26007986 */ /* 0x0001e2000c101908 */
[-C--:B------:R-:W-:Y:S02]  /*1700*/  IADD3 R115, PT, PT, R115, R114.reuse, RZ ;  /* 0x0000007273737210 */ /* 0x080fe40007ffe0ff */
[--C-:B------:R-:W-:Y:S01]  /*1710*/  IMAD.WIDE.U32 R36, R95, 0x4, R32.reuse ;  /* 0x000000045f247825 */ /* 0x100fe200078e0020 */
[----:B------:R3:W-:Y:S03]  /*1720*/  STG.E desc[UR8][R98.64], R89 ;  /* 0x0000005962007986 */ /* 0x0007e6000c101908 */
[--C-:B-1----:R-:W-:Y:S01]  /*1730*/  IMAD.WIDE.U32 R94, R93, 0x4, R32.reuse ;  /* 0x000000045d5e7825 */ /* 0x102fe200078e0020 */
[C---:B------:R-:W-:Y:S01]  /*1740*/  IADD3 R93, PT, PT, R41.reuse, 0x6, RZ ;  /* 0x00000006295d7810 */ /* 0x040fe20007ffe0ff */
[----:B------:R1:W-:Y:S01]  /*1750*/  STG.E desc[UR8][R96.64], R90 ;  /* 0x0000005a60007986 */ /* 0x0003e2000c101908 */
[----:B--2---:R-:W-:Y:S01]  /*1760*/  IADD3 R91, PT, PT, R41, 0x7, RZ ;  /* 0x00000007295b7810 */ /* 0x004fe20007ffe0ff */
[--C-:B------:R-:W-:Y:S01]  /*1770*/  IMAD.WIDE.U32 R34, R103, 0x4, R32.reuse ;  /* 0x0000000467227825 */ /* 0x100fe200078e0020 */
[----:B------:R-:W-:Y:S01]  /*1780*/  IADD3 R41, PT, PT, R41, R114, RZ ;  /* 0x0000007229297210 */ /* 0x000fe20007ffe0ff */
[----:B------:R2:W-:Y:S02]  /*1790*/  STG.E desc[UR8][R36.64], R87 ;  /* 0x0000005724007986 */ /* 0x0005e4000c101908 */
[--C-:B0-----:R-:W-:Y:S01]  /*17a0*/  IMAD.WIDE.U32 R38, R105, 0x4, R32.reuse ;  /* 0x0000000469267825 */ /* 0x101fe200078e0020 */
[----:B---3--:R-:W-:Y:S01]  /*17b0*/  IADD3 R89, PT, PT, R41, 0x5, RZ ;  /* 0x0000000529597810 */ /* 0x008fe20007ffe0ff */
[----:B------:R-:W-:Y:S02]  /*17c0*/  STG.E desc[UR8][R94.64], R88 ;  /* 0x000000585e007986 */ /* 0x000fe4000c101908 */
[----:B------:R-:W-:-:S02]  /*17d0*/  IMAD.WIDE.U32 R92, R93, 0x4, R32 ;  /* 0x000000045d5c7825 */ /* 0x000fc400078e0020 */
[----:B------:R0:W-:Y:S02]  /*17e0*/  STG.E desc[UR8][R34.64], R85 ;  /* 0x0000005522007986 */ /* 0x0001e4000c101908 */
[--C-:B-1----:R-:W-:Y:S02]  /*17f0*/  IMAD.WIDE.U32 R90, R91, 0x4, R32.reuse ;  /* 0x000000045b5a7825 */ /* 0x102fe400078e0020 */
[----:B------:R1:W-:Y:S02]  /*1800*/  STG.E desc[UR8][R38.64], R86 ;  /* 0x0000005626007986 */ /* 0x0003e4000c101908 */
[C---:B--2---:R-:W-:Y:S02]  /*1810*/  VIADD R87, R41.reuse, 0x2 ;  /* 0x0000000229577836 */ /* 0x044fe40000000000 */
[C---:B------:R-:W-:Y:S01]  /*1820*/  IMAD.WIDE.U32 R96, R41.reuse, 0x4, R32 ;  /* 0x0000000429607825 */ /* 0x040fe200078e0020 */
[----:B------:R2:W-:Y:S01]  /*1830*/  STG.E desc[UR8][R92.64], R83 ;  /* 0x000000535c007986 */ /* 0x0005e2000c101908 */
[----:B0-----:R-:W-:-:S02]  /*1840*/  IADD3 R85, PT, PT, R41, 0x3, RZ ;  /* 0x0000000329557810 */ /* 0x001fc40007ffe0ff */
[--C-:B------:R-:W-:Y:S01]  /*1850*/  IMAD.WIDE.U32 R34, R87, 0x4, R32.reuse ;  /* 0x0000000457227825 */ /* 0x100fe200078e0020 */
[----:B------:R-:W-:Y:S01]  /*1860*/  IADD3 R87, PT, PT, R41, 0x4, RZ ;  /* 0x0000000429577810 */ /* 0x000fe20007ffe0ff */
[----:B------:R0:W-:Y:S02]  /*1870*/  STG.E desc[UR8][R90.64], R84 ;  /* 0x000000545a007986 */ /* 0x0001e4000c101908 */
[C-C-:B------:R-:W-:Y:S01]  /*1880*/  IMAD.WIDE.U32 R36, R115.reuse, 0x4, R32.reuse ;  /* 0x0000000473247825 */ /* 0x140fe200078e0020 */
[-C--:B------:R-:W-:Y:S01]  /*1890*/  IADD3 R115, PT, PT, R115, R114.reuse, RZ ;  /* 0x0000007273737210 */ /* 0x080fe20007ffe0ff */
[----:B------:R-:W-:Y:S02]  /*18a0*/  STG.E desc[UR8][R96.64], R81 ;  /* 0x0000005160007986 */ /* 0x000fe4000c101908 */
[--C-:B-1----:R-:W-:Y:S01]  /*18b0*/  IMAD.WIDE.U32 R38, R85, 0x4, R32.reuse ;  /* 0x0000000455267825 */ /* 0x102fe200078e0020 */
[C---:B------:R-:W-:Y:S01]  /*18c0*/  IADD3 R85, PT, PT, R41.reuse, 0x6, RZ ;  /* 0x0000000629557810 */ /* 0x040fe20007ffe0ff */
[----:B------:R1:W-:Y:S01]  /*18d0*/  STG.E desc[UR8][R36.64], R82 ;  /* 0x0000005224007986 */ /* 0x0003e2000c101908 */
[----:B--2---:R-:W-:Y:S01]  /*18e0*/  IADD3 R83, PT, PT, R41, 0x7, RZ ;  /* 0x0000000729537810 */ /* 0x004fe20007ffe0ff */
[--C-:B------:R-:W-:Y:S01]  /*18f0*/  IMAD.WIDE.U32 R86, R87, 0x4, R32.reuse ;  /* 0x0000000457567825 */ /* 0x100fe200078e0020 */
[----:B------:R-:W-:Y:S01]  /*1900*/  IADD3 R41, PT, PT, R41, R114, RZ ;  /* 0x0000007229297210 */ /* 0x000fe20007ffe0ff */
[----:B------:R2:W-:Y:S02]  /*1910*/  STG.E desc[UR8][R34.64], R79 ;  /* 0x0000004f22007986 */ /* 0x0005e4000c101908 */
[----:B------:R-:W-:-:S02]  /*1920*/  IMAD.WIDE.U32 R88, R89, 0x4, R32 ;  /* 0x0000000459587825 */ /* 0x000fc400078e0020 */
[----:B------:R3:W-:Y:S02]  /*1930*/  STG.E desc[UR8][R38.64], R80 ;  /* 0x0000005026007986 */ /* 0x0007e4000c101908 */
[--C-:B0-----:R-:W-:Y:S02]  /*1940*/  IMAD.WIDE.U32 R84, R85, 0x4, R32.reuse ;  /* 0x0000000455547825 */ /* 0x101fe400078e0020 */
[----:B------:R0:W-:Y:S02]  /*1950*/  STG.E desc[UR8][R86.64], R77 ;  /* 0x0000004d56007986 */ /* 0x0001e4000c101908 */
[----:B-1----:R-:W-:Y:S01]  /*1960*/  IMAD.WIDE.U32 R36, R83, 0x4, R32 ;  /* 0x0000000453247825 */ /* 0x002fe200078e0020 */
[C---:B--2---:R-:W-:Y:S01]  /*1970*/  IADD3 R35, PT, PT, R41.reuse, 0x2, RZ ;  /* 0x0000000229237810 */ /* 0x044fe20007ffe0ff */
[----:B------:R1:W-:Y:S01]  /*1980*/  STG.E desc[UR8][R88.64], R78 ;  /* 0x0000004e58007986 */ /* 0x0003e2000c101908 */
[C---:B------:R-:W-:Y:S01]  /*1990*/  IADD3 R79, PT, PT, R41.reuse, 0x3, RZ ;  /* 0x00000003294f7810 */ /* 0x040fe20007ffe0ff */
[----:B------:R-:W-:-:S02]  /*19a0*/  VIADD R83, R41, 0x4 ;  /* 0x0000000429537836 */ /* 0x000fc40000000000 */
[C-C-:B---3--:R-:W-:Y:S01]  /*19b0*/  IMAD.WIDE.U32 R80, R41.reuse, 0x4, R32.reuse ;  /* 0x0000000429507825 */ /* 0x148fe200078e0020 */
[----:B------:R2:W-:Y:S01]  /*19c0*/  STG.E desc[UR8][R84.64], R75 ;  /* 0x0000004b54007986 */ /* 0x0005e2000c101908 */
[----:B0-----:R-:W-:Y:S02]  /*19d0*/  IADD3 R87, PT, PT, R41, 0x6, RZ ;  /* 0x0000000629577810 */ /* 0x001fe40007ffe0ff */
[--C-:B------:R-:W-:Y:S01]  /*19e0*/  IMAD.WIDE.U32 R38, R115, 0x4, R32.reuse ;  /* 0x0000000473267825 */ /* 0x100fe200078e0020 */
[----:B------:R0:W-:Y:S03]  /*19f0*/  STG.E desc[UR8][R36.64], R76 ;  /* 0x0000004c24007986 */ /* 0x0001e6000c101908 */
[--C-:B------:R-:W-:Y:S01]  /*1a00*/  IMAD.WIDE.U32 R34, R35, 0x4, R32.reuse ;  /* 0x0000000423227825 */ /* 0x100fe200078e0020 */
[----:B-1----:R-:W-:Y:S01]  /*1a10*/  IADD3 R89, PT, PT, R41, 0x5, RZ ;  /* 0x0000000529597810 */ /* 0x002fe20007ffe0ff */
[----:B------:R1:W-:Y:S02]  /*1a20*/  STG.E desc[UR8][R80.64], R73 ;  /* 0x0000004950007986 */ /* 0x0003e4000c101908 */
[--C-:B------:R-:W-:Y:S01]  /*1a30*/  IMAD.WIDE.U32 R78, R79, 0x4, R32.reuse ;  /* 0x000000044f4e7825 */ /* 0x100fe200078e0020 */
[----:B--2---:R-:W-:Y:S01]  /*1a40*/  IADD3 R85, PT, PT, R41, 0x7, RZ ;  /* 0x0000000729557810 */ /* 0x004fe20007ffe0ff */
[----:B------:R-:W-:Y:S02]  /*1a50*/  STG.E desc[UR8][R38.64], R74 ;  /* 0x0000004a26007986 */ /* 0x000fe4000c101908 */
[--C-:B------:R-:W-:Y:S01]  /*1a60*/  IMAD.WIDE.U32 R82, R83, 0x4, R32.reuse ;  /* 0x0000000453527825 */ /* 0x100fe200078e0020 */
[-C--:B0-----:R-:W-:Y:S01]  /*1a70*/  IADD3 R37, PT, PT, R41, R114.reuse, RZ ;  /* 0x0000007229257210 */ /* 0x081fe20007ffe0ff */
[----:B------:R0:W-:Y:S02]  /*1a80*/  STG.E desc[UR8][R34.64], R71 ;  /* 0x0000004722007986 */ /* 0x0001e4000c101908 */
[--C-:B------:R-:W-:Y:S01]  /*1a90*/  IMAD.WIDE.U32 R88, R89, 0x4, R32.reuse ;  /* 0x0000000459587825 */ /* 0x100fe200078e0020 */
[----:B------:R-:W-:Y:S01]  /*1aa0*/  IADD3 R41, PT, PT, R37, 0x2, RZ ;  /* 0x0000000225297810 */ /* 0x000fe20007ffe0ff */
[----:B------:R-:W-:Y:S01]  /*1ab0*/  STG.E desc[UR8][R78.64], R72 ;  /* 0x000000484e007986 */ /* 0x000fe2000c101908 */
[-C--:B-1----:R-:W-:Y:S01]  /*1ac0*/  IADD3 R81, PT, PT, R115, R114.reuse, RZ ;  /* 0x0000007273517210 */ /* 0x082fe20007ffe0ff */
[--C-:B------:R-:W-:Y:S01]  /*1ad0*/  IMAD.WIDE.U32 R86, R87, 0x4, R32.reuse ;  /* 0x0000000457567825 */ /* 0x100fe200078e0020 */
[C---:B------:R-:W-:Y:S01]  /*1ae0*/  IADD3 R77, PT, PT, R37.reuse, 0x3, RZ ;  /* 0x00000003254d7810 */ /* 0x040fe20007ffe0ff */
[----:B------:R1:W-:Y:S01]  /*1af0*/  STG.E desc[UR8][R82.64], R69 ;  /* 0x0000004552007986 */ /* 0x0003e2000c101908 */
[----:B------:R-:W-:Y:S01]  /*1b00*/  IADD3 R75, PT, PT, R37, 0x4, RZ ;  /* 0x00000004254b7810 */ /* 0x000fe20007ffe0ff */
[--C-:B------:R-:W-:Y:S01]  /*1b10*/  IMAD.WIDE.U32 R84, R85, 0x4, R32.reuse ;  /* 0x0000000455547825 */ /* 0x100fe200078e0020 */
[----:B------:R-:W-:Y:S01]  /*1b20*/  IADD3 R73, PT, PT, R37, 0x5, RZ ;  /* 0x0000000525497810 */ /* 0x000fe20007ffe0ff */
[----:B------:R2:W-:Y:S01]  /*1b30*/  STG.E desc[UR8][R88.64], R70 ;  /* 0x0000004658007986 */ /* 0x0005e2000c101908 */
[CC--:B------:R-:W-:Y:S01]  /*1b40*/  IADD3 R117, PT, PT, R81.reuse, R114.reuse, RZ ;  /* 0x0000007251757210 */ /* 0x0c0fe20007ffe0ff */
[--C-:B------:R-:W-:Y:S01]  /*1b50*/  IMAD.WIDE.U32 R80, R81, 0x4, R32.reuse ;  /* 0x0000000451507825 */ /* 0x100fe200078e0020 */
[C---:B0-----:R-:W-:Y:S01]  /*1b60*/  IADD3 R71, PT, PT, R37.reuse, R114, RZ ;  /* 0x0000007225477210 */ /* 0x041fe20007ffe0ff */
[----:B------:R2:W-:Y:S01]  /*1b70*/  STG.E desc[UR8][R86.64], R67 ;  /* 0x0000004356007986 */ /* 0x0005e2000c101908 */
[C---:B------:R-:W-:Y:S01]  /*1b80*/  IADD3 R35, PT, PT, R37.reuse, 0x7, RZ ;  /* 0x0000000725237810 */ /* 0x040fe20007ffe0ff */
[----:B------:R-:W-:Y:S01]  /*1b90*/  VIADD R39, R37, 0x6 ;  /* 0x0000000625277836 */ /* 0x000fe20000000000 */
[----:B------:R-:W-:Y:S01]  /*1ba0*/  IADD3 R115, PT, PT, R71, 0x2, RZ ;  /* 0x0000000247737810 */ /* 0x000fe20007ffe0ff */
[----:B-1----:R-:W-:Y:S01]  /*1bb0*/  IMAD.WIDE.U32 R82, R37, 0x4, R32 ;  /* 0x0000000425527825 */ /* 0x002fe200078e0020 */
[----:B------:R2:W-:Y:S01]  /*1bc0*/  STG.E desc[UR8][R84.64], R68 ;  /* 0x0000004454007986 */ /* 0x0005e2000c101908 */
[----:B------:R-:W-:-:S02]  /*1bd0*/  IADD3 R113, PT, PT, R71, 0x3, RZ ;  /* 0x0000000347717810 */ /* 0x000fc40007ffe0ff */
[--C-:B------:R-:W-:Y:S01]  /*1be0*/  IMAD.WIDE.U32 R78, R41, 0x4, R32.reuse ;  /* 0x00000004294e7825 */ /* 0x100fe200078e0020 */
[----:B------:R2:W-:Y:S01]  /*1bf0*/  STG.E desc[UR8][R82.64], R65 ;  /* 0x0000004152007986 */ /* 0x0005e2000c101908 */
[----:B------:R-:W-:Y:S02]  /*1c00*/  IADD3 R111, PT, PT, R71, 0x4, RZ ;  /* 0x00000004476f7810 */ /* 0x000fe40007ffe0ff */
[--C-:B------:R-:W-:Y:S01]  /*1c10*/  IMAD.WIDE.U32 R76, R77, 0x4, R32.reuse ;  /* 0x000000044d4c7825 */ /* 0x100fe200078e0020 */
[----:B------:R2:W-:Y:S01]  /*1c20*/  STG.E desc[UR8][R80.64], R66 ;  /* 0x0000004250007986 */ /* 0x0005e2000c101908 */
[----:B------:R-:W-:Y:S02]  /*1c30*/  IADD3 R109, PT, PT, R71, 0x5, RZ ;  /* 0x00000005476d7810 */ /* 0x000fe40007ffe0ff */
[----:B------:R-:W-:Y:S01]  /*1c40*/  IMAD.WIDE.U32 R74, R75, 0x4, R32 ;  /* 0x000000044b4a7825 */ /* 0x000fe200078e0020 */
[----:B------:R2:W-:Y:S01]  /*1c50*/  STG.E desc[UR8][R78.64], R63 ;  /* 0x0000003f4e007986 */ /* 0x0005e2000c101908 */
[----:B------:R-:W-:-:S02]  /*1c60*/  IADD3 R107, PT, PT, R71, 0x6, RZ ;  /* 0x00000006476b7810 */ /* 0x000fc40007ffe0ff */
[--C-:B------:R-:W-:Y:S01]  /*1c70*/  IMAD.WIDE.U32 R72, R73, 0x4, R32.reuse ;  /* 0x0000000449487825 */ /* 0x100fe200078e0020 */
[----:B------:R2:W-:Y:S01]  /*1c80*/  STG.E desc[UR8][R76.64], R64 ;  /* 0x000000404c007986 */ /* 0x0005e2000c101908 */
[----:B------:R-:W-:Y:S02]  /*1c90*/  IADD3 R103, PT, PT, R71, R114, RZ ;  /* 0x0000007247677210 */ /* 0x000fe40007ffe0ff */
[--C-:B------:R-:W-:Y:S01]  /*1ca0*/  IMAD.WIDE.U32 R38, R39, 0x4, R32.reuse ;  /* 0x0000000427267825 */ /* 0x100fe200078e0020 */
[----:B------:R2:W-:Y:S01]  /*1cb0*/  STG.E desc[UR8][R74.64], R61 ;  /* 0x0000003d4a007986 */ /* 0x0005e2000c101908 */
[----:B------:R-:W-:Y:S02]  /*1cc0*/  IADD3 R105, PT, PT, R71, 0x7, RZ ;  /* 0x0000000747697810 */ /* 0x000fe40007ffe0ff */
[----:B------:R-:W-:Y:S01]  /*1cd0*/  IMAD.WIDE.U32 R36, R35, 0x4, R32 ;  /* 0x0000000423247825 */ /* 0x000fe200078e0020 */
[----:B------:R2:W-:Y:S01]  /*1ce0*/  STG.E desc[UR8][R72.64], R62 ;  /* 0x0000003e48007986 */ /* 0x0005e2000c101908 */
[----:B------:R-:W-:-:S02]  /*1cf0*/  IADD3 R99, PT, PT, R103, 0x2, RZ ;  /* 0x0000000267637810 */ /* 0x000fc40007ffe0ff */
[----:B------:R-:W-:Y:S01]  /*1d00*/  IMAD.WIDE.U32 R34, R71, 0x4, R32 ;  /* 0x0000000447227825 */ /* 0x000fe200078e0020 */
[----:B------:R2:W-:Y:S01]  /*1d10*/  STG.E desc[UR8][R38.64], R59 ;  /* 0x0000003b26007986 */ /* 0x0005e2000c101908 */
[----:B------:R-:W-:Y:S02]  /*1d20*/  IADD3 R97, PT, PT, R103, 0x3, RZ ;  /* 0x0000000367617810 */ /* 0x000fe40007ffe0ff */
[C---:B------:R-:W-:Y:S01]  /*1d30*/  IMAD.IADD R101, R117.reuse, 0x1, R114 ;  /* 0x0000000175657824 */ /* 0x040fe200078e0272 */
[----:B------:R2:W-:Y:S01]  /*1d40*/  STG.E desc[UR8][R36.64], R60 ;  /* 0x0000003c24007986 */ /* 0x0005e2000c101908 */
[--C-:B------:R-:W-:Y:S01]  /*1d50*/  IMAD.WIDE.U32 R116, R117, 0x4, R32.reuse ;  /* 0x0000000475747825 */ /* 0x100fe200078e0020 */
[----:B------:R-:W-:Y:S02]  /*1d60*/  IADD3 R95, PT, PT, R103, 0x4, RZ ;  /* 0x00000004675f7810 */ /* 0x000fe40007ffe0ff */
[----:B------:R2:W-:Y:S01]  /*1d70*/  STG.E desc[UR8][R34.64], R57 ;  /* 0x0000003922007986 */ /* 0x0005e2000c101908 */
[----:B------:R-:W-:Y:S01]  /*1d80*/  IMAD.WIDE.U32 R114, R115, 0x4, R32 ;  /* 0x0000000473727825 */ /* 0x000fe200078e0020 */
[----:B------:R-:W-:-:S02]  /*1d90*/  IADD3 R93, PT, PT, R103, 0x5, RZ ;  /* 0x00000005675d7810 */ /* 0x000fc40007ffe0ff */
[----:B------:R2:W-:Y:S01]  /*1da0*/  STG.E desc[UR8][R116.64], R58 ;  /* 0x0000003a74007986 */ /* 0x0005e2000c101908 */
[--C-:B------:R-:W-:Y:S01]  /*1db0*/  IMAD.WIDE.U32 R112, R113, 0x4, R32.reuse ;  /* 0x0000000471707825 */ /* 0x100fe200078e0020 */
[C---:B------:R-:W-:Y:S02]  /*1dc0*/  IADD3 R91, PT, PT, R103.reuse, 0x6, RZ ;  /* 0x00000006675b7810 */ /* 0x040fe40007ffe0ff */
[----:B------:R-:W-:Y:S01]  /*1dd0*/  IADD3 R41, PT, PT, R103, 0x7, RZ ;  /* 0x0000000767297810 */ /* 0x000fe20007ffe0ff */
[--C-:B------:R-:W-:Y:S01]  /*1de0*/  IMAD.WIDE.U32 R110, R111, 0x4, R32.reuse ;  /* 0x000000046f6e7825 */ /* 0x100fe200078e0020 */
[----:B------:R2:W-:Y:S03]  /*1df0*/  STG.E desc[UR8][R114.64], R55 ;  /* 0x0000003772007986 */ /* 0x0005e6000c101908 */
        /* <DEDUP_REMOVED lines=20> */
[----:B------:R-:W-:Y:S01]  /*1f40*/  IMAD.WIDE.U32 R32, R41, 0x4, R32 ;  /* 0x0000000429207825 */ /* 0x000fe200078e0020 */
[----:B------:R2:W-:Y:S04]  /*1f50*/  STG.E desc[UR8][R92.64], R46 ;  /* 0x0000002e5c007986 */ /* 0x0005e8000c101908 */
[----:B------:R2:W-:Y:S04]  /*1f60*/  STG.E desc[UR8][R90.64], R43 ;  /* 0x0000002b5a007986 */ /* 0x0005e8000c101908 */
[----:B------:R2:W-:Y:S02]  /*1f70*/  STG.E desc[UR8][R32.64], R44 ;  /* 0x0000002c20007986 */ /* 0x0005e4000c101908 */
.L_x_21:
[----:B--2---:R-:W0:Y:S01]  /*1f80*/  LDC R33, c[0x0][0x374] ;  /* 0x0000dd00ff217b82 */ /* 0x004e220000000800 */
[----:B------:R-:W1:Y:S01]  /*1f90*/  LDCU UR4, c[0x0][0x398] ;  /* 0x00007300ff0477ac */ /* 0x000e620008000800 */
[----:B0-----:R-:W-:Y:S01]  /*1fa0*/  IMAD R33, R33, R40, R33 ;  /* 0x0000002821217224 */ /* 0x001fe200078e0221 */
[----:B------:R-:W-:-:S04]  /*1fb0*/  IADD3 R40, PT, PT, R40, 0x1, RZ ;  /* 0x0000000128287810 */ /* 0x000fc80007ffe0ff */
[----:B------:R-:W-:-:S04]  /*1fc0*/  SHF.L.U32 R33, R33, 0x7, RZ ;  /* 0x0000000721217819 */ /* 0x000fc800000006ff */
[----:B-1----:R-:W-:-:S13]  /*1fd0*/  ISETP.GE.U32.AND P0, PT, R33, UR4, PT ;  /* 0x0000000421007c0c */ /* 0x002fda000bf06070 */
[----:B------:R-:W-:Y:S05]  /*1fe0*/  @!P0 BRA `(.L_x_25) ;  /* 0xffffffe4001c8947 */ /* 0x000fea000383ffff */
[----:B------:R-:W-:Y:S05]  /*1ff0*/  BSYNC.RECONVERGENT B0 ;  /* 0x0000000000007941 */ /* 0x000fea0003800200 */
.L_x_20:
        /* <DEDUP_REMOVED lines=8> */
.L_x_27:
        /* <DEDUP_REMOVED lines=16> */
.L_x_61:


//--------------------- .text._Z13shared_matmulPKfS0_Pfiii --------------------------
	.section	.text._Z13shared_matmulPKfS0_Pfiii,"ax",@progbits
	.align	128
        .global         _Z13shared_matmulPKfS0_Pfiii
        .type           _Z13shared_matmulPKfS0_Pfiii,@function
        .size           _Z13shared_matmulPKfS0_Pfiii,(.L_x_62 - _Z13shared_matmulPKfS0_Pfiii)
        .other          _Z13shared_matmulPKfS0_Pfiii,@"STO_CUDA_ENTRY STV_DEFAULT"
_Z13shared_matmulPKfS0_Pfiii:
.text._Z13shared_matmulPKfS0_Pfiii:
[----:B------:R-:W-:Y:S01]  /*0000*/  LDC R1, c[0x0][0x37c] ;  /* 0x0000df00ff017b82 */ /* 0x000fe20000000800 */
[----:B------:R-:W0:Y:S02]  /*0010*/  LDCU UR7, c[0x0][0x39c] ;  /* 0x00007380ff0777ac */ /* 0x000e240008000800 */
[----:B0-----:R-:W-:-:S13]  /*0020*/  ISETP.NE.AND P0, PT, RZ, UR7, PT ;  /* 0x00000007ff007c0c */ /* 0x001fda000bf05270 */
[----:B------:R-:W-:Y:S05]  /*0030*/  @!P0 EXIT ;  /* 0x000000000000894d */ /* 0x000fea0003800000 */
[----:B------:R-:W0:Y:S01]  /*0040*/  S2R R2, SR_TID.Y ;  /* 0x0000000000027919 */ /* 0x000e220000002200 */
[----:B------:R-:W0:Y:S01]  /*0050*/  LDC R29, c[0x0][0x360] ;  /* 0x0000d800ff1d7b82 */ /* 0x000e220000000800 */
[----:B------:R-:W-:Y:S01]  /*0060*/  UMOV UR4, 0x400 ;  /* 0x0000040000047882 */ /* 0x000fe20000000000 */
[----:B------:R-:W-:Y:S01]  /*0070*/  HFMA2 R28, -RZ, RZ, 0, 0 ;  /* 0x00000000ff1c7431 */ /* 0x000fe200000001ff */
[----:B------:R-:W0:Y:S01]  /*0080*/  S2R R3, SR_TID.X ;  /* 0x0000000000037919 */ /* 0x000e220000002100 */
[----:B------:R-:W1:Y:S01]  /*0090*/  LDCU.64 UR8, c[0x0][0x358] ;  /* 0x00006b00ff0877ac */ /* 0x000e620008000a00 */
[----:B------:R-:W2:Y:S03]  /*00a0*/  S2R R4, SR_CTAID.X ;  /* 0x0000000000047919 */ /* 0x000ea60000002500 */
[----:B------:R-:W3:Y:S01]  /*00b0*/  S2UR UR5, SR_CgaCtaId ;  /* 0x00000000000579c3 */ /* 0x000ee20000008800 */
[----:B------:R-:W4:Y:S07]  /*00c0*/  S2R R0, SR_CTAID.Y ;  /* 0x0000000000007919 */ /* 0x000f2e0000002600 */
[----:B------:R-:W5:Y:S01]  /*00d0*/  LDC R20, c[0x0][0x364] ;  /* 0x0000d900ff147b82 */ /* 0x000f620000000800 */
[----:B---3--:R-:W-:-:S02]  /*00e0*/  ULEA UR6, UR5, UR4, 0x18 ;  /* 0x0000000405067291 */ /* 0x008fc4000f8ec0ff */
[----:B------:R-:W-:Y:S01]  /*00f0*/  UIADD3 UR4, UPT, UPT, UR4, 0x2000, URZ ;  /* 0x0000200004047890 */ /* 0x000fe2000fffe0ff */
[----:B0-----:R-:W-:-:S03]  /*0100*/  IMAD R5, R29, R2, R3 ;  /* 0x000000021d057224 */ /* 0x001fc600078e0203 */
[----:B------:R-:W-:Y:S01]  /*0110*/  ULEA UR4, UR5, UR4, 0x18 ;  /* 0x0000000405047291 */ /* 0x000fe2000f8ec0ff */
[----:B--2---:R-:W-:Y:S02]  /*0120*/  SHF.L.U32 R4, R4, 0x7, RZ ;  /* 0x0000000704047819 */ /* 0x004fe400000006ff */
[C---:B------:R-:W-:Y:S02]  /*0130*/  IADD3 R6, PT, PT, R5.reuse, 0x100, RZ ;  /* 0x0000010005067810 */ /* 0x040fe40007ffe0ff */
[C---:B------:R-:W-:Y:S02]  /*0140*/  IADD3 R8, PT, PT, R5.reuse, 0x300, RZ ;  /* 0x0000030005087810 */ /* 0x040fe40007ffe0ff */
[C---:B------:R-:W-:Y:S02]  /*0150*/  IADD3 R10, PT, PT, R5.reuse, 0x500, RZ ;  /* 0x00000500050a7810 */ /* 0x040fe40007ffe0ff */
[C---:B------:R-:W-:Y:S02]  /*0160*/  IADD3 R7, PT, PT, R5.reuse, 0x200, RZ ;  /* 0x0000020005077810 */ /* 0x040fe40007ffe0ff */
[----:B------:R-:W-:-:S02]  /*0170*/  IADD3 R9, PT, PT, R5, 0x400, RZ ;  /* 0x0000040005097810 */ /* 0x000fc40007ffe0ff */
[C---:B------:R-:W-:Y:S02]  /*0180*/  IADD3 R11, PT, PT, R5.reuse, 0x600, RZ ;  /* 0x00000600050b7810 */ /* 0x040fe40007ffe0ff */
[----:B------:R-:W-:Y:S02]  /*0190*/  IADD3 R12, PT, PT, R5, 0x700, RZ ;  /* 0x00000700050c7810 */ /* 0x000fe40007ffe0ff */
[----:B------:R-:W-:Y:S02]  /*01a0*/  SHF.R.U32.HI R15, RZ, 0x7, R6 ;  /* 0x00000007ff0f7819 */ /* 0x000fe40000011606 */
[----:B------:R-:W-:Y:S02]  /*01b0*/  SHF.R.U32.HI R17, RZ, 0x7, R8 ;  /* 0x00000007ff117819 */ /* 0x000fe40000011608 */
[----:B------:R-:W-:Y:S01]  /*01c0*/  SHF.R.U32.HI R13, RZ, 0x7, R5 ;  /* 0x00000007ff0d7819 */ /* 0x000fe20000011605 */
[----:B------:R-:W-:Y:S01]  /*01d0*/  IMAD R25, R15, UR7, R4 ;  /* 0x000000070f197c24 */ /* 0x000fe2000f8e0204 */
[----:B------:R-:W-:Y:S01]  /*01e0*/  SHF.R.U32.HI R19, RZ, 0x7, R10 ;  /* 0x00000007ff137819 */ /* 0x000fe2000001160a */
[--C-:B------:R-:W-:Y:S01]  /*01f0*/  IMAD R15, R17, UR7, R4.reuse ;  /* 0x00000007110f7c24 */ /* 0x100fe2000f8e0204 */
[----:B------:R-:W-:Y:S01]  /*0200*/  SHF.R.U32.HI R7, RZ, 0x7, R7 ;  /* 0x00000007ff077819 */ /* 0x000fe20000011607 */
[--C-:B------:R-:W-:Y:S01]  /*0210*/  IMAD R27, R13, UR7, R4.reuse ;  /* 0x000000070d1b7c24 */ /* 0x100fe2000f8e0204 */
[----:B------:R-:W-:Y:S01]  /*0220*/  SHF.R.U32.HI R9, RZ, 0x7, R9 ;  /* 0x00000007ff097819 */ /* 0x000fe20000011609 */
[--C-:B------:R-:W-:Y:S01]  /*0230*/  IMAD R17, R19, UR7, R4.reuse ;  /* 0x0000000713117c24 */ /* 0x100fe2000f8e0204 */
[----:B------:R-:W-:Y:S01]  /*0240*/  SHF.R.U32.HI R11, RZ, 0x7, R11 ;  /* 0x00000007ff0b7819 */ /* 0x000fe2000001160b */
[----:B------:R-:W-:Y:S01]  /*0250*/  IMAD R23, R7, UR7, R4 ;  /* 0x0000000707177c24 */ /* 0x000fe2000f8e0204 */
[----:B------:R-:W-:Y:S01]  /*0260*/  SHF.R.U32.HI R21, RZ, 0x7, R12 ;  /* 0x00000007ff157819 */ /* 0x000fe2000001160c */
[--C-:B------:R-:W-:Y:S01]  /*0270*/  IMAD R13, R9, UR7, R4.reuse ;  /* 0x00000007090d7c24 */ /* 0x100fe2000f8e0204 */
[----:B------:R-:W-:Y:S01]  /*0280*/  LEA R2, R2, UR6, 0x6 ;  /* 0x0000000602027c11 */ /* 0x000fe2000f8e30ff */
[--C-:B------:R-:W-:Y:S01]  /*0290*/  IMAD R19, R11, UR7, R4.reuse ;  /* 0x000000070b137c24 */ /* 0x100fe2000f8e0204 */
[----:B------:R-:W-:Y:S01]  /*02a0*/  LEA R3, R3, UR4, 0x2 ;  /* 0x0000000403037c11 */ /* 0x000fe2000f8e10ff */
[----:B------:R-:W-:Y:S01]  /*02b0*/  IMAD R21, R21, UR7, R4 ;  /* 0x0000000715157c24 */ /* 0x000fe2000f8e0204 */
[----:B-----5:R-:W-:-:S02]  /*02c0*/  LEA R4, R20, R2, 0x6 ;  /* 0x0000000214047211 */ /* 0x020fc400078e30ff */
[----:B------:R-:W-:Y:S02]  /*02d0*/  LEA R6, R29, R3, 0x2 ;  /* 0x000000031d067211 */ /* 0x000fe400078e10ff */
[----:B------:R-:W-:Y:S02]  /*02e0*/  LOP3.LUT R16, R5, 0x7f, RZ, 0xc0, !PT ;  /* 0x0000007f05107812 */ /* 0x000fe400078ec0ff */
[C---:B------:R-:W-:Y:S02]  /*02f0*/  LEA R5, R20.reuse, R4, 0x6 ;  /* 0x0000000414057211 */ /* 0x040fe400078e30ff */
[C---:B------:R-:W-:Y:S02]  /*0300*/  LEA R6, R29.reuse, R6, 0x2 ;  /* 0x000000061d067211 */ /* 0x040fe400078e10ff */
[----:B------:R-:W-:Y:S02]  /*0310*/  LEA R9, R20, R5, 0x6 ;  /* 0x0000000514097211 */ /* 0x000fe400078e30ff */
[----:B------:R-:W-:-:S02]  /*0320*/  LEA R10, R29, R6, 0x2 ;  /* 0x000000061d0a7211 */ /* 0x000fc400078e10ff */
[----:B------:R-:W-:Y:S02]  /*0330*/  IADD3 R12, PT, PT, R16, R15, RZ ;  /* 0x0000000f100c7210 */ /* 0x000fe40007ffe0ff */
[----:B------:R-:W-:Y:S02]  /*0340*/  LEA R15, R20, R9, 0x6 ;  /* 0x00000009140f7211 */ /* 0x000fe400078e30ff */
[C---:B------:R-:W-:Y:S02]  /*0350*/  LEA R18, R29.reuse, R10, 0x2 ;  /* 0x0000000a1d127211 */ /* 0x040fe400078e10ff */
[----:B------:R-:W-:Y:S02]  /*0360*/  IADD3 R14, PT, PT, R16, R17, RZ ;  /* 0x00000011100e7210 */ /* 0x000fe40007ffe0ff */
[----:B------:R-:W-:Y:S02]  /*0370*/  LEA R17, R20, R15, 0x6 ;  /* 0x0000000f14117211 */ /* 0x000fe400078e30ff */
[----:B------:R-:W-:-:S02]  /*0380*/  LEA R18, R29, R18, 0x2 ;  /* 0x000000121d127211 */ /* 0x000fc400078e10ff */
[C---:B------:R-:W-:Y:S02]  /*0390*/  IADD3 R7, PT, PT, R16.reuse, R27, RZ ;  /* 0x0000001b10077210 */ /* 0x040fe40007ffe0ff */
[C---:B------:R-:W-:Y:S02]  /*03a0*/  IADD3 R8, PT, PT, R16.reuse, R25, RZ ;  /* 0x0000001910087210 */ /* 0x040fe40007ffe0ff */
[C---:B------:R-:W-:Y:S02]  /*03b0*/  IADD3 R11, PT, PT, R16.reuse, R23, RZ ;  /* 0x00000017100b7210 */ /* 0x040fe40007ffe0ff */
[C---:B------:R-:W-:Y:S02]  /*03c0*/  IADD3 R13, PT, PT, R16.reuse, R13, RZ ;  /* 0x0000000d100d7210 */ /* 0x040fe40007ffe0ff */
[C---:B------:R-:W-:Y:S02]  /*03d0*/  IADD3 R15, PT, PT, R16.reuse, R19, RZ ;  /* 0x00000013100f7210 */ /* 0x040fe40007ffe0ff */
[----:B------:R-:W-:-:S02]  /*03e0*/  IADD3 R16, PT, PT, R16, R21, RZ ;  /* 0x0000001510107210 */ /* 0x000fc40007ffe0ff */
[----:B------:R-:W-:Y:S02]  /*03f0*/  LEA R17, R20, R17, 0x6 ;  /* 0x0000001114117211 */ /* 0x000fe400078e30ff */
[----:B------:R-:W-:Y:S02]  /*0400*/  LEA R18, R29, R18, 0x2 ;  /* 0x000000121d127211 */ /* 0x000fe400078e10ff */
[----:B-1--4-:R-:W-:-:S07]  /*0410*/  MOV R19, RZ ;  /* 0x000000ff00137202 */ /* 0x012fce0000000f00 */
.L_x_32:
[----:B------:R-:W0:Y:S01]  /*0420*/  S2R R21, SR_CTAID.X ;  /* 0x0000000000157919 */ /* 0x000e220000002500 */
[----:B------:R-:W1:Y:S01]  /*0430*/  LDCU UR4, c[0x0][0x398] ;  /* 0x00007300ff0477ac */ /* 0x000e620008000800 */
[----:B------:R-:W0:Y:S01]  /*0440*/  S2R R20, SR_TID.X ;  /* 0x0000000000147919 */ /* 0x000e220000002100 */
[----:B-1----:R-:W-:Y:S01]  /*0450*/  UISETP.NE.AND UP0, UPT, UR4, URZ, UPT ;  /* 0x000000ff0400728c */ /* 0x002fe2000bf05270 */
[----:B0-----:R-:W-:-:S08]  /*0460*/  LEA R21, R21, R20, 0x7 ;  /* 0x0000001415157211 */ /* 0x001fd000078e38ff */
[----:B------:R-:W-:Y:S05]  /*0470*/  BRA.U !UP0, `(.L_x_28) ;  /* 0x0000006508ac7547 */ /* 0x000fea000b800000 */
[-C--:B------:R-:W-:Y:S01]  /*0480*/  IADD3 R20, PT, PT, R21, R28.reuse, RZ ;  /* 0x0000001c15147210 */ /* 0x080fe20007ffe0ff */
[----:B------:R-:W-:Y:S01]  /*0490*/  HFMA2 R31, -RZ, RZ, 0, 0 ;  /* 0x00000000ff1f7431 */ /* 0x000fe200000001ff */
[----:B------:R-:W-:Y:S01]  /*04a0*/  BSSY.RECONVERGENT B0, `(.L_x_28) ;  /* 0x0000668000007945 */ /* 0x000fe20003800200 */
[-C--:B------:R-:W-:Y:S02]  /*04b0*/  IADD3 R21, PT, PT, R16, R28.reuse, RZ ;  /* 0x0000001c10157210 */ /* 0x080fe40007ffe0ff */
[-C--:B------:R-:W-:Y:S02]  /*04c0*/  IADD3 R22, PT, PT, R15, R28.reuse, RZ ;  /* 0x0000001c0f167210 */ /* 0x080fe40007ffe0ff */
[-C--:B------:R-:W-:Y:S02]  /*04d0*/  IADD3 R23, PT, PT, R14, R28.reuse, RZ ;  /* 0x0000001c0e177210 */ /* 0x080fe40007ffe0ff */
[-C--:B------:R-:W-:Y:S02]  /*04e0*/  IADD3 R24, PT, PT, R13, R28.reuse, RZ ;  /* 0x0000001c0d187210 */ /* 0x080fe40007ffe0ff */
[----:B------:R-:W-:-:S02]  /*04f0*/  IADD3 R25, PT, PT, R12, R28, RZ ;  /* 0x0000001c0c197210 */ /* 0x000fc40007ffe0ff */
[-C--:B------:R-:W-:Y:S02]  /*0500*/  IADD3 R26, PT, PT, R11, R28.reuse, RZ ;  /* 0x0000001c0b1a7210 */ /* 0x080fe40007ffe0ff */
[-C--:B------:R-:W-:Y:S02]  /*0510*/  IADD3 R27, PT, PT, R8, R28.reuse, RZ ;  /* 0x0000001c081b7210 */ /* 0x080fe40007ffe0ff */
[----:B------:R-:W-:Y:S02]  /*0520*/  IADD3 R28, PT, PT, R7, R28, RZ ;  /* 0x0000001c071c7210 */ /* 0x000fe40007ffe0ff */
[----:B------:R-:W-:-:S07]  /*0530*/  MOV R29, RZ ;  /* 0x000000ff001d7202 */ /* 0x000fce0000000f00 */
.L_x_31:
        /* <DEDUP_REMOVED lines=29> */
[----:B------:R-:W-:Y:S01]  /*0710*/  MOV R159, RZ ;  /* 0x000000ff009f7202 */ /* 0x000fe20000000f00 */
        /* <DEDUP_REMOVED lines=8> */
[----:B------:R-:W-:-:S02]  /*07a0*/  HFMA2 R183, -RZ, RZ, 0, 0 ;  /* 0x00000000ffb77431 */ /* 0x000fc400000001ff */
[----:B0-----:R-:W-:Y:S01]  /*07b0*/  IMAD R32, R30, UR4, R231 ;  /* 0x000000041e207c24 */ /* 0x001fe2000f8e02e7 */
[----:B------:R-:W0:Y:S01]  /*07c0*/  LDCU UR4, c[0x0][0x3a0] ;  /* 0x00007400ff0477ac */ /* 0x000e220008000800 */
[----:B------:R-:W-:Y:S01]  /*07d0*/  HFMA2 R71, -RZ, RZ, 0, 0 ;  /* 0x00000000ff477431 */ /* 0x000fe200000001ff */
[----:B------:R-:W-:Y:S01]  /*07e0*/  MOV R165, RZ ;  /* 0x000000ff00a57202 */ /* 0x000fe20000000f00 */
[----:B------:R-:W-:Y:S01]  /*07f0*/  HFMA2 R171, -RZ, RZ, 0, 0 ;  /* 0x00000000ffab7431 */ /* 0x000fe200000001ff */
[C---:B------:R-:W-:Y:S01]  /*0800*/  IADD3 R34, PT, PT, R32.reuse, 0x100, RZ ;  /* 0x0000010020227810 */ /* 0x040fe20007ffe0ff */
        /* <DEDUP_REMOVED lines=13> */
[CC--:B------:R-:W-:Y:S01]  /*08e0*/  LEA.HI R142, R32.reuse, R31.reuse, RZ, 0x1c ;  /* 0x0000001f208e7211 */ /* 0x0c0fe200078fe0ff */
[----:B------:R-:W-:Y:S01]  /*08f0*/  HFMA2 R207, -RZ, RZ, 0, 0 ;  /* 0x00000000ffcf7431 */ /* 0x000fe200000001ff */
[----:B------:R-:W-:Y:S01]  /*0900*/  LOP3.LUT R33, R32, 0xf, RZ, 0xc0, !PT ;  /* 0x0000000f20217812 */ /* 0x000fe200078ec0ff */
[----:B------:R-:W-:Y:S01]  /*0910*/  HFMA2 R163, -RZ, RZ, 0, 0 ;  /* 0x00000000ffa37431 */ /* 0x000fe200000001ff */
[-C--:B------:R-:W-:Y:S01]  /*0920*/  LEA.HI R34, R34, R31.reuse, RZ, 0x1c ;  /* 0x0000001f22227211 */ /* 0x080fe200078fe0ff */
        /* <DEDUP_REMOVED lines=11> */
[----:B------:R-:W-:Y:S01]  /*09e0*/  LEA.HI R40, R40, R31, RZ, 0x1c ;  /* 0x0000001f28287211 */ /* 0x000fe200078fe0ff */
[--C-:B0-----:R-:W-:Y:S01]  /*09f0*/  IMAD R142, R142, UR4, R33.reuse ;  /* 0x000000048e8e7c24 */ /* 0x101fe2000f8e0221 */
[----:B------:R-:W-:Y:S01]  /*0a00*/  MOV R149, RZ ;  /* 0x000000ff00957202 */ /* 0x000fe20000000f00 */
[--C-:B------:R-:W-:Y:S01]  /*0a10*/  IMAD R144, R46, UR4, R33.reuse ;  /* 0x000000042e907c24 */ /* 0x100fe2000f8e0221 */
        /* <DEDUP_REMOVED lines=11> */
[----:B------:R-:W-:Y:S01]  /*0ad0*/  IMAD R140, R34, UR4, R33 ;  /* 0x00000004228c7c24 */ /* 0x000fe2000f8e0221 */
[----:B------:R-:W-:-:S02]  /*0ae0*/  MOV R191, RZ ;  /* 0x000000ff00bf7202 */ /* 0x000fc40000000f00 */
[----:B------:R-:W-:Y:S02]  /*0af0*/  MOV R83, RZ ;  /* 0x000000ff00537202 */ /* 0x000fe40000000f00 */
[----:B------:R-:W-:Y:S02]  /*0b00*/  MOV R205, RZ ;  /* 0x000000ff00cd7202 */ /* 0x000fe40000000f00 */
[----:B------:R-:W-:Y:S02]  /*0b10*/  MOV R139, RZ ;  /* 0x000000ff008b7202 */ /* 0x000fe40000000f00 */
[----:B------:R-:W-:Y:S02]  /*0b20*/  MOV R167, RZ ;  /* 0x000000ff00a77202 */ /* 0x000fe40000000f00 */
[----:B------:R-:W-:Y:S02]  /*0b30*/  MOV R85, RZ ;  /* 0x000000ff00557202 */ /* 0x000fe40000000f00 */
        /* <DEDUP_REMOVED lines=11> */
[----:B------:R-:W-:-:S07]  /*0bf0*/  MOV R91, RZ ;  /* 0x000000ff005b7202 */ /* 0x000fce0000000f00 */
.L_x_30:
        /* <DEDUP_REMOVED lines=8> */
[----:B------:R4:W5:Y:S03]  /*0c80*/  LDG.E R54, desc[UR8][R46.64] ;  /* 0x000000082e367981 */ /* 0x000966000c1e1900 */
[--C-:B------:R-:W-:Y:S01]  /*0c90*/  IMAD.WIDE.U32 R50, R134, 0x4, R34.reuse ;  /* 0x0000000486327825 */ /* 0x100fe200078e0022 */
[----:B------:R4:W5:Y:S03]  /*0ca0*/  LDG.E R55, desc[UR8][R48.64] ;  /* 0x0000000830377981 */ /* 0x000966000c1e1900 */
[--C-:B------:R-:W-:Y:S01]  /*0cb0*/  IMAD.WIDE.U32 R36, R132, 0x4, R34.reuse ;  /* 0x0000000484247825 */ /* 0x100fe200078e0022 */
[----:B------:R-:W5:Y:S03]  /*0cc0*/  LDG.E R56, desc[UR8][R50.64] ;  /* 0x0000000832387981 */ /* 0x000f66000c1e1900 */
[--C-:B------:R-:W-:Y:S01]  /*0cd0*/  IMAD.WIDE.U32 R38, R66, 0x4, R34.reuse ;  /* 0x0000000442267825 */ /* 0x100fe200078e0022 */
[----:B------:R4:W5:Y:S03]  /*0ce0*/  LDG.E R58, desc[UR8][R36.64] ;  /* 0x00000008243a7981 */ /* 0x000966000c1e1900 */
[----:B------:R-:W-:Y:S01]  /*0cf0*/  IMAD.WIDE.U32 R34, R144, 0x4, R34 ;  /* 0x0000000490227825 */ /* 0x000fe200078e0022 */
[----:B------:R-:W5:Y:S03]  /*0d00*/  LDG.E R59, desc[UR8][R38.64] ;  /* 0x00000008263b7981 */ /* 0x000f66000c1e1900 */
[--C-:B-1----:R-:W-:Y:S01]  /*0d10*/  IMAD.WIDE.U32 R40, R146, 0x4, R32.reuse ;  /* 0x0000000492287825 */ /* 0x102fe200078e0020 */
[----:B------:R1:W5:Y:S03]  /*0d20*/  LDG.E R60, desc[UR8][R34.64] ;  /* 0x00000008223c7981 */ /* 0x000366000c1e1900 */
[--C-:B------:R-:W-:Y:S01]  /*0d30*/  IMAD.WIDE.U32 R42, R148, 0x4, R32.reuse ;  /* 0x00000004942a7825 */ /* 0x100fe200078e0020 */
[----:B------:R-:W5:Y:S03]  /*0d40*/  LDG.E R63, desc[UR8][R40.64] ;  /* 0x00000008283f7981 */ /* 0x000f66000c1e1900 */
[--C-:B0-----:R-:W-:Y:S01]  /*0d50*/  IMAD.WIDE.U32 R44, R150, 0x4, R32.reuse ;  /* 0x00000004962c7825 */ /* 0x101fe200078e0020 */
[----:B------:R-:W5:Y:S03]  /*0d60*/  LDG.E R68, desc[UR8][R42.64] ;  /* 0x000000082a447981 */ /* 0x000f66000c1e1900 */
[--C-:B----4-:R-:W-:Y:S01]  /*0d70*/  IMAD.WIDE.U32 R46, R152, 0x4, R32.reuse ;  /* 0x00000004982e7825 */ /* 0x110fe200078e0020 */
[----:B------:R-:W4:Y:S03]  /*0d80*/  LDG.E R70, desc[UR8][R44.64] ;  /* 0x000000082c467981 */ /* 0x000f26000c1e1900 */
[--C-:B------:R-:W-:Y:S01]  /*0d90*/  IMAD.WIDE.U32 R48, R154, 0x4, R32.reuse ;  /* 0x000000049a307825 */ /* 0x100fe200078e0020 */
[----:B------:R-:W4:Y:S03]  /*0da0*/  LDG.E R72, desc[UR8][R46.64] ;  /* 0x000000082e487981 */ /* 0x000f26000c1e1900 */
[--C-:B------:R-:W-:Y:S01]  /*0db0*/  IMAD.WIDE.U32 R36, R156, 0x4, R32.reuse ;  /* 0x000000049c247825 */ /* 0x100fe200078e0020 */
[----:B------:R-:W4:Y:S03]  /*0dc0*/  LDG.E R74, desc[UR8][R48.64] ;  /* 0x00000008304a7981 */ /* 0x000f26000c1e1900 */
[--C-:B------:R-:W-:Y:S01]  /*0dd0*/  IMAD.WIDE.U32 R50, R158, 0x4, R32.reuse ;  /* 0x000000049e327825 */ /* 0x100fe200078e0020 */
[----:B------:R-:W4:Y:S03]  /*0de0*/  LDG.E R76, desc[UR8][R36.64] ;  /* 0x00000008244c7981 */ /* 0x000f26000c1e1900 */
[----:B------:R-:W-:Y:S01]  /*0df0*/  IMAD.WIDE.U32 R32, R64, 0x4, R32 ;  /* 0x0000000440207825 */ /* 0x000fe200078e0020 */
[----:B------:R-:W4:Y:S04]  /*0e00*/  LDG.E R78, desc[UR8][R50.64] ;  /* 0x00000008324e7981 */ /* 0x000f28000c1e1900 */
[----:B------:R0:W4:Y:S01]  /*0e10*/  LDG.E R80, desc[UR8][R32.64] ;  /* 0x0000000820507981 */ /* 0x000122000c1e1900 */
[----:B------:R-:W1:Y:S08]  /*0e20*/  LDC R31, c[0x0][0x360] ;  /* 0x0000d800ff1f7b82 */ /* 0x000e700000000800 */
[----:B------:R-:W0:Y:S01]  /*0e30*/  S2UR UR5, SR_CgaCtaId ;  /* 0x00000000000579c3 */ /* 0x000e220000008800 */
[----:B------:R-:W-:-:S02]  /*0e40*/  UMOV UR4, 0x400 ;  /* 0x0000040000047882 */ /* 0x000fc40000000000 */
[----:B------:R-:W-:Y:S01]  /*0e50*/  UIADD3 UR6, UPT, UPT, UR4, 0x2000, URZ ;  /* 0x0000200004067890 */ /* 0x000fe2000fffe0ff */
[----:B-1----:R-:W-:-:S05]  /*0e60*/  IMAD R34, R30, R31, R231 ;  /* 0x0000001f1e227224 */ /* 0x002fca00078e02e7 */
[----:B------:R-:W-:Y:S01]  /*0e70*/  SHF.L.U32 R34, R34, 0x2, RZ ;  /* 0x0000000222227819 */ /* 0x000fe200000006ff */
[----:B0-----:R-:W-:-:S03]  /*0e80*/  ULEA UR4, UR5, UR4, 0x18 ;  /* 0x0000000405047291 */ /* 0x001fc6000f8ec0ff */
[C---:B------:R-:W-:Y:S02]  /*0e90*/  LOP3.LUT R35, R34.reuse, 0x3c, RZ, 0xc0, !PT ;  /* 0x0000003c22237812 */ /* 0x040fe400078ec0ff */
[C---:B------:R-:W-:Y:S02]  /*0ea0*/  IADD3 R32, PT, PT, R34.reuse, 0x400, RZ ;  /* 0x0000040022207810 */ /* 0x040fe40007ffe0ff */
[C---:B------:R-:W-:Y:S02]  /*0eb0*/  IADD3 R37, PT, PT, R34.reuse, 0x800, RZ ;  /* 0x0000080022257810 */ /* 0x040fe40007ffe0ff */
[C---:B------:R-:W-:Y:S02]  /*0ec0*/  LOP3.LUT R36, R34.reuse, 0xffffffc0, RZ, 0xc0, !PT ;  /* 0xffffffc022247812 */ /* 0x040fe400078ec0ff */
[----:B------:R-:W-:Y:S02]  /*0ed0*/  IADD3 R41, PT, PT, R34, 0xc00, RZ ;  /* 0x00000c0022297810 */ /* 0x000fe40007ffe0ff */
[----:B------:R-:W-:-:S02]  /*0ee0*/  IADD3 R35, PT, PT, R35, UR4, RZ ;  /* 0x0000000423237c10 */ /* 0x000fc4000fffe0ff */
[C---:B------:R-:W-:Y:S01]  /*0ef0*/  IADD3 R43, PT, PT, R34.reuse, 0x1000, RZ ;  /* 0x00001000222b7810 */ /* 0x040fe20007ffe0ff */
[----:B------:R-:W-:Y:S01]  /*0f00*/  ULEA UR6, UR5, UR6, 0x18 ;  /* 0x0000000605067291 */ /* 0x000fe2000f8ec0ff */
[----:B------:R-:W-:Y:S02]  /*0f10*/  IADD3 R46, PT, PT, R34, 0x1400, RZ ;  /* 0x00001400222e7810 */ /* 0x000fe40007ffe0ff */
[----:B------:R-:W-:Y:S02]  /*0f20*/  LOP3.LUT R38, R32, 0xffffffc0, RZ, 0xc0, !PT ;  /* 0xffffffc020267812 */ /* 0x000fe400078ec0ff */
[C---:B------:R-:W-:Y:S02]  /*0f30*/  IADD3 R49, PT, PT, R34.reuse, 0x1800, RZ ;  /* 0x0000180022317810 */ /* 0x040fe40007ffe0ff */
[----:B------:R-:W-:Y:S02]  /*0f40*/  LOP3.LUT R40, R37, 0xffffffc0, RZ, 0xc0, !PT ;  /* 0xffffffc025287812 */ /* 0x000fe400078ec0ff */
[----:B------:R-:W-:-:S02]  /*0f50*/  IADD3 R51, PT, PT, R34, 0x1c00, RZ ;  /* 0x00001c0022337810 */ /* 0x000fc40007ffe0ff */
[----:B------:R-:W-:Y:S02]  /*0f60*/  LOP3.LUT R42, R41, 0xffffffc0, RZ, 0xc0, !PT ;  /* 0xffffffc0292a7812 */ /* 0x000fe400078ec0ff */
[----:B------:R-:W-:Y:S02]  /*0f70*/  IADD3 R33, PT, PT, R35, R36, RZ ;  /* 0x0000002423217210 */ /* 0x000fe40007ffe0ff */
[----:B------:R-:W-:Y:S02]  /*0f80*/  LOP3.LUT R44, R43, 0xffffffc0, RZ, 0xc0, !PT ;  /* 0xffffffc02b2c7812 */ /* 0x000fe400078ec0ff */
[----:B------:R-:W-:Y:S02]  /*0f90*/  LOP3.LUT R36, R34, 0x1fc, RZ, 0xc0, !PT ;  /* 0x000001fc22247812 */ /* 0x000fe400078ec0ff */
[----:B------:R-:W-:Y:S02]  /*0fa0*/  LOP3.LUT R48, R46, 0xffffffc0, RZ, 0xc0, !PT ;  /* 0xffffffc02e307812 */ /* 0x000fe400078ec0ff */
[----:B------:R-:W-:-:S02]  /*0fb0*/  IADD3 R38, PT, PT, R35, R38, RZ ;  /* 0x0000002623267210 */ /* 0x000fc40007ffe0ff */
[----:B------:R-:W-:Y:S02]  /*0fc0*/  LOP3.LUT R50, R49, 0xffffffc0, RZ, 0xc0, !PT ;  /* 0xffffffc031327812 */ /* 0x000fe400078ec0ff */
[----:B------:R-:W-:Y:S02]  /*0fd0*/  IADD3 R39, PT, PT, R35, R40, RZ ;  /* 0x0000002823277210 */ /* 0x000fe40007ffe0ff */
[----:B------:R-:W-:Y:S02]  /*0fe0*/  LOP3.LUT R62, R51, 0xffffffc0, RZ, 0xc0, !PT ;  /* 0xffffffc0333e7812 */ /* 0x000fe400078ec0ff */
[C---:B------:R-:W-:Y:S02]  /*0ff0*/  IADD3 R42, PT, PT, R35.reuse, R42, RZ ;  /* 0x0000002a232a7210 */ /* 0x040fe40007ffe0ff */
[----:B------:R-:W-:Y:S02]  /*1000*/  IADD3 R45, PT, PT, R35, R44, RZ ;  /* 0x0000002c232d7210 */ /* 0x000fe40007ffe0ff */
[----:B------:R-:W-:-:S02]  /*1010*/  LOP3.LUT R93, R34, 0xfffffe00, RZ, 0xc0, !PT ;  /* 0xfffffe00225d7812 */ /* 0x000fc400078ec0ff */
[----:B------:R-:W-:Y:S02]  /*1020*/  IADD3 R36, PT, PT, R36, UR6, RZ ;  /* 0x0000000624247c10 */ /* 0x000fe4000fffe0ff */
[C---:B------:R-:W-:Y:S02]  /*1030*/  IADD3 R47, PT, PT, R35.reuse, R48, RZ ;  /* 0x00000030232f7210 */ /* 0x040fe40007ffe0ff */
[----:B------:R-:W-:Y:S02]  /*1040*/  LOP3.LUT R95, R32, 0xfffffe00, RZ, 0xc0, !PT ;  /* 0xfffffe00205f7812 */ /* 0x000fe400078ec0ff */
[----:B------:R-:W-:Y:S02]  /*1050*/  IADD3 R50, PT, PT, R35, R50, RZ ;  /* 0x0000003223327210 */ /* 0x000fe40007ffe0ff */
[----:B------:R-:W-:Y:S02]  /*1060*/  LOP3.LUT R37, R37, 0xfffffe00, RZ, 0xc0, !PT ;  /* 0xfffffe0025257812 */ /* 0x000fe400078ec0ff */
[----:B------:R-:W-:-:S02]  /*1070*/  IADD3 R35, PT, PT, R35, R62, RZ ;  /* 0x0000003e23237210 */ /* 0x000fc40007ffe0ff */
[----:B------:R-:W-:Y:S02]  /*1080*/  LOP3.LUT R41, R41, 0xfffffe00, RZ, 0xc0, !PT ;  /* 0xfffffe0029297812 */ /* 0x000fe400078ec0ff */
[----:B------:R-:W-:Y:S02]  /*1090*/  LOP3.LUT R43, R43, 0xfffffe00, RZ, 0xc0, !PT ;  /* 0xfffffe002b2b7812 */ /* 0x000fe400078ec0ff */
[----:B------:R-:W-:Y:S02]  /*10a0*/  IADD3 R32, PT, PT, R36, R93, RZ ;  /* 0x0000005d24207210 */ /* 0x000fe40007ffe0ff */
[----:B------:R-:W-:Y:S02]  /*10b0*/  LOP3.LUT R97, R46, 0xfffffe00, RZ, 0xc0, !PT ;  /* 0xfffffe002e617812 */ /* 0x000fe400078ec0ff */
[----:B------:R-:W-:Y:S02]  /*10c0*/  IADD3 R95, PT, PT, R36, R95, RZ ;  /* 0x0000005f245f7210 */ /* 0x000fe40007ffe0ff */
[----:B------:R-:W-:-:S02]  /*10d0*/  LOP3.LUT R49, R49, 0xfffffe00, RZ, 0xc0, !PT ;  /* 0xfffffe0031317812 */ /* 0x000fc400078ec0ff */
[C---:B------:R-:W-:Y:S02]  /*10e0*/  IADD3 R37, PT, PT, R36.reuse, R37, RZ ;  /* 0x0000002524257210 */ /* 0x040fe40007ffe0ff */
[----:B------:R-:W-:Y:S02]  /*10f0*/  LOP3.LUT R51, R51, 0xfffffe00, RZ, 0xc0, !PT ;  /* 0xfffffe0033337812 */ /* 0x000fe400078ec0ff */
[C---:B------:R-:W-:Y:S02]  /*1100*/  IADD3 R41, PT, PT, R36.reuse, R41, RZ ;  /* 0x0000002924297210 */ /* 0x040fe40007ffe0ff */
[C---:B------:R-:W-:Y:S02]  /*1110*/  IADD3 R43, PT, PT, R36.reuse, R43, RZ ;  /* 0x0000002b242b7210 */ /* 0x040fe40007ffe0ff */
[C---:B------:R-:W-:Y:S02]  /*1120*/  IADD3 R97, PT, PT, R36.reuse, R97, RZ ;  /* 0x0000006124617210 */ /* 0x040fe40007ffe0ff */
[----:B------:R-:W-:-:S02]  /*1130*/  IADD3 R49, PT, PT, R36, R49, RZ ;  /* 0x0000003124317210 */ /* 0x000fc40007ffe0ff */
[----:B------:R-:W-:Y:S01]  /*1140*/  IADD3 R51, PT, PT, R36, R51, RZ ;  /* 0x0000003324337210 */ /* 0x000fe20007ffe0ff */
[----:B------:R-:W-:Y:S05]  /*1150*/  WARPSYNC.ALL ;  /* 0x0000000000007948 */ /* 0x000fea0003800000 */
[C---:B------:R-:W-:Y:S02]  /*1160*/  LEA R170, R31.reuse, R10, 0x2 ;  /* 0x0000000a1faa7211 */ /* 0x040fe400078e10ff */
[C---:B------:R-:W-:Y:S01]  /*1170*/  LEA R168, R31.reuse, R3, 0x2 ;  /* 0x000000031fa87211 */ /* 0x040fe200078e10ff */
[----:B------:R-:W0:Y:S01]  /*1180*/  LDC R162, c[0x0][0x364] ;  /* 0x0000d900ffa27b82 */ /* 0x000e220000000800 */
[----:B------:R-:W-:-:S02]  /*1190*/  LEA R166, R31, R170, 0x2 ;  /* 0x000000aa1fa67211 */ /* 0x000fc400078e10ff */
[----:B------:R-:W-:Y:S02]  /*11a0*/  LEA R164, R31, R18, 0x2 ;  /* 0x000000121fa47211 */ /* 0x000fe400078e10ff */
[----:B0-----:R-:W-:-:S04]  /*11b0*/  LEA R233, R162, R9, 0x6 ;  /* 0x00000009a2e97211 */ /* 0x001fc800078e30ff */
[----:B------:R-:W-:Y:S01]  /*11c0*/  LEA R172, R162, R233, 0x6 ;  /* 0x000000e9a2ac7211 */ /* 0x000fe200078e30ff */
[----:B--2---:R-:W-:Y:S04]  /*11d0*/  STS [R33], R52 ;  /* 0x0000003421007388 */ /* 0x004fe80000000800 */
[----:B---3--:R-:W-:Y:S04]  /*11e0*/  STS [R38], R53 ;  /* 0x0000003526007388 */ /* 0x008fe80000000800 */
        /* <DEDUP_REMOVED lines=8> */
[----:B----4-:R-:W-:Y:S04]  /*1270*/  STS [R37], R70 ;  /* 0x0000004625007388 */ /* 0x010fe80000000800 */
[----:B------:R-:W-:Y:S04]  /*1280*/  STS [R41], R72 ;  /* 0x0000004829007388 */ /* 0x000fe80000000800 */
[----:B------:R-:W-:Y:S04]  /*1290*/  STS [R43], R74 ;  /* 0x0000004a2b007388 */ /* 0x000fe80000000800 */
[----:B------:R-:W-:Y:S04]  /*12a0*/  STS [R97], R76 ;  /* 0x0000004c61007388 */ /* 0x000fe80000000800 */
[----:B------:R-:W-:Y:S04]  /*12b0*/  STS [R49], R78 ;  /* 0x0000004e31007388 */ /* 0x000fe80000000800 */
[----:B------:R-:W-:Y:S01]  /*12c0*/  STS [R51], R80 ;  /* 0x0000005033007388 */ /* 0x000fe20000000800 */
[----:B------:R-:W-:Y:S06]  /*12d0*/  BAR.SYNC.DEFER_BLOCKING 0x0 ;  /* 0x0000000000007b1d */ /* 0x000fec0000010000 */
[----:B------:R-:W-:Y:S04]  /*12e0*/  LDS.128 R32, [R2] ;  /* 0x0000000002207984 */ /* 0x000fe80000000c00 */
[----:B------:R-:W0:Y:S04]  /*12f0*/  LDS R202, [R170] ;  /* 0x00000000aaca7984 */ /* 0x000e280000000800 */
[----:B------:R-:W1:Y:S04]  /*1300*/  LDS R128, [R168] ;  /* 0x00000000a8807984 */ /* 0x000e680000000800 */
[----:B------:R-:W2:Y:S04]  /*1310*/  LDS.128 R36, [R4] ;  /* 0x0000000004247984 */ /* 0x000ea80000000c00 */
[----:B------:R-:W3:Y:S04]  /*1320*/  LDS.128 R48, [R17] ;  /* 0x0000000011307984 */ /* 0x000ee80000000c00 */
[----:B------:R-:W4:Y:S04]  /*1330*/  LDS.128 R44, [R9] ;  /* 0x00000000092c7984 */ /* 0x000f280000000c00 */
[----:B------:R-:W5:Y:S04]  /*1340*/  LDS R112, [R3] ;  /* 0x0000000003707984 */ /* 0x000f680000000800 */
[----:B------:R-:W5:Y:S04]  /*1350*/  LDS R184, [R6] ;  /* 0x0000000006b87984 */ /* 0x000f680000000800 */
[----:B------:R-:W5:Y:S04]  /*1360*/  LDS R194, [R10] ;  /* 0x000000000ac27984 */ /* 0x000f680000000800 */
[----:B------:R-:W5:Y:S04]  /*1370*/  LDS R222, [R166] ;  /* 0x00000000a6de7984 */ /* 0x000f680000000800 */
[----:B------:R-:W5:Y:S01]  /*1380*/  LDS R228, [R18] ;  /* 0x0000000012e47984 */ /* 0x000f620000000800 */
[----:B0-----:R-:W-:Y:S01]  /*1390*/  FFMA R204, R32, R202, R145 ;  /* 0x000000ca20cc7223 */ /* 0x001fe20000000091 */
[----:B------:R-:W-:-:S02]  /*13a0*/  LEA R145, R162, R17, 0x6 ;  /* 0x00000011a2917211 */ /* 0x000fc400078e30ff */
[----:B------:R-:W0:Y:S01]  /*13b0*/  LDS.128 R40, [R5] ;  /* 0x0000000005287984 */ /* 0x000e220000000c00 */
[----:B-1----:R-:W-:-:S03]  /*13c0*/  FFMA R90, R32, R128, R57 ;  /* 0x00000080205a7223 */ /* 0x002fc60000000039 */
[----:B------:R-:W1:Y:S01]  /*13d0*/  LDS.128 R52, [R233] ;  /* 0x00000000e9347984 */ /* 0x000e620000000c00 */
[----:B--2---:R-:W-:-:S03]  /*13e0*/  FFMA R102, R36, R128, R61 ;  /* 0x0000008024667223 */ /* 0x004fc6000000003d */
[----:B------:R-:W2:Y:S04]  /*13f0*/  LDS.128 R56, [R172] ;  /* 0x00000000ac387984 */ /* 0x000ea80000000c00 */
[----:B------:R-:W2:Y:S04]  /*1400*/  LDS R232, [R164] ;  /* 0x00000000a4e87984 */ /* 0x000ea80000000800 */
[----:B------:R-:W2:Y:S04]  /*1410*/  LDS.128 R60, [R145] ;  /* 0x00000000913c7984 */ /* 0x000ea80000000c00 */
[----:B------:R-:W2:Y:S01]  /*1420*/  LDS R206, [R170+0x200] ;  /* 0x00020000aace7984 */ /* 0x000ea20000000800 */
[----:B---3--:R-:W-:Y:S01]  /*1430*/  FFMA R220, R48, R202, R133 ;  /* 0x000000ca30dc7223 */ /* 0x008fe20000000085 */
[----:B----4-:R-:W-:Y:S01]  /*1440*/  FFMA R174, R44, R128, R73 ;  /* 0x000000802cae7223 */ /* 0x010fe20000000049 */
[C---:B-----5:R-:W-:Y:S01]  /*1450*/  FFMA R98, R32.reuse, R112, R91 ;  /* 0x0000007020627223 */ /* 0x060fe2000000005b */
        /* <DEDUP_REMOVED lines=9> */
[----:B------:R-:W-:Y:S01]  /*14f0*/  FFMA R186, R44, R184, R167 ;  /* 0x000000b82cba7223 */ /* 0x000fe200000000a7 */
[-C--:B------:R-:W-:Y:S01]  /*1500*/  FFMA R70, R32, R228.reuse, R229 ;  /* 0x000000e420467223 */ /* 0x080fe200000000e5 */
[----:B------:R-:W-:Y:S01]  /*1510*/  FFMA R74, R36, R228, R217 ;  /* 0x000000e4244a7223 */ /* 0x000fe200000000d9 */
[C---:B------:R-:W-:Y:S01]  /*1520*/  FFMA R106, R44.reuse, R194, R175 ;  /* 0x000000c22c6a7223 */ /* 0x040fe200000000af */
[C---:B------:R-:W-:Y:S01]  /*1530*/  FFMA R214, R44.reuse, R202, R139 ;  /* 0x000000ca2cd67223 */ /* 0x040fe2000000008b */
[C---:B------:R-:W-:Y:S01]  /*1540*/  FFMA R94, R44.reuse, R222, R147 ;  /* 0x000000de2c5e7223 */ /* 0x040fe20000000093 */
[----:B------:R-:W-:Y:S01]  /*1550*/  FFMA R92, R44, R228, R205 ;  /* 0x000000e42c5c7223 */ /* 0x000fe200000000cd */
[----:B0-----:R-:W-:Y:S01]  /*1560*/  FFMA R118, R112, R40, R87 ;  /* 0x0000002870767223 */ /* 0x001fe20000000057 */
[C---:B------:R-:W-:Y:S01]  /*1570*/  FFMA R130, R40.reuse, R128, R75 ;  /* 0x0000008028827223 */ /* 0x040fe2000000004b */
[C---:B------:R-:W-:Y:S01]  /*1580*/  FFMA R104, R40.reuse, R184, R173 ;  /* 0x000000b828687223 */ /* 0x040fe200000000ad */
[C---:B------:R-:W-:Y:S01]  /*1590*/  FFMA R88, R40.reuse, R194, R193 ;  /* 0x000000c228587223 */ /* 0x040fe200000000c1 */
[C---:B------:R-:W-:Y:S01]  /*15a0*/  FFMA R212, R40.reuse, R202, R141 ;  /* 0x000000ca28d47223 */ /* 0x040fe2000000008d */
[C---:B------:R-:W-:Y:S01]  /*15b0*/  FFMA R84, R40.reuse, R222, R155 ;  /* 0x000000de28547223 */ /* 0x040fe2000000009b */
[----:B------:R-:W-:Y:S01]  /*15c0*/  FFMA R82, R40, R228, R203 ;  /* 0x000000e428527223 */ /* 0x000fe200000000cb */
[----:B------:R-:W0:Y:S01]  /*15d0*/  LDS R73, [R170+0x400] ;  /* 0x00040000aa497984 */ /* 0x000e220000000800 */
[----:B------:R-:W-:Y:S01]  /*15e0*/  FFMA R126, R112, R48, R81 ;  /* 0x00000030707e7223 */ /* 0x000fe20000000051 */
[C---:B------:R-:W-:Y:S01]  /*15f0*/  FFMA R180, R48.reuse, R128, R149 ;  /* 0x0000008030b47223 */ /* 0x040fe20000000095 */
[C---:B------:R-:W-:Y:S01]  /*1600*/  FFMA R192, R48.reuse, R184, R199 ;  /* 0x000000b830c07223 */ /* 0x040fe200000000c7 */
        /* <DEDUP_REMOVED lines=9> */
[----:B------:R-:W-:Y:S01]  /*16a0*/  FFMA R108, R52, R228, R213 ;  /* 0x000000e4346c7223 */ /* 0x000fe200000000d5 */
[----:B--2---:R-:W-:Y:S01]  /*16b0*/  FFMA R124, R112, R56, R79 ;  /* 0x00000038707c7223 */ /* 0x004fe2000000004f */
        /* <DEDUP_REMOVED lines=22> */
[----:B------:R-:W1:Y:S04]  /*1820*/  LDS R114, [R3+0x200] ;  /* 0x0002000003727984 */ /* 0x000e680000000800 */
[----:B------:R-:W2:Y:S04]  /*1830*/  LDS R128, [R168+0x200] ;  /* 0x00020000a8807984 */ /* 0x000ea80000000800 */
[----:B------:R-:W3:Y:S04]  /*1840*/  LDS R60, [R6+0x200] ;  /* 0x00020000063c7984 */ /* 0x000ee80000000800 */
[----:B------:R-:W4:Y:S04]  /*1850*/  LDS R194, [R10+0x200] ;  /* 0x000200000ac27984 */ /* 0x000f280000000800 */
[----:B------:R-:W5:Y:S04]  /*1860*/  LDS R220, [R166+0x200] ;  /* 0x00020000a6dc7984 */ /* 0x000f680000000800 */
[----:B------:R-:W5:Y:S04]  /*1870*/  LDS R175, [R18+0x200] ;  /* 0x0002000012af7984 */ /* 0x000f680000000800 */
[----:B------:R-:W5:Y:S01]  /*1880*/  LDS R191, [R164+0x200] ;  /* 0x00020000a4bf7984 */ /* 0x000f620000000800 */
        /* <DEDUP_REMOVED lines=9> */
[----:B------:R-:W0:Y:S01]  /*1920*/  LDS R71, [R3+0x400] ;  /* 0x0004000003477984 */ /* 0x000e220000000800 */
        /* <DEDUP_REMOVED lines=8> */
[----:B------:R-:W-:Y:S01]  /*19b0*/  FFMA R75, R114, R41, R118 ;  /* 0x00000029724b7223 */ /* 0x000fe20000000076 */
[C---:B--2---:R-:W-:Y:S01]  /*19c0*/  FFMA R87, R128.reuse, R33, R90 ;  /* 0x0000002180577223 */ /* 0x044fe2000000005a */
[C---:B------:R-:W-:Y:S01]  /*19d0*/  FFMA R91, R128.reuse, R37, R102 ;  /* 0x00000025805b7223 */ /* 0x040fe20000000066 */
[----:B------:R-:W-:Y:S01]  /*19e0*/  FFMA R93, R128, R41, R130 ;  /* 0x00000029805d7223 */ /* 0x000fe20000000082 */
[----:B------:R-:W1:Y:S01]  /*19f0*/  LDS R89, [R168+0x400] ;  /* 0x00040000a8597984 */ /* 0x000e620000000800 */
[C---:B---3--:R-:W-:Y:S01]  /*1a00*/  FFMA R121, R60.reuse, R33, R78 ;  /* 0x000000213c797223 */ /* 0x048fe2000000004e */
[C---:B------:R-:W-:Y:S01]  /*1a10*/  FFMA R125, R60.reuse, R37, R86 ;  /* 0x000000253c7d7223 */ /* 0x040fe20000000056 */
[----:B------:R-:W-:Y:S01]  /*1a20*/  FFMA R127, R60, R41, R104 ;  /* 0x000000293c7f7223 */ /* 0x000fe20000000068 */
[----:B------:R-:W2:Y:S01]  /*1a30*/  LDS R123, [R6+0x400] ;  /* 0x00040000067b7984 */ /* 0x000ea20000000800 */
[C---:B----4-:R-:W-:Y:S01]  /*1a40*/  FFMA R139, R194.reuse, R33, R72 ;  /* 0x00000021c28b7223 */ /* 0x050fe20000000048 */
[C---:B------:R-:W-:Y:S01]  /*1a50*/  FFMA R143, R194.reuse, R37, R80 ;  /* 0x00000025c28f7223 */ /* 0x040fe20000000050 */
[----:B------:R-:W-:Y:S01]  /*1a60*/  FFMA R147, R194, R41, R88 ;  /* 0x00000029c2937223 */ /* 0x000fe20000000058 */
[----:B------:R-:W3:Y:S01]  /*1a70*/  LDS R141, [R10+0x400] ;  /* 0x000400000a8d7984 */ /* 0x000ee20000000800 */
[C---:B-----5:R-:W-:Y:S01]  /*1a80*/  FFMA R159, R220.reuse, R33, R68 ;  /* 0x00000021dc9f7223 */ /* 0x060fe20000000044 */
[C---:B------:R-:W-:Y:S01]  /*1a90*/  FFMA R161, R220.reuse, R37, R76 ;  /* 0x00000025dca17223 */ /* 0x040fe2000000004c */
[----:B------:R-:W-:Y:S01]  /*1aa0*/  FFMA R163, R220, R41, R84 ;  /* 0x00000029dca37223 */ /* 0x000fe20000000054 */
[----:B------:R-:W-:Y:S01]  /*1ab0*/  LDS R72, [R168+0x600] ;  /* 0x00060000a8487984 */ /* 0x000fe20000000800 */
[C---:B------:R-:W-:Y:S01]  /*1ac0*/  FFMA R177, R175.reuse, R33, R70 ;  /* 0x00000021afb17223 */ /* 0x040fe20000000046 */
[C---:B------:R-:W-:Y:S01]  /*1ad0*/  FFMA R179, R175.reuse, R37, R74 ;  /* 0x00000025afb37223 */ /* 0x040fe2000000004a */
[----:B------:R-:W-:Y:S01]  /*1ae0*/  FFMA R181, R175, R41, R82 ;  /* 0x00000029afb57223 */ /* 0x000fe20000000052 */
[----:B------:R-:W-:Y:S01]  /*1af0*/  LDS R90, [R6+0x600] ;  /* 0x00060000065a7984 */ /* 0x000fe20000000800 */
[C---:B------:R-:W-:Y:S01]  /*1b00*/  FFMA R193, R191.reuse, R33, R32 ;  /* 0x00000021bfc17223 */ /* 0x040fe20000000020 */
[C---:B------:R-:W-:Y:S01]  /*1b10*/  FFMA R195, R191.reuse, R37, R36 ;  /* 0x00000025bfc37223 */ /* 0x040fe20000000024 */
[----:B------:R-:W-:Y:S01]  /*1b20*/  FFMA R197, R191, R41, R40 ;  /* 0x00000029bfc57223 */ /* 0x000fe20000000028 */
[----:B------:R-:W4:Y:S04]  /*1b30*/  LDS R33, [R166+0x400] ;  /* 0x00040000a6217984 */ /* 0x000f280000000800 */
[----:B------:R-:W5:Y:S04]  /*1b40*/  LDS R37, [R18+0x400] ;  /* 0x0004000012257984 */ /* 0x000f680000000800 */
[----:B------:R-:W5:Y:S04]  /*1b50*/  LDS R41, [R164+0x400] ;  /* 0x00040000a4297984 */ /* 0x000f680000000800 */
[----:B------:R-:W5:Y:S01]  /*1b60*/  LDS R36, [R3+0x600] ;  /* 0x0006000003247984 */ /* 0x000f620000000800 */
[-C--:B------:R-:W-:Y:S01]  /*1b70*/  FFMA R83, R114, R49.reuse, R126 ;  /* 0x0000003172537223 */ /* 0x080fe2000000007e */
[-C--:B------:R-:W-:Y:S01]  /*1b80*/  FFMA R117, R128, R49.reuse, R180 ;  /* 0x0000003180757223 */ /* 0x080fe200000000b4 */
[-C--:B------:R-:W-:Y:S01]  /*1b90*/  FFMA R135, R60, R49.reuse, R192 ;  /* 0x000000313c877223 */ /* 0x080fe200000000c0 */
[-C--:B------:R-:W-:Y:S01]  /*1ba0*/  FFMA R155, R194, R49.reuse, R110 ;  /* 0x00000031c29b7223 */ /* 0x080fe2000000006e */
[-C--:B------:R-:W-:Y:S01]  /*1bb0*/  FFMA R171, R220, R49.reuse, R100 ;  /* 0x00000031dcab7223 */ /* 0x080fe20000000064 */
[-C--:B------:R-:W-:Y:S01]  /*1bc0*/  FFMA R189, R175, R49.reuse, R96 ;  /* 0x00000031afbd7223 */ /* 0x080fe20000000060 */
[----:B------:R-:W-:Y:S01]  /*1bd0*/  FFMA R49, R191, R49, R48 ;  /* 0x00000031bf317223 */ /* 0x000fe20000000030 */
[----:B0-----:R-:W-:Y:S01]  /*1be0*/  FFMA R32, R71, R34, R69 ;  /* 0x0000002247207223 */ /* 0x001fe20000000045 */
[----:B------:R-:W-:Y:S01]  /*1bf0*/  FFMA R97, R128, R53, R176 ;  /* 0x0000003580617223 */ /* 0x000fe200000000b0 */
        /* <DEDUP_REMOVED lines=8> */
[----:B------:R-:W-:Y:S01]  /*1c80*/  FFMA R185, R175, R53, R108 ;  /* 0x00000035afb97223 */ /* 0x000fe2000000006c */
[-C--:B------:R-:W-:Y:S01]  /*1c90*/  FFMA R60, R71, R50.reuse, R83 ;  /* 0x00000032473c7223 */ /* 0x080fe20000000053 */
[-C--:B-1----:R-:W-:Y:S01]  /*1ca0*/  FFMA R84, R89, R50.reuse, R117 ;  /* 0x0000003259547223 */ /* 0x082fe20000000075 */
[-C--:B--2---:R-:W-:Y:S01]  /*1cb0*/  FFMA R102, R123, R50.reuse, R135 ;  /* 0x000000327b667223 */ /* 0x084fe20000000087 */
[----:B---3--:R-:W-:Y:S01]  /*1cc0*/  FFMA R118, R141, R50, R155 ;  /* 0x000000328d767223 */ /* 0x008fe2000000009b */
[-C--:B------:R-:W-:Y:S01]  /*1cd0*/  FFMA R40, R71, R38.reuse, R73 ;  /* 0x0000002647287223 */ /* 0x080fe20000000049 */
[-C--:B------:R-:W-:Y:S01]  /*1ce0*/  FFMA R74, R89, R38.reuse, R91 ;  /* 0x00000026594a7223 */ /* 0x080fe2000000005b */
[-C--:B------:R-:W-:Y:S01]  /*1cf0*/  FFMA R92, R123, R38.reuse, R125 ;  /* 0x000000267b5c7223 */ /* 0x080fe2000000007d */
[----:B------:R-:W-:Y:S01]  /*1d00*/  FFMA R108, R141, R38, R143 ;  /* 0x000000268d6c7223 */ /* 0x000fe2000000008f */
[----:B------:R-:W-:Y:S01]  /*1d10*/  LDS R208, [R170+0x600] ;  /* 0x00060000aad07984 */ /* 0x000fe20000000800 */
[C---:B----4-:R-:W-:Y:S01]  /*1d20*/  FFMA R176, R33.reuse, R50, R171 ;  /* 0x0000003221b07223 */ /* 0x050fe200000000ab */
[----:B------:R-:W-:Y:S01]  /*1d30*/  FFMA R124, R33, R38, R161 ;  /* 0x00000026217c7223 */ /* 0x000fe200000000a1 */
[C---:B-----5:R-:W-:Y:S01]  /*1d40*/  FFMA R192, R37.reuse, R50, R189 ;  /* 0x0000003225c07223 */ /* 0x060fe200000000bd */
[-C--:B------:R-:W-:Y:S01]  /*1d50*/  FFMA R182, R37, R38.reuse, R179 ;  /* 0x0000002625b67223 */ /* 0x080fe200000000b3 */
[C---:B------:R-:W-:Y:S01]  /*1d60*/  FFMA R198, R41.reuse, R38, R195 ;  /* 0x0000002629c67223 */ /* 0x040fe200000000c3 */
[----:B------:R-:W-:Y:S01]  /*1d70*/  FFMA R50, R41, R50, R49 ;  /* 0x0000003229327223 */ /* 0x000fe20000000031 */
[----:B------:R-:W0:Y:S01]  /*1d80*/  LDS R38, [R166+0x600] ;  /* 0x00060000a6267984 */ /* 0x000e220000000800 */
[----:B------:R-:W-:-:S03]  /*1d90*/  FFMA R49, R36, R35, R32 ;  /* 0x0000002324317223 */ /* 0x000fc60000000020 */
[----:B------:R-:W1:Y:S01]  /*1da0*/  LDS R32, [R18+0x600] ;  /* 0x0006000012207984 */ /* 0x000e620000000800 */
[----:B------:R-:W-:Y:S01]  /*1db0*/  FFMA R85, R114, R61, R112 ;  /* 0x0000003d72557223 */ /* 0x000fe20000000070 */
[C---:B------:R-:W-:Y:S01]  /*1dc0*/  FFMA R95, R128.reuse, R45, R174 ;  /* 0x0000002d805f7223 */ /* 0x040fe200000000ae */
[----:B------:R-:W-:Y:S01]  /*1dd0*/  FFMA R99, R128, R57, R178 ;  /* 0x0000003980637223 */ /* 0x000fe200000000b2 */
[-C--:B------:R-:W-:Y:S01]  /*1de0*/  FFMA R79, R114, R53.reuse, R122 ;  /* 0x00000035724f7223 */ /* 0x080fe2000000007a */
[-C--:B------:R-:W-:Y:S01]  /*1df0*/  FFMA R151, R194, R53.reuse, R196 ;  /* 0x00000035c2977223 */ /* 0x080fe200000000c4 */
[----:B------:R-:W-:Y:S01]  /*1e00*/  FFMA R167, R220, R53, R224 ;  /* 0x00000035dca77223 */ /* 0x000fe200000000e0 */
[C---:B------:R-:W-:Y:S01]  /*1e10*/  FFMA R149, R194.reuse, R45, R106 ;  /* 0x0000002dc2957223 */ /* 0x040fe2000000006a */
[----:B------:R-:W-:Y:S01]  /*1e20*/  FFMA R157, R194, R61, R200 ;  /* 0x0000003dc29d7223 */ /* 0x000fe200000000c8 */
[----:B------:R-:W-:Y:S01]  /*1e30*/  FFMA R165, R220, R45, R94 ;  /* 0x0000002ddca57223 */ /* 0x000fe2000000005e */
[----:B------:R-:W-:Y:S01]  /*1e40*/  FFMA R53, R191, R53, R52 ;  /* 0x00000035bf357223 */ /* 0x000fe20000000034 */
[----:B------:R-:W-:Y:S01]  /*1e50*/  FFMA R68, R71, R62, R85 ;  /* 0x0000003e47447223 */ /* 0x000fe20000000055 */
[C---:B------:R-:W-:Y:S01]  /*1e60*/  FFMA R70, R89.reuse, R34, R87 ;  /* 0x0000002259467223 */ /* 0x040fe20000000057 */
        /* <DEDUP_REMOVED lines=13> */
[C---:B------:R-:W-:Y:S01]  /*1f40*/  FFMA R100, R123.reuse, R58, R133 ;  /* 0x0000003a7b647223 */ /* 0x040fe20000000085 */
[----:B------:R-:W-:Y:S01]  /*1f50*/  FFMA R104, R123, R62, R137 ;  /* 0x0000003e7b687223 */ /* 0x000fe20000000089 */
[----:B------:R-:W-:Y:S01]  /*1f60*/  FFMA R175, R175, R61, R228 ;  /* 0x0000003dafaf7223 */ /* 0x000fe200000000e4 */
        /* <DEDUP_REMOVED lines=14> */
[C---:B------:R-:W-:Y:S01]  /*2050*/  FFMA R196, R41.reuse, R34, R193 ;  /* 0x0000002229c47223 */ /* 0x040fe200000000c1 */
        /* <DEDUP_REMOVED lines=8> */
[----:B------:R-:W2:Y:S01]  /*20e0*/  LDS R34, [R10+0x600] ;  /* 0x000600000a227984 */ /* 0x000ea20000000800 */
        /* <DEDUP_REMOVED lines=10> */
[----:B------:R-:W3:Y:S01]  /*2190*/  LDS R40, [R164+0x600] ;  /* 0x00060000a4287984 */ /* 0x000ee20000000800 */
        /* <DEDUP_REMOVED lines=8> */
[----:B------:R-:W-:Y:S01]  /*2220*/  LDS R33, [R170+0x800] ;  /* 0x00080000aa217984 */ /* 0x000fe20000000800 */
[C---:B------:R-:W-:Y:S01]  /*2230*/  FFMA R190, R37.reuse, R58, R187 ;  /* 0x0000003a25be7223 */ /* 0x040fe200000000bb */
[----:B------:R-:W-:-:S02]  /*2240*/  FFMA R194, R37, R62, R175 ;  /* 0x0000003e25c27223 */ /* 0x000fc400000000af */
[----:B------:R-:W4:Y:S01]  /*2250*/  LDS.128 R68, [R233+0x10] ;  /* 0x00001000e9447984 */ /* 0x000f220000000c00 */
[C---:B------:R-:W-:Y:S01]  /*2260*/  FFMA R58, R41.reuse, R58, R57 ;  /* 0x0000003a293a7223 */ /* 0x040fe20000000039 */
[----:B------:R-:W-:Y:S02]  /*2270*/  FFMA R62, R41, R62, R61 ;  /* 0x0000003e293e7223 */ /* 0x000fe4000000003d */
[----:B------:R-:W5:Y:S01]  /*2280*/  LDS.128 R72, [R2+0x10] ;  /* 0x0000100002487984 */ /* 0x000f620000000c00 */
[C---:B------:R-:W-:Y:S01]  /*2290*/  FFMA R57, R36.reuse, R43, R44 ;  /* 0x0000002b24397223 */ /* 0x040fe2000000002c */
[C---:B------:R-:W-:Y:S02]  /*22a0*/  FFMA R61, R36.reuse, R47, R48 ;  /* 0x0000002f243d7223 */ /* 0x040fe40000000030 */
[----:B------:R-:W5:Y:S01]  /*22b0*/  LDS.128 R76, [R4+0x10] ;  /* 0x00001000044c7984 */ /* 0x000f620000000c00 */
[C---:B------:R-:W-:Y:S01]  /*22c0*/  FFMA R117, R36.reuse, R55, R52 ;  /* 0x0000003724757223 */ /* 0x040fe20000000034 */
[----:B------:R-:W-:-:S02]  /*22d0*/  FFMA R119, R36, R59, R56 ;  /* 0x0000003b24777223 */ /* 0x000fc40000000038 */
[----:B------:R-:W5:Y:S01]  /*22e0*/  LDS.128 R80, [R5+0x10] ;  /* 0x0000100005507984 */ /* 0x000f620000000c00 */
[----:B------:R-:W-:-:S03]  /*22f0*/  FFMA R121, R36, R51, R60 ;  /* 0x0000003324797223 */ /* 0x000fc6000000003c */
[----:B------:R-:W5:Y:S04]  /*2300*/  LDS.128 R84, [R9+0x10] ;  /* 0x0000100009547984 */ /* 0x000f680000000c00 */
[----:B------:R-:W5:Y:S04]  /*2310*/  LDS.128 R88, [R172+0x10] ;  /* 0x00001000ac587984 */ /* 0x000f680000000c00 */
[----:B------:R-:W5:Y:S04]  /*2320*/  LDS.128 R92, [R17+0x10] ;  /* 0x00001000115c7984 */ /* 0x000f680000000c00 */
[----:B------:R-:W5:Y:S01]  /*2330*/  LDS.128 R96, [R145+0x10] ;  /* 0x0000100091607984 */ /* 0x000f620000000c00 */
[----:B------:R-:W-:-:S03]  /*2340*/  FFMA R184, R37, R42, R181 ;  /* 0x0000002a25b87223 */ /* 0x000fc600000000b5 */
[----:B------:R-:W5:Y:S01]  /*2350*/  LDS R36, [R170+0xa00] ;  /* 0x000a0000aa247984 */ /* 0x000f620000000800 */
[----:B------:R-:W-:-:S03]  /*2360*/  FFMA R186, R37, R46, R183 ;  /* 0x0000002e25ba7223 */ /* 0x000fc600000000b7 */
[----:B------:R-:W5:Y:S01]  /*2370*/  LDS R37, [R170+0xc00] ;  /* 0x000c0000aa257984 */ /* 0x000f620000000800 */
[C---:B------:R-:W-:Y:S01]  /*2380*/  FFMA R42, R41.reuse, R42, R197 ;  /* 0x0000002a292a7223 */ /* 0x040fe200000000c5 */
        /* <DEDUP_REMOVED lines=9> */
[----:B------:R-:W0:Y:S01]  /*2420*/  LDS R38, [R170+0xe00] ;  /* 0x000e0000aa267984 */ /* 0x000e220000000800 */
        /* <DEDUP_REMOVED lines=8> */
[----:B------:R-:W1:Y:S01]  /*24b0*/  LDS R32, [R3+0x800] ;  /* 0x0008000003207984 */ /* 0x000e620000000800 */
        /* <DEDUP_REMOVED lines=25> */
[-C--:B-----5:R-:W-:Y:S01]  /*2650*/  FFMA R34, R72, R33.reuse, R101 ;  /* 0x0000002148227223 */ /* 0x0a0fe20000000065 */
        /* <DEDUP_REMOVED lines=23> */
[----:B------:R-:W0:Y:S01]  /*27d0*/  LDS R50, [R168+0x800] ;  /* 0x00080000a8327984 */ /* 0x000e220000000800 */
[C---:B------:R-:W-:Y:S01]  /*27e0*/  FFMA R47, R38.reuse, R71, R47 ;  /* 0x00000047262f7223 */ /* 0x040fe2000000002f */
[C---:B------:R-:W-:Y:S01]  /*27f0*/  FFMA R43, R38.reuse, R79, R36 ;  /* 0x0000004f262b7223 */ /* 0x040fe20000000024 */
[C---:B------:R-:W-:Y:S01]  /*2800*/  FFMA R41, R38.reuse, R83, R40 ;  /* 0x0000005326297223 */ /* 0x040fe20000000028 */
[----:B------:R-:W2:Y:S01]  /*2810*/  LDS R101, [R6+0x800] ;  /* 0x0008000006657984 */ /* 0x000ea20000000800 */
[C---:B------:R-:W-:Y:S01]  /*2820*/  FFMA R39, R38.reuse, R87, R42 ;  /* 0x0000005726277223 */ /* 0x040fe2000000002a */
[C---:B------:R-:W-:Y:S01]  /*2830*/  FFMA R37, R38.reuse, R91, R44 ;  /* 0x0000005b26257223 */ /* 0x040fe2000000002c */
[C---:B------:R-:W-:Y:S01]  /*2840*/  FFMA R35, R38.reuse, R95, R46 ;  /* 0x0000005f26237223 */ /* 0x040fe2000000002e */
[----:B------:R-:W3:Y:S01]  /*2850*/  LDS R103, [R10+0x800] ;  /* 0x000800000a677984 */ /* 0x000ee20000000800 */
[----:B------:R-:W-:Y:S01]  /*2860*/  FFMA R33, R38, R99, R48 ;  /* 0x0000006326217223 */ /* 0x000fe20000000030 */
[----:B-1----:R-:W-:Y:S01]  /*2870*/  FFMA R34, R72, R32, R49 ;  /* 0x0000002048227223 */ /* 0x002fe20000000031 */
[C---:B------:R-:W-:Y:S01]  /*2880*/  FFMA R36, R32.reuse, R76, R53 ;  /* 0x0000004c20247223 */ /* 0x040fe20000000035 */
[----:B------:R-:W1:Y:S01]  /*2890*/  LDS R105, [R166+0x800] ;  /* 0x00080000a6697984 */ /* 0x000e620000000800 */
[C---:B------:R-:W-:Y:S01]  /*28a0*/  FFMA R38, R32.reuse, R80, R57 ;  /* 0x0000005020267223 */ /* 0x040fe20000000039 */
[C---:B------:R-:W-:Y:S01]  /*28b0*/  FFMA R40, R32.reuse, R84, R61 ;  /* 0x0000005420287223 */ /* 0x040fe2000000003d */
[C---:B------:R-:W-:Y:S01]  /*28c0*/  FFMA R42, R32.reuse, R68, R117 ;  /* 0x00000044202a7223 */ /* 0x040fe20000000075 */
[----:B------:R-:W4:Y:S01]  /*28d0*/  LDS R107, [R18+0x800] ;  /* 0x00080000126b7984 */ /* 0x000f220000000800 */
[C---:B------:R-:W-:Y:S01]  /*28e0*/  FFMA R44, R32.reuse, R88, R119 ;  /* 0x00000058202c7223 */ /* 0x040fe20000000077 */
[C---:B------:R-:W-:Y:S01]  /*28f0*/  FFMA R46, R32.reuse, R92, R121 ;  /* 0x0000005c202e7223 */ /* 0x040fe20000000079 */
[----:B------:R-:W-:Y:S01]  /*2900*/  FFMA R48, R32, R96, R131 ;  /* 0x0000006020307223 */ /* 0x000fe20000000083 */
[----:B------:R-:W5:Y:S04]  /*2910*/  LDS R49, [R164+0x800] ;  /* 0x00080000a4317984 */ /* 0x000f680000000800 */
[----:B------:R-:W5:Y:S04]  /*2920*/  LDS R32, [R3+0xa00] ;  /* 0x000a000003207984 */ /* 0x000f680000000800 */
[----:B------:R-:W5:Y:S04]  /*2930*/  LDS R106, [R6+0xa00] ;  /* 0x000a0000066a7984 */ /* 0x000f680000000800 */
[----:B------:R-:W5:Y:S01]  /*2940*/  LDS R124, [R10+0xa00] ;  /* 0x000a00000a7c7984 */ /* 0x000f620000000800 */
[-C--:B0-----:R-:W-:Y:S01]  /*2950*/  FFMA R54, R76, R50.reuse, R135 ;  /* 0x000000324c367223 */ /* 0x081fe20000000087 */
[-C--:B------:R-:W-:Y:S01]  /*2960*/  FFMA R56, R80, R50.reuse, R137 ;  /* 0x0000003250387223 */ /* 0x080fe20000000089 */
[-C--:B------:R-:W-:Y:S01]  /*2970*/  FFMA R58, R84, R50.reuse, R139 ;  /* 0x00000032543a7223 */ /* 0x080fe2000000008b */
[-C--:B------:R-:W-:Y:S01]  /*2980*/  FFMA R62, R88, R50.reuse, R143 ;  /* 0x00000032583e7223 */ /* 0x080fe2000000008f */
[-C--:B------:R-:W-:Y:S01]  /*2990*/  FFMA R100, R92, R50.reuse, R147 ;  /* 0x000000325c647223 */ /* 0x080fe20000000093 */
[-C--:B------:R-:W-:Y:S01]  /*29a0*/  FFMA R102, R96, R50.reuse, R199 ;  /* 0x0000003260667223 */ /* 0x080fe200000000c7 */
[-C--:B--2---:R-:W-:Y:S01]  /*29b0*/  FFMA R108, R76, R101.reuse, R151 ;  /* 0x000000654c6c7223 */ /* 0x084fe20000000097 */
[-C--:B------:R-:W-:Y:S01]  /*29c0*/  FFMA R110, R80, R101.reuse, R153 ;  /* 0x00000065506e7223 */ /* 0x080fe20000000099 */
[-C--:B------:R-:W-:Y:S01]  /*29d0*/  FFMA R112, R84, R101.reuse, R155 ;  /* 0x0000006554707223 */ /* 0x080fe2000000009b */
[-C--:B------:R-:W-:Y:S01]  /*29e0*/  FFMA R116, R88, R101.reuse, R159 ;  /* 0x0000006558747223 */ /* 0x080fe2000000009f */
[-C--:B------:R-:W-:Y:S01]  /*29f0*/  FFMA R118, R92, R101.reuse, R161 ;  /* 0x000000655c767223 */ /* 0x080fe200000000a1 */
[----:B------:R-:W-:Y:S01]  /*2a00*/  FFMA R120, R96, R101, R201 ;  /* 0x0000006560787223 */ /* 0x000fe200000000c9 */
[-C--:B---3--:R-:W-:Y:S01]  /*2a10*/  FFMA R126, R76, R103.reuse, R165 ;  /* 0x000000674c7e7223 */ /* 0x088fe200000000a5 */
[-C--:B------:R-:W-:Y:S01]  /*2a20*/  FFMA R128, R80, R103.reuse, R167 ;  /* 0x0000006750807223 */ /* 0x080fe200000000a7 */
[-C--:B------:R-:W-:Y:S01]  /*2a30*/  FFMA R130, R84, R103.reuse, R169 ;  /* 0x0000006754827223 */ /* 0x080fe200000000a9 */
[-C--:B------:R-:W-:Y:S01]  /*2a40*/  FFMA R176, R88, R103.reuse, R173 ;  /* 0x0000006758b07223 */ /* 0x080fe200000000ad */
[-C--:B------:R-:W-:Y:S01]  /*2a50*/  FFMA R178, R92, R103.reuse, R175 ;  /* 0x000000675cb27223 */ /* 0x080fe200000000af */
[----:B------:R-:W-:Y:S01]  /*2a60*/  FFMA R180, R96, R103, R203 ;  /* 0x0000006760b47223 */ /* 0x000fe200000000cb */
[-C--:B-1----:R-:W-:Y:S01]  /*2a70*/  FFMA R184, R76, R105.reuse, R179 ;  /* 0x000000694cb87223 */ /* 0x082fe200000000b3 */
[-C--:B------:R-:W-:Y:S01]  /*2a80*/  FFMA R186, R80, R105.reuse, R181 ;  /* 0x0000006950ba7223 */ /* 0x080fe200000000b5 */
[-C--:B------:R-:W-:Y:S01]  /*2a90*/  FFMA R188, R84, R105.reuse, R183 ;  /* 0x0000006954bc7223 */ /* 0x080fe200000000b7 */
[-C--:B------:R-:W-:Y:S01]  /*2aa0*/  FFMA R192, R88, R105.reuse, R187 ;  /* 0x0000006958c07223 */ /* 0x080fe200000000bb */
[-C--:B------:R-:W-:Y:S01]  /*2ab0*/  FFMA R194, R92, R105.reuse, R189 ;  /* 0x000000695cc27223 */ /* 0x080fe200000000bd */
[----:B------:R-:W-:Y:S01]  /*2ac0*/  FFMA R196, R96, R105, R205 ;  /* 0x0000006960c47223 */ /* 0x000fe200000000cd */
[-C--:B----4-:R-:W-:Y:S01]  /*2ad0*/  FFMA R200, R76, R107.reuse, R193 ;  /* 0x0000006b4cc87223 */ /* 0x090fe200000000c1 */
[-C--:B------:R-:W-:Y:S01]  /*2ae0*/  FFMA R202, R80, R107.reuse, R195 ;  /* 0x0000006b50ca7223 */ /* 0x080fe200000000c3 */
[-C--:B------:R-:W-:Y:S01]  /*2af0*/  FFMA R204, R84, R107.reuse, R129 ;  /* 0x0000006b54cc7223 */ /* 0x080fe20000000081 */
        /* <DEDUP_REMOVED lines=13> */
[-C--:B-----5:R-:W-:Y:S01]  /*2bd0*/  FFMA R214, R72, R49.reuse, R207 ;  /* 0x0000003148d67223 */ /* 0x0a0fe200000000cf */
[-C--:B------:R-:W-:Y:S01]  /*2be0*/  FFMA R76, R76, R49.reuse, R209 ;  /* 0x000000314c4c7223 */ /* 0x080fe200000000d1 */
[-C--:B------:R-:W-:Y:S01]  /*2bf0*/  FFMA R80, R80, R49.reuse, R211 ;  /* 0x0000003150507223 */ /* 0x080fe200000000d3 */
[-C--:B------:R-:W-:Y:S01]  /*2c00*/  FFMA R84, R84, R49.reuse, R213 ;  /* 0x0000003154547223 */ /* 0x080fe200000000d5 */
[-C--:B------:R-:W-:Y:S01]  /*2c10*/  FFMA R216, R68, R49.reuse, R55 ;  /* 0x0000003144d87223 */ /* 0x080fe20000000037 */
[-C--:B------:R-:W-:Y:S01]  /*2c20*/  FFMA R88, R88, R49.reuse, R59 ;  /* 0x0000003158587223 */ /* 0x080fe2000000003b */
[-C--:B------:R-:W-:Y:S01]  /*2c30*/  FFMA R92, R92, R49.reuse, R51 ;  /* 0x000000315c5c7223 */ /* 0x080fe20000000033 */
[----:B------:R-:W-:Y:S01]  /*2c40*/  FFMA R96, R96, R49, R63 ;  /* 0x0000003160607223 */ /* 0x000fe2000000003f */
[----:B------:R-:W0:Y:S01]  /*2c50*/  LDS R50, [R168+0xa00] ;  /* 0x000a0000a8327984 */ /* 0x000e220000000800 */
[C---:B------:R-:W-:Y:S01]  /*2c60*/  FFMA R49, R32.reuse, R73, R34 ;  /* 0x0000004920317223 */ /* 0x040fe20000000022 */
[C---:B------:R-:W-:Y:S01]  /*2c70*/  FFMA R53, R32.reuse, R77, R36 ;  /* 0x0000004d20357223 */ /* 0x040fe20000000024 */
[C---:B------:R-:W-:Y:S01]  /*2c80*/  FFMA R55, R32.reuse, R81, R38 ;  /* 0x0000005120377223 */ /* 0x040fe20000000026 */
[----:B------:R-:W1:Y:S01]  /*2c90*/  LDS R68, [R166+0xa00] ;  /* 0x000a0000a6447984 */ /* 0x000e620000000800 */
[C---:B------:R-:W-:Y:S01]  /*2ca0*/  FFMA R57, R32.reuse, R85, R40 ;  /* 0x0000005520397223 */ /* 0x040fe20000000028 */
[C---:B------:R-:W-:Y:S01]  /*2cb0*/  FFMA R59, R32.reuse, R69, R42 ;  /* 0x00000045203b7223 */ /* 0x040fe2000000002a */
[C---:B------:R-:W-:Y:S01]  /*2cc0*/  FFMA R61, R32.reuse, R89, R44 ;  /* 0x00000059203d7223 */ /* 0x040fe2000000002c */
[----:B------:R-:W2:Y:S01]  /*2cd0*/  LDS R72, [R18+0xa00] ;  /* 0x000a000012487984 */ /* 0x000ea20000000800 */
[C---:B------:R-:W-:Y:S01]  /*2ce0*/  FFMA R63, R32.reuse, R93, R46 ;  /* 0x0000005d203f7223 */ /* 0x040fe2000000002e */
[----:B------:R-:W-:-:S02]  /*2cf0*/  FFMA R101, R32, R97, R48 ;  /* 0x0000006120657223 */ /* 0x000fc40000000030 */
[----:B------:R-:W3:Y:S04]  /*2d00*/  LDS R32, [R164+0xa00] ;  /* 0x000a0000a4207984 */ /* 0x000ee80000000800 */
[----:B------:R-:W4:Y:S01]  /*2d10*/  LDS R51, [R3+0xc00] ;  /* 0x000c000003337984 */ /* 0x000f220000000800 */
        /* <DEDUP_REMOVED lines=16> */
[----:B------:R-:W5:Y:S04]  /*2e20*/  LDS R105, [R168+0xc00] ;  /* 0x000c0000a8697984 */ /* 0x000f680000000800 */
[----:B------:R-:W5:Y:S01]  /*2e30*/  LDS R123, [R6+0xc00] ;  /* 0x000c0000067b7984 */ /* 0x000f620000000800 */
[C---:B0-----:R-:W-:Y:S01]  /*2e40*/  FFMA R107, R50.reuse, R77, R54 ;  /* 0x0000004d326b7223 */ /* 0x041fe20000000036 */
        /* <DEDUP_REMOVED lines=31> */
[----:B------:R-:W0:Y:S01]  /*3040*/  LDS R141, [R10+0xc00] ;  /* 0x000c00000a8d7984 */ /* 0x000e220000000800 */
[----:B----4-:R-:W-:-:S03]  /*3050*/  FFMA R32, R51, R74, R49 ;  /* 0x0000004a33207223 */ /* 0x010fc60000000031 */
[----:B------:R-:W1:Y:S04]  /*3060*/  LDS R69, [R166+0xc00] ;  /* 0x000c0000a6457984 */ /* 0x000e680000000800 */
[----:B------:R-:W2:Y:S04]  /*3070*/  LDS R73, [R18+0xc00] ;  /* 0x000c000012497984 */ /* 0x000ea80000000800 */
[----:B------:R-:W3:Y:S04]  /*3080*/  LDS R49, [R164+0xc00] ;  /* 0x000c0000a4317984 */ /* 0x000ee80000000800 */
[----:B------:R-:W4:Y:S04]  /*3090*/  LDS R34, [R3+0xe00] ;  /* 0x000e000003227984 */ /* 0x000f280000000800 */
[----:B------:R-:W4:Y:S01]  /*30a0*/  LDS R80, [R6+0xe00] ;  /* 0x000e000006507984 */ /* 0x000f220000000800 */
        /* <DEDUP_REMOVED lines=47> */
[----:B------:R-:W0:Y:S01]  /*33a0*/  LDS R32, [R18+0xe00] ;  /* 0x000e000012207984 */ /* 0x000e220000000800 */
[----:B------:R-:W-:Y:S01]  /*33b0*/  FFMA R60, R105, R70, R113 ;  /* 0x00000046693c7223 */ /* 0x000fe20000000071 */
        /* <DEDUP_REMOVED lines=8> */
[----:B------:R-:W1:Y:S01]  /*3440*/  LDS R52, [R168+0xe00] ;  /* 0x000e0000a8347984 */ /* 0x000e620000000800 */
        /* <DEDUP_REMOVED lines=9> */
[C---:B------:R-:W-:Y:S01]  /*34e0*/  FFMA R159, R80.reuse, R91, R100 ;  /* 0x0000005b509f7223 */ /* 0x040fe20000000064 */
[C---:B------:R-:W-:Y:S01]  /*34f0*/  FFMA R161, R80.reuse, R95, R102 ;  /* 0x0000005f50a17223 */ /* 0x040fe20000000066 */
[----:B------:R-:W4:Y:S01]  /*3500*/  LDS R36, [R164+0xe00] ;  /* 0x000e0000a4247984 */ /* 0x000f220000000800 */
[----:B------:R-:W-:-:S03]  /*3510*/  FFMA R201, R80, R99, R104 ;  /* 0x0000006350c97223 */ /* 0x000fc60000000068 */
[----:B------:R-:W-:Y:S04]  /*3520*/  LDS R34, [R170+0x1000] ;  /* 0x00100000aa227984 */ /* 0x000fe80000000800 */
[----:B------:R-:W5:Y:S04]  /*3530*/  LDS.128 R100, [R233+0x20] ;  /* 0x00002000e9647984 */ /* 0x000f680000000c00 */
[----:B------:R-:W5:Y:S04]  /*3540*/  LDS.128 R104, [R2+0x20] ;  /* 0x0000200002687984 */ /* 0x000f680000000c00 */
[----:B------:R-:W5:Y:S04]  /*3550*/  LDS.128 R108, [R4+0x20] ;  /* 0x00002000046c7984 */ /* 0x000f680000000c00 */
[----:B------:R-:W5:Y:S04]  /*3560*/  LDS.128 R112, [R5+0x20] ;  /* 0x0000200005707984 */ /* 0x000f680000000c00 */
[----:B------:R-:W5:Y:S04]  /*3570*/  LDS.128 R116, [R9+0x20] ;  /* 0x0000200009747984 */ /* 0x000f680000000c00 */
[----:B------:R-:W5:Y:S04]  /*3580*/  LDS.128 R120, [R172+0x20] ;  /* 0x00002000ac787984 */ /* 0x000f680000000c00 */
[----:B------:R-:W5:Y:S04]  /*3590*/  LDS.128 R124, [R17+0x20] ;  /* 0x00002000117c7984 */ /* 0x000f680000000c00 */
[----:B------:R-:W5:Y:S04]  /*35a0*/  LDS.128 R128, [R145+0x20] ;  /* 0x0000200091807984 */ /* 0x000f680000000c00 */
[----:B------:R-:W5:Y:S04]  /*35b0*/  LDS R38, [R170+0x1200] ;  /* 0x00120000aa267984 */ /* 0x000f680000000800 */
[----:B------:R-:W5:Y:S01]  /*35c0*/  LDS R69, [R170+0x1400] ;  /* 0x00140000aa457984 */ /* 0x000f620000000800 */
[C---:B0-----:R-:W-:Y:S01]  /*35d0*/  FFMA R191, R32.reuse, R75, R206 ;  /* 0x0000004b20bf7223 */ /* 0x041fe200000000ce */
[C---:B------:R-:W-:Y:S01]  /*35e0*/  FFMA R193, R32.reuse, R79, R208 ;  /* 0x0000004f20c17223 */ /* 0x040fe200000000d0 */
[C---:B------:R-:W-:Y:S01]  /*35f0*/  FFMA R195, R32.reuse, R83, R210 ;  /* 0x0000005320c37223 */ /* 0x040fe200000000d2 */
[----:B------:R-:W0:Y:S01]  /*3600*/  LDS R40, [R170+0x1600] ;  /* 0x00160000aa287984 */ /* 0x000e220000000800 */
[C---:B------:R-:W-:Y:S01]  /*3610*/  FFMA R93, R32.reuse, R87, R212 ;  /* 0x00000057205d7223 */ /* 0x040fe200000000d4 */
[C---:B------:R-:W-:Y:S01]  /*3620*/  FFMA R85, R32.reuse, R71, R214 ;  /* 0x0000004720557223 */ /* 0x040fe200000000d6 */
[C---:B------:R-:W-:Y:S01]  /*3630*/  FFMA R63, R32.reuse, R91, R216 ;  /* 0x0000005b203f7223 */ /* 0x040fe200000000d8 */
[C---:B------:R-:W-:Y:S01]  /*3640*/  FFMA R89, R32.reuse, R95, R218 ;  /* 0x0000005f20597223 */ /* 0x040fe200000000da */
[----:B------:R-:W-:-:S02]  /*3650*/  FFMA R197, R32, R99, R220 ;  /* 0x0000006320c57223 */ /* 0x000fc400000000dc */
[----:B------:R-:W0:Y:S01]  /*3660*/  LDS R32, [R3+0x1000] ;  /* 0x0010000003207984 */ /* 0x000e220000000800 */
[C---:B-1----:R-:W-:Y:S01]  /*3670*/  FFMA R139, R52.reuse, R87, R58 ;  /* 0x00000057348b7223 */ /* 0x042fe2000000003a */
[C---:B------:R-:W-:Y:S01]  /*3680*/  FFMA R143, R52.reuse, R91, R62 ;  /* 0x0000005b348f7223 */ /* 0x040fe2000000003e */
[C---:B------:R-:W-:Y:S01]  /*3690*/  FFMA R147, R52.reuse, R95, R68 ;  /* 0x0000005f34937223 */ /* 0x040fe20000000044 */
[----:B------:R-:W-:Y:S01]  /*36a0*/  FFMA R199, R52, R99, R72 ;  /* 0x0000006334c77223 */ /* 0x000fe20000000048 */
[-C--:B------:R-:W-:Y:S01]  /*36b0*/  FFMA R155, R80, R87.reuse, R92 ;  /* 0x00000057509b7223 */ /* 0x080fe2000000005c */
        /* <DEDUP_REMOVED lines=56> */
[----:B------:R-:W1:Y:S01]  /*3a40*/  LDS R50, [R168+0x1000] ;  /* 0x00100000a8327984 */ /* 0x000e620000000800 */
[C---:B0-----:R-:W-:Y:S01]  /*3a50*/  FFMA R77, R40.reuse, R103, R77 ;  /* 0x00000067284d7223 */ /* 0x041fe2000000004d */
[C---:B------:R-:W-:Y:S01]  /*3a60*/  FFMA R75, R40.reuse, R107, R34 ;  /* 0x0000006b284b7223 */ /* 0x040fe20000000022 */
[C---:B------:R-:W-:Y:S01]  /*3a70*/  FFMA R73, R40.reuse, R111, R36 ;  /* 0x0000006f28497223 */ /* 0x040fe20000000024 */
[----:B------:R-:W0:Y:S01]  /*3a80*/  LDS R33, [R6+0x1000] ;  /* 0x0010000006217984 */ /* 0x000e220000000800 */
[C---:B------:R-:W-:Y:S01]  /*3a90*/  FFMA R71, R40.reuse, R115, R38 ;  /* 0x0000007328477223 */ /* 0x040fe20000000026 */
[C---:B------:R-:W-:Y:S01]  /*3aa0*/  FFMA R69, R40.reuse, R119, R42 ;  /* 0x0000007728457223 */ /* 0x040fe2000000002a */
[C---:B------:R-:W-:Y:S01]  /*3ab0*/  FFMA R83, R40.reuse, R123, R44 ;  /* 0x0000007b28537223 */ /* 0x040fe2000000002c */
[----:B------:R-:W2:Y:S01]  /*3ac0*/  LDS R35, [R10+0x1000] ;  /* 0x001000000a237984 */ /* 0x000ea20000000800 */
[C---:B------:R-:W-:Y:S01]  /*3ad0*/  FFMA R81, R40.reuse, R127, R46 ;  /* 0x0000007f28517223 */ /* 0x040fe2000000002e */
[----:B------:R-:W-:Y:S01]  /*3ae0*/  FFMA R79, R40, R131, R48 ;  /* 0x00000083284f7223 */ /* 0x000fe20000000030 */
[----:B------:R-:W-:Y:S01]  /*3af0*/  FFMA R34, R104, R32, R49 ;  /* 0x0000002068227223 */ /* 0x000fe20000000031 */
[----:B------:R-:W3:Y:S01]  /*3b00*/  LDS R37, [R166+0x1000] ;  /* 0x00100000a6257984 */ /* 0x000ee20000000800 */
[C---:B------:R-:W-:Y:S01]  /*3b10*/  FFMA R36, R32.reuse, R108, R51 ;  /* 0x0000006c20247223 */ /* 0x040fe20000000033 */
[C---:B------:R-:W-:Y:S01]  /*3b20*/  FFMA R38, R32.reuse, R112, R53 ;  /* 0x0000007020267223 */ /* 0x040fe20000000035 */
[C---:B------:R-:W-:Y:S01]  /*3b30*/  FFMA R40, R32.reuse, R116, R55 ;  /* 0x0000007420287223 */ /* 0x040fe20000000037 */
[----:B------:R-:W4:Y:S01]  /*3b40*/  LDS R39, [R18+0x1000] ;  /* 0x0010000012277984 */ /* 0x000f220000000800 */
[C---:B------:R-:W-:Y:S01]  /*3b50*/  FFMA R42, R32.reuse, R100, R57 ;  /* 0x00000064202a7223 */ /* 0x040fe20000000039 */
[C---:B------:R-:W-:Y:S01]  /*3b60*/  FFMA R44, R32.reuse, R120, R59 ;  /* 0x00000078202c7223 */ /* 0x040fe2000000003b */
[C---:B------:R-:W-:Y:S01]  /*3b70*/  FFMA R46, R32.reuse, R124, R61 ;  /* 0x0000007c202e7223 */ /* 0x040fe2000000003d */
[----:B------:R-:W-:Y:S01]  /*3b80*/  FFMA R48, R32, R128, R97 ;  /* 0x0000008020307223 */ /* 0x000fe20000000061 */
[----:B------:R-:W5:Y:S04]  /*3b90*/  LDS R41, [R164+0x1000] ;  /* 0x00100000a4297984 */ /* 0x000f680000000800 */
[----:B------:R-:W5:Y:S04]  /*3ba0*/  LDS R32, [R3+0x1200] ;  /* 0x0012000003207984 */ /* 0x000f680000000800 */
[----:B------:R-:W5:Y:S04]  /*3bb0*/  LDS R74, [R6+0x1200] ;  /* 0x00120000064a7984 */ /* 0x000f680000000800 */
[----:B------:R-:W5:Y:S04]  /*3bc0*/  LDS R92, [R10+0x1200] ;  /* 0x001200000a5c7984 */ /* 0x000f680000000800 */
[----:B------:R-:W-:Y:S01]  /*3bd0*/  LDS R53, [R168+0x1400] ;  /* 0x00140000a8357984 */ /* 0x000fe20000000800 */
[-C--:B-1----:R-:W-:Y:S01]  /*3be0*/  FFMA R54, R108, R50.reuse, R135 ;  /* 0x000000326c367223 */ /* 0x082fe20000000087 */
[-C--:B------:R-:W-:Y:S01]  /*3bf0*/  FFMA R56, R112, R50.reuse, R137 ;  /* 0x0000003270387223 */ /* 0x080fe20000000089 */
[-C--:B------:R-:W-:Y:S01]  /*3c00*/  FFMA R58, R116, R50.reuse, R139 ;  /* 0x00000032743a7223 */ /* 0x080fe2000000008b */
[-C--:B------:R-:W-:Y:S01]  /*3c10*/  FFMA R62, R120, R50.reuse, R143 ;  /* 0x00000032783e7223 */ /* 0x080fe2000000008f */
[-C--:B------:R-:W-:Y:S01]  /*3c20*/  FFMA R68, R124, R50.reuse, R147 ;  /* 0x000000327c447223 */ /* 0x080fe20000000093 */
[-C--:B------:R-:W-:Y:S01]  /*3c30*/  FFMA R70, R128, R50.reuse, R199 ;  /* 0x0000003280467223 */ /* 0x080fe200000000c7 */
[-C--:B0-----:R-:W-:Y:S01]  /*3c40*/  FFMA R76, R108, R33.reuse, R151 ;  /* 0x000000216c4c7223 */ /* 0x081fe20000000097 */
[-C--:B------:R-:W-:Y:S01]  /*3c50*/  FFMA R78, R112, R33.reuse, R153 ;  /* 0x00000021704e7223 */ /* 0x080fe20000000099 */
[-C--:B------:R-:W-:Y:S01]  /*3c60*/  FFMA R80, R116, R33.reuse, R155 ;  /* 0x0000002174507223 */ /* 0x080fe2000000009b */
[-C--:B------:R-:W-:Y:S01]  /*3c70*/  FFMA R84, R120, R33.reuse, R159 ;  /* 0x0000002178547223 */ /* 0x080fe2000000009f */
[-C--:B------:R-:W-:Y:S01]  /*3c80*/  FFMA R86, R124, R33.reuse, R161 ;  /* 0x000000217c567223 */ /* 0x080fe200000000a1 */
[----:B------:R-:W-:Y:S01]  /*3c90*/  FFMA R88, R128, R33, R201 ;  /* 0x0000002180587223 */ /* 0x000fe200000000c9 */
        /* <DEDUP_REMOVED lines=145> */
[C---:B------:R-:W-:Y:S01]  /*45b0*/  FFMA R120, R101.reuse, R110, R161 ;  /* 0x0000006e65787223 */ /* 0x040fe200000000a1 */
[----:B------:R-:W-:Y:S01]  /*45c0*/  FFMA R174, R101, R102, R167 ;  /* 0x0000006665ae7223 */ /* 0x000fe200000000a7 */
        /* <DEDUP_REMOVED lines=18> */
[-C--:B------:R-:W-:Y:S01]  /*46f0*/  FFMA R99, R34, R131.reuse, R48 ;  /* 0x0000008322637223 */ /* 0x080fe20000000030 */
        /* <DEDUP_REMOVED lines=9> */
[----:B------:R-:W-:-:S03]  /*4790*/  FFMA R100, R141, R102, R151 ;  /* 0x000000668d647223 */ /* 0x000fc60000000097 */
[----:B------:R-:W0:Y:S01]  /*47a0*/  LDS.128 R32, [R233+0x30] ;  /* 0x00003000e9207984 */ /* 0x000e220000000c00 */
[C---:B------:R-:W-:Y:S01]  /*47b0*/  FFMA R129, R74.reuse, R107, R72 ;  /* 0x0000006b4a817223 */ /* 0x040fe20000000048 */
[C---:B------:R-:W-:Y:S02]  /*47c0*/  FFMA R147, R74.reuse, R111, R76 ;  /* 0x0000006f4a937223 */ /* 0x040fe4000000004c */
[----:B------:R-:W1:Y:S01]  /*47d0*/  LDS.128 R44, [R2+0x30] ;  /* 0x00003000022c7984 */ /* 0x000e620000000c00 */
[C---:B------:R-:W-:Y:S01]  /*47e0*/  FFMA R149, R74.reuse, R115, R78 ;  /* 0x000000734a957223 */ /* 0x040fe2000000004e */
[C---:B------:R-:W-:Y:S02]  /*47f0*/  FFMA R151, R74.reuse, R119, R80 ;  /* 0x000000774a977223 */ /* 0x040fe40000000050 */
[----:B------:R-:W2:Y:S01]  /*4800*/  LDS.128 R48, [R4+0x30] ;  /* 0x0000300004307984 */ /* 0x000ea20000000c00 */
[C---:B------:R-:W-:Y:S01]  /*4810*/  FFMA R153, R74.reuse, R103, R82 ;  /* 0x000000674a997223 */ /* 0x040fe20000000052 */
[----:B------:R-:W-:-:S02]  /*4820*/  FFMA R155, R74, R123, R84 ;  /* 0x0000007b4a9b7223 */ /* 0x000fc40000000054 */
[----:B------:R-:W3:Y:S01]  /*4830*/  LDS.128 R52, [R5+0x30] ;  /* 0x0000300005347984 */ /* 0x000ee20000000c00 */
[C---:B------:R-:W-:Y:S01]  /*4840*/  FFMA R157, R74.reuse, R127, R86 ;  /* 0x0000007f4a9d7223 */ /* 0x040fe20000000056 */
[----:B------:R-:W-:Y:S02]  /*4850*/  FFMA R161, R74, R131, R88 ;  /* 0x000000834aa17223 */ /* 0x000fe40000000058 */
[----:B------:R-:W4:Y:S04]  /*4860*/  LDS R92, [R10+0x1600] ;  /* 0x001600000a5c7984 */ /* 0x000f280000000800 */
[----:B------:R-:W5:Y:S04]  /*4870*/  LDS.128 R36, [R172+0x30] ;  /* 0x00003000ac247984 */ /* 0x000f680000000c00 */
[----:B------:R-:W5:Y:S04]  /*4880*/  LDS.128 R40, [R145+0x30] ;  /* 0x0000300091287984 */ /* 0x000f680000000c00 */
[----:B------:R-:W5:Y:S04]  /*4890*/  LDS.128 R56, [R9+0x30] ;  /* 0x0000300009387984 */ /* 0x000f680000000c00 */
[----:B------:R-:W5:Y:S01]  /*48a0*/  LDS.128 R60, [R17+0x30] ;  /* 0x00003000113c7984 */ /* 0x000f620000000c00 */
[----:B------:R-:W-:-:S03]  /*48b0*/  FFMA R90, R141, R106, R139 ;  /* 0x0000006a8d5a7223 */ /* 0x000fc6000000008b */
[----:B------:R-:W5:Y:S01]  /*48c0*/  LDS R74, [R170+0x1a00] ;  /* 0x001a0000aa4a7984 */ /* 0x000f620000000800 */
[----:B------:R-:W-:-:S03]  /*48d0*/  FFMA R94, R141, R110, R143 ;  /* 0x0000006e8d5e7223 */ /* 0x000fc6000000008f */
[----:B------:R-:W5:Y:S04]  /*48e0*/  LDS R102, [R166+0x1600] ;  /* 0x00160000a6667984 */ /* 0x000f680000000800 */
[----:B------:R-:W5:Y:S04]  /*48f0*/  LDS R106, [R18+0x1600] ;  /* 0x00160000126a7984 */ /* 0x000f680000000800 */
[----:B------:R-:W5:Y:S04]  /*4900*/  LDS R110, [R164+0x1600] ;  /* 0x00160000a46e7984 */ /* 0x000f680000000800 */
[----:B------:R-:W5:Y:S01]  /*4910*/  LDS R133, [R170+0x1c00] ;  /* 0x001c0000aa857984 */ /* 0x000f620000000800 */
[-C--:B0-----:R-:W-:Y:S01]  /*4920*/  FFMA R77, R32, R70.reuse, R77 ;  /* 0x00000046204d7223 */ /* 0x081fe2000000004d */
[-C--:B-1----:R-:W-:Y:S01]  /*4930*/  FFMA R72, R44, R70.reuse, R75 ;  /* 0x000000462c487223 */ /* 0x082fe2000000004b */
[-C--:B--2---:R-:W-:Y:S01]  /*4940*/  FFMA R78, R48, R70.reuse, R73 ;  /* 0x00000046304e7223 */ /* 0x084fe20000000049 */
[-C--:B---3--:R-:W-:Y:S01]  /*4950*/  FFMA R80, R52, R70.reuse, R71 ;  /* 0x0000004634507223 */ /* 0x088fe20000000047 */
[C---:B----4-:R-:W-:Y:S01]  /*4960*/  FFMA R163, R92.reuse, R107, R90 ;  /* 0x0000006b5ca37223 */ /* 0x050fe2000000005a */
[----:B------:R-:W-:Y:S01]  /*4970*/  FFMA R191, R92, R131, R112 ;  /* 0x000000835cbf7223 */ /* 0x000fe20000000070 */
[----:B------:R-:W0:Y:S01]  /*4980*/  LDS R76, [R170+0x1e00] ;  /* 0x001e0000aa4c7984 */ /* 0x000e220000000800 */
[----:B-----5:R-:W-:-:S03]  /*4990*/  FFMA R84, R36, R70, R83 ;  /* 0x0000004624547223 */ /* 0x020fc60000000053 */
[----:B------:R-:W1:Y:S01]  /*49a0*/  LDS R68, [R3+0x1800] ;  /* 0x0018000003447984 */ /* 0x000e620000000800 */
[----:B------:R-:W-:-:S03]  /*49b0*/  FFMA R90, R40, R70, R79 ;  /* 0x00000046285a7223 */ /* 0x000fc6000000004f */
[----:B------:R-:W2:Y:S01]  /*49c0*/  LDS R86, [R168+0x1800] ;  /* 0x00180000a8567984 */ /* 0x000ea20000000800 */
[----:B------:R-:W-:-:S03]  /*49d0*/  FFMA R82, R56, R70, R69 ;  /* 0x0000004638527223 */ /* 0x000fc60000000045 */
[----:B------:R-:W3:Y:S01]  /*49e0*/  LDS R69, [R6+0x1800] ;  /* 0x0018000006457984 */ /* 0x000ee20000000800 */
[----:B------:R-:W-:-:S03]  /*49f0*/  FFMA R88, R60, R70, R81 ;  /* 0x000000463c587223 */ /* 0x000fc60000000051 */
[----:B------:R-:W4:Y:S01]  /*4a00*/  LDS R71, [R10+0x1800] ;  /* 0x001800000a477984 */ /* 0x000f220000000800 */
[C---:B------:R-:W-:Y:S01]  /*4a10*/  FFMA R70, R74.reuse, R33, R77 ;  /* 0x000000214a467223 */ /* 0x040fe2000000004d */
[C---:B------:R-:W-:Y:S01]  /*4a20*/  FFMA R73, R74.reuse, R45, R72 ;  /* 0x0000002d4a497223 */ /* 0x040fe20000000048 */
[C---:B------:R-:W-:Y:S01]  /*4a30*/  FFMA R75, R74.reuse, R49, R78 ;  /* 0x000000314a4b7223 */ /* 0x040fe2000000004e */
        /* <DEDUP_REMOVED lines=8> */
[C---:B------:R-:W-:Y:S01]  /*4ac0*/  FFMA R137, R133.reuse, R34, R70 ;  /* 0x0000002285897223 */ /* 0x040fe20000000046 */
[C---:B------:R-:W-:Y:S01]  /*4ad0*/  FFMA R70, R133.reuse, R46, R73 ;  /* 0x0000002e85467223 */ /* 0x040fe20000000049 */
[C---:B------:R-:W-:Y:S01]  /*4ae0*/  FFMA R72, R133.reuse, R50, R75 ;  /* 0x0000003285487223 */ /* 0x040fe2000000004b */
[C---:B------:R-:W-:Y:S01]  /*4af0*/  FFMA R74, R133.reuse, R54, R77 ;  /* 0x00000036854a7223 */ /* 0x040fe2000000004d */
[----:B------:R-:W5:Y:S04]  /*4b00*/  LDS R73, [R166+0x1800] ;  /* 0x00180000a6497984 */ /* 0x000f680000000800 */
[----:B------:R-:W5:Y:S04]  /*4b10*/  LDS R75, [R18+0x1800] ;  /* 0x00180000124b7984 */ /* 0x000f680000000800 */
[----:B------:R-:W5:Y:S01]  /*4b20*/  LDS R77, [R164+0x1800] ;  /* 0x00180000a44d7984 */ /* 0x000f620000000800 */
        /* <DEDUP_REMOVED lines=30> */
[-C--:B------:R-:W-:Y:S01]  /*4d10*/  FFMA R187, R102, R123.reuse, R176 ;  /* 0x0000007b66bb7223 */ /* 0x080fe200000000b0 */
[----:B------:R-:W-:Y:S01]  /*4d20*/  FFMA R205, R106, R123, R192 ;  /* 0x0000007b6acd7223 */ /* 0x000fe200000000c0 */
        /* <DEDUP_REMOVED lines=21> */
[-C--:B---3--:R-:W-:Y:S01]  /*4e80*/  FFMA R108, R48, R69.reuse, R147 ;  /* 0x00000045306c7223 */ /* 0x088fe20000000093 */
[-C--:B------:R-:W-:Y:S01]  /*4e90*/  FFMA R114, R32, R69.reuse, R153 ;  /* 0x0000004520727223 */ /* 0x080fe20000000099 */
[----:B------:R-:W-:Y:S01]  /*4ea0*/  FFMA R120, R40, R69, R161 ;  /* 0x0000004528787223 */ /* 0x000fe200000000a1 */
[-C--:B----4-:R-:W-:Y:S01]  /*4eb0*/  FFMA R126, R48, R71.reuse, R165 ;  /* 0x00000047307e7223 */ /* 0x090fe200000000a5 */
[-C--:B------:R-:W-:Y:S01]  /*4ec0*/  FFMA R170, R32, R71.reuse, R171 ;  /* 0x0000004720aa7223 */ /* 0x080fe200000000ab */
[----:B------:R-:W-:Y:S01]  /*4ed0*/  FFMA R176, R40, R71, R191 ;  /* 0x0000004728b07223 */ /* 0x000fe200000000bf */
[-C--:B-----5:R-:W-:Y:S01]  /*4ee0*/  FFMA R180, R48, R73.reuse, R179 ;  /* 0x0000004930b47223 */ /* 0x0a0fe200000000b3 */
        /* <DEDUP_REMOVED lines=8> */
[----:B------:R-:W1:Y:S04]  /*4f70*/  LDS R86, [R168+0x1a00] ;  /* 0x001a0000a8567984 */ /* 0x000e680000000800 */
[----:B------:R-:W2:Y:S04]  /*4f80*/  LDS R106, [R6+0x1a00] ;  /* 0x001a0000066a7984 */ /* 0x000ea80000000800 */
[----:B------:R-:W3:Y:S04]  /*4f90*/  LDS R124, [R10+0x1a00] ;  /* 0x001a00000a7c7984 */ /* 0x000ee80000000800 */
[----:B------:R-:W4:Y:S04]  /*4fa0*/  LDS R32, [R166+0x1a00] ;  /* 0x001a0000a6207984 */ /* 0x000f280000000800 */
[----:B------:R-:W5:Y:S04]  /*4fb0*/  LDS R40, [R18+0x1a00] ;  /* 0x001a000012287984 */ /* 0x000f680000000800 */
[----:B------:R-:W5:Y:S01]  /*4fc0*/  LDS R48, [R164+0x1a00] ;  /* 0x001a0000a4307984 */ /* 0x000f620000000800 */
[----:B------:R-:W-:Y:S01]  /*4fd0*/  FFMA R123, R110, R123, R122 ;  /* 0x0000007b6e7b7223 */ /* 0x000fe2000000007a */
[-C--:B------:R-:W-:Y:S01]  /*4fe0*/  FFMA R122, R44, R71.reuse, R163 ;  /* 0x000000472c7a7223 */ /* 0x080fe200000000a3 */
[-C--:B------:R-:W-:Y:S01]  /*4ff0*/  FFMA R128, R52, R71.reuse, R167 ;  /* 0x0000004734807223 */ /* 0x080fe200000000a7 */
[-C--:B------:R-:W-:Y:S01]  /*5000*/  FFMA R130, R56, R71.reuse, R169 ;  /* 0x0000004738827223 */ /* 0x080fe200000000a9 */
[-C--:B------:R-:W-:Y:S01]  /*5010*/  FFMA R172, R36, R71.reuse, R173 ;  /* 0x0000004724ac7223 */ /* 0x080fe200000000ad */
[----:B------:R-:W-:Y:S01]  /*5020*/  FFMA R174, R60, R71, R175 ;  /* 0x000000473cae7223 */ /* 0x000fe200000000af */
[C---:B------:R-:W-:Y:S01]  /*5030*/  FFMA R107, R110.reuse, R107, R198 ;  /* 0x0000006b6e6b7223 */ /* 0x040fe200000000c6 */
[----:B------:R-:W5:Y:S01]  /*5040*/  LDS R71, [R168+0x1c00] ;  /* 0x001c0000a8477984 */ /* 0x000f620000000800 */
[----:B------:R-:W-:Y:S01]  /*5050*/  FFMA R119, R110, R119, R118 ;  /* 0x000000776e777223 */ /* 0x000fe20000000076 */
[C---:B------:R-:W-:Y:S01]  /*5060*/  FFMA R116, R36.reuse, R69, R155 ;  /* 0x0000004524747223 */ /* 0x040fe2000000009b */
[C---:B------:R-:W-:Y:S01]  /*5070*/  FFMA R188, R36.reuse, R73, R187 ;  /* 0x0000004924bc7223 */ /* 0x040fe200000000bb */
[C---:B------:R-:W-:Y:S01]  /*5080*/  FFMA R204, R36.reuse, R75, R205 ;  /* 0x0000004b24cc7223 */ /* 0x040fe200000000cd */
[----:B------:R-:W-:Y:S01]  /*5090*/  FFMA R214, R36, R77, R123 ;  /* 0x0000004d24d67223 */ /* 0x000fe2000000007b */
[-C--:B------:R-:W-:Y:S01]  /*50a0*/  FFMA R104, R44, R69.reuse, R129 ;  /* 0x000000452c687223 */ /* 0x080fe20000000081 */
[----:B------:R-:W-:Y:S01]  /*50b0*/  FFMA R112, R56, R69, R151 ;  /* 0x0000004538707223 */ /* 0x000fe20000000097 */
[C---:B------:R-:W-:Y:S01]  /*50c0*/  FFMA R178, R44.reuse, R73, R177 ;  /* 0x000000492cb27223 */ /* 0x040fe200000000b1 */
[C---:B------:R-:W-:Y:S01]  /*50d0*/  FFMA R194, R44.reuse, R75, R195 ;  /* 0x0000004b2cc27223 */ /* 0x040fe200000000c3 */
[----:B------:R-:W5:Y:S01]  /*50e0*/  LDS R36, [R168+0x1e00] ;  /* 0x001e0000a8247984 */ /* 0x000f620000000800 */
[----:B------:R-:W-:Y:S01]  /*50f0*/  FFMA R44, R44, R77, R107 ;  /* 0x0000004d2c2c7223 */ /* 0x000fe2000000006b */
[-C--:B------:R-:W-:Y:S01]  /*5100*/  FFMA R110, R52, R69.reuse, R149 ;  /* 0x00000045346e7223 */ /* 0x080fe20000000095 */
[----:B------:R-:W-:Y:S01]  /*5110*/  FFMA R118, R60, R69, R157 ;  /* 0x000000453c767223 */ /* 0x000fe2000000009d */
[----:B------:R-:W5:Y:S01]  /*5120*/  LDS R151, [R166+0x1c00] ;  /* 0x001c0000a6977984 */ /* 0x000f620000000800 */
        /* <DEDUP_REMOVED lines=34> */
[----:B------:R-:W0:Y:S01]  /*5350*/  LDS R70, [R166+0x1e00] ;  /* 0x001e0000a6467984 */ /* 0x000e220000000800 */
[C---:B-----5:R-:W-:Y:S01]  /*5360*/  FFMA R173, R40.reuse, R45, R194 ;  /* 0x0000002d28ad7223 */ /* 0x060fe200000000c2 */
        /* <DEDUP_REMOVED lines=9> */
[----:B------:R-:W1:Y:S04]  /*5400*/  LDS R33, [R3+0x1c00] ;  /* 0x001c000003217984 */ /* 0x000e680000000800 */
[----:B------:R-:W2:Y:S04]  /*5410*/  LDS R37, [R6+0x1c00] ;  /* 0x001c000006257984 */ /* 0x000ea80000000800 */
[----:B------:R-:W3:Y:S04]  /*5420*/  LDS R41, [R10+0x1c00] ;  /* 0x001c00000a297984 */ /* 0x000ee80000000800 */
[----:B------:R-:W4:Y:S04]  /*5430*/  LDS R45, [R18+0x1c00] ;  /* 0x001c0000122d7984 */ /* 0x000f280000000800 */
[----:B------:R-:W5:Y:S01]  /*5440*/  LDS R49, [R164+0x1c00] ;  /* 0x001c0000a4317984 */ /* 0x000f620000000800 */
        /* <DEDUP_REMOVED lines=53> */
[-C--:B-1----:R-:W-:Y:S01]  /*57a0*/  FFMA R32, R33, R46.reuse, R77 ;  /* 0x0000002e21207223 */ /* 0x082fe2000000004d */
[-C--:B--2---:R-:W-:Y:S01]  /*57b0*/  FFMA R70, R37, R46.reuse, R103 ;  /* 0x0000002e25467223 */ /* 0x084fe20000000067 */
[-C--:B---3--:R-:W-:Y:S01]  /*57c0*/  FFMA R88, R41, R46.reuse, R119 ;  /* 0x0000002e29587223 */ /* 0x088fe20000000077 */
[-C--:B----4-:R-:W-:Y:S01]  /*57d0*/  FFMA R106, R45, R46.reuse, R173 ;  /* 0x0000002e2d6a7223 */ /* 0x090fe200000000ad */
[----:B-----5:R-:W-:Y:S01]  /*57e0*/  FFMA R122, R49, R46, R189 ;  /* 0x0000002e317a7223 */ /* 0x020fe200000000bd */
[----:B------:R-:W0:Y:S04]  /*57f0*/  LDS R124, [R164+0x1e00] ;  /* 0x001e0000a47c7984 */ /* 0x000e280000000800 */
[----:B------:R-:W1:Y:S04]  /*5800*/  LDS R36, [R3+0x1e00] ;  /* 0x001e000003247984 */ /* 0x000e680000000800 */
[----:B------:R-:W2:Y:S04]  /*5810*/  LDS R72, [R6+0x1e00] ;  /* 0x001e000006487984 */ /* 0x000ea80000000800 */
[----:B------:R-:W3:Y:S04]  /*5820*/  LDS R90, [R10+0x1e00] ;  /* 0x001e00000a5a7984 */ /* 0x000ee80000000800 */
[----:B------:R-:W4:Y:S01]  /*5830*/  LDS R46, [R18+0x1e00] ;  /* 0x001e0000122e7984 */ /* 0x000f220000000800 */
[----:B------:R-:W-:Y:S01]  /*5840*/  ISETP.GE.U32.AND P0, PT, R160, 0x7f0, PT ;  /* 0x000007f0a000780c */ /* 0x000fe20003f06070 */
        /* <DEDUP_REMOVED lines=94> */
[CC--:B------:R-:W-:Y:S01]  /*5e30*/  IADD3 R35, PT, PT, R67.reuse, R162.reuse, RZ ;  /* 0x000000a243237210 */ /* 0x0c0fe20007ffe0ff */
[----:B------:R-:W0:Y:S01]  /*5e40*/  LDC.64 R32, c[0x0][0x390] ;  /* 0x0000e400ff207b82 */ /* 0x000e220000000a00 */
[-CC-:B------:R-:W-:Y:S02]  /*5e50*/  IMAD R67, R67, R65.reuse, R20.reuse ;  /* 0x0000004143437224 */ /* 0x180fe400078e0214 */
[C---:B------:R-:W-:Y:S01]  /*5e60*/  IADD3 R37, PT, PT, R35.reuse, R162, RZ ;  /* 0x000000a223257210 */ /* 0x040fe20007ffe0ff */
[----:B------:R-:W-:-:S03]  /*5e70*/  IMAD R30, R35, R65, R20 ;  /* 0x00000041231e7224 */ /* 0x000fc600078e0214 */
        /* <DEDUP_REMOVED lines=8> */
[----:B------:R-:W-:Y:S01]  /*5f00*/  IADD3 R162, PT, PT, R45, R162, RZ ;  /* 0x000000a22da27210 */ /* 0x000fe20007ffe0ff */
[C-C-:B0-----:R-:W-:Y:S01]  /*5f10*/  IMAD.WIDE.U32 R34, R67.reuse, 0x4, R32.reuse ;  /* 0x0000000443227825 */ /* 0x141fe200078e0020 */
[-C--:B------:R-:W-:Y:S02]  /*5f20*/  IADD3 R67, PT, PT, R67, R31.reuse, RZ ;  /* 0x0000001f43437210 */ /* 0x080fe40007ffe0ff */
[-C--:B------:R-:W-:Y:S01]  /*5f30*/  IADD3 R55, PT, PT, R53, R31.reuse, RZ ;  /* 0x0000001f35377210 */ /* 0x080fe20007ffe0ff */
[C---:B------:R-:W-:Y:S01]  /*5f40*/  IMAD.WIDE.U32 R36, R30.reuse, 0x4, R32 ;  /* 0x000000041e247825 */ /* 0x040fe200078e0020 */
[----:B------:R0:W-:Y:S01]  /*5f50*/  STG.E desc[UR8][R34.64], R91 ;  /* 0x0000005b22007986 */ /* 0x0001e2000c101908 */
[----:B------:R-:W-:Y:S02]  /*5f60*/  IADD3 R30, PT, PT, R30, R31, RZ ;  /* 0x0000001f1e1e7210 */ /* 0x000fe40007ffe0ff */
[----:B------:R-:W-:Y:S01]  /*5f70*/  IMAD R54, R45, R65, R20 ;  /* 0x000000412d367224 */ /* 0x000fe200078e0214 */
[----:B------:R1:W-:Y:S01]  /*5f80*/  STG.E desc[UR8][R36.64], R89 ;  /* 0x0000005924007986 */ /* 0x0003e2000c101908 */
[C---:B------:R-:W-:Y:S01]  /*5f90*/  IMAD.WIDE.U32 R38, R50.reuse, 0x4, R32 ;  /* 0x0000000432267825 */ /* 0x040fe200078e0020 */
[----:B------:R-:W-:-:S02]  /*5fa0*/  IADD3 R50, PT, PT, R50, R31, RZ ;  /* 0x0000001f32327210 */ /* 0x000fc40007ffe0ff */
[-C--:B------:R-:W-:Y:S01]  /*5fb0*/  IADD3 R64, PT, PT, R54, R31.reuse, RZ ;  /* 0x0000001f36407210 */ /* 0x080fe20007ffe0ff */
[C---:B------:R-:W-:Y:S01]  /*5fc0*/  IMAD.WIDE.U32 R40, R51.reuse, 0x4, R32 ;  /* 0x0000000433287825 */ /* 0x040fe200078e0020 */
[----:B------:R2:W-:Y:S01]  /*5fd0*/  STG.E desc[UR8][R38.64], R87 ;  /* 0x0000005726007986 */ /* 0x0005e2000c101908 */
[----:B------:R-:W-:Y:S02]  /*5fe0*/  IADD3 R51, PT, PT, R51, R31, RZ ;  /* 0x0000001f33337210 */ /* 0x000fe40007ffe0ff */
[----:B------:R-:W-:Y:S01]  /*5ff0*/  IMAD R162, R162, R65, R20 ;  /* 0x00000041a2a27224 */ /* 0x000fe200078e0214 */
[----:B------:R-:W-:Y:S01]  /*6000*/  STG.E desc[UR8][R40.64], R85 ;  /* 0x0000005528007986 */ /* 0x000fe2000c101908 */
[C-C-:B------:R-:W-:Y:S01]  /*6010*/  IMAD.WIDE.U32 R42, R52.reuse, 0x4, R32.reuse ;  /* 0x00000004342a7825 */ /* 0x140fe200078e0020 */
[-C--:B------:R-:W-:Y:S02]  /*6020*/  IADD3 R52, PT, PT, R52, R31.reuse, RZ ;  /* 0x0000001f34347210 */ /* 0x080fe40007ffe0ff */
[-C--:B------:R-:W-:Y:S01]  /*6030*/  IADD3 R78, PT, PT, R162, R31.reuse, RZ ;  /* 0x0000001fa24e7210 */ /* 0x080fe20007ffe0ff */
[----:B------:R-:W-:Y:S01]  /*6040*/  IMAD.WIDE.U32 R44, R53, 0x4, R32 ;  /* 0x00000004352c7825 */ /* 0x000fe200078e0020 */
[----:B------:R-:W-:Y:S01]  /*6050*/  STG.E desc[UR8][R42.64], R83 ;  /* 0x000000532a007986 */ /* 0x000fe2000c101908 */
[----:B------:R-:W-:-:S02]  /*6060*/  IADD3 R80, PT, PT, R64, R31, RZ ;  /* 0x0000001f40507210 */ /* 0x000fc40007ffe0ff */
[--C-:B------:R-:W-:Y:S01]  /*6070*/  IMAD.WIDE.U32 R46, R54, 0x4, R32.reuse ;  /* 0x00000004362e7825 */ /* 0x100fe200078e0020 */
[----:B------:R-:W-:Y:S01]  /*6080*/  STG.E desc[UR8][R44.64], R79 ;  /* 0x0000004f2c007986 */ /* 0x000fe2000c101908 */
[-C--:B------:R-:W-:Y:S02]  /*6090*/  IADD3 R92, PT, PT, R78, R31.reuse, RZ ;  /* 0x0000001f4e5c7210 */ /* 0x080fe40007ffe0ff */
[C-C-:B0-----:R-:W-:Y:S01]  /*60a0*/  IMAD.WIDE.U32 R34, R67.reuse, 0x4, R32.reuse ;  /* 0x0000000443227825 */ /* 0x141fe200078e0020 */
[-C--:B------:R-:W-:Y:S01]  /*60b0*/  IADD3 R67, PT, PT, R67, R31.reuse, RZ ;  /* 0x0000001f43437210 */ /* 0x080fe20007ffe0ff */
[----:B------:R0:W-:Y:S01]  /*60c0*/  STG.E desc[UR8][R46.64], R81 ;  /* 0x000000512e007986 */ /* 0x0001e2000c101908 */
[-C--:B------:R-:W-:Y:S01]  /*60d0*/  IADD3 R66, PT, PT, R55, R31.reuse, RZ ;  /* 0x0000001f37427210 */ /* 0x080fe20007ffe0ff */
[--C-:B------:R-:W-:Y:S01]  /*60e0*/  IMAD.WIDE.U32 R48, R162, 0x4, R32.reuse ;  /* 0x00000004a2307825 */ /* 0x100fe200078e0020 */
[-C--:B------:R-:W-:Y:S02]  /*60f0*/  IADD3 R94, PT, PT, R80, R31.reuse, RZ ;  /* 0x0000001f505e7210 */ /* 0x080fe40007ffe0ff */
[-C--:B------:R-:W-:Y:S01]  /*6100*/  IADD3 R82, PT, PT, R66, R31.reuse, RZ ;  /* 0x0000001f42527210 */ /* 0x080fe20007ffe0ff */
[C---:B-1----:R-:W-:Y:S01]  /*6110*/  IMAD.WIDE.U32 R36, R30.reuse, 0x4, R32 ;  /* 0x000000041e247825 */ /* 0x042fe200078e0020 */
[----:B------:R1:W-:Y:S01]  /*6120*/  STG.E desc[UR8][R48.64], R77 ;  /* 0x0000004d30007986 */ /* 0x0003e2000c101908 */
[----:B------:R-:W-:-:S02]  /*6130*/  IADD3 R30, PT, PT, R30, R31, RZ ;  /* 0x0000001f1e1e7210 */ /* 0x000fc40007ffe0ff */
[C-C-:B--2---:R-:W-:Y:S01]  /*6140*/  IMAD.WIDE.U32 R38, R50.reuse, 0x4, R32.reuse ;  /* 0x0000000432267825 */ /* 0x144fe200078e0020 */
[----:B------:R-:W-:Y:S01]  /*6150*/  STG.E desc[UR8][R34.64], R57 ;  /* 0x0000003922007986 */ /* 0x000fe2000c101908 */
[-C--:B0-----:R-:W-:Y:S02]  /*6160*/  IADD3 R46, PT, PT, R67, R31.reuse, RZ ;  /* 0x0000001f432e7210 */ /* 0x081fe40007ffe0ff */
[--C-:B------:R-:W-:Y:S01]  /*6170*/  IMAD.WIDE.U32 R40, R51, 0x4, R32.reuse ;  /* 0x0000000433287825 */ /* 0x100fe200078e0020 */
[----:B------:R0:W-:Y:S01]  /*6180*/  STG.E desc[UR8][R36.64], R61 ;  /* 0x0000003d24007986 */ /* 0x0001e2000c101908 */
[-C--:B------:R-:W-:Y:S02]  /*6190*/  IADD3 R50, PT, PT, R50, R31.reuse, RZ ;  /* 0x0000001f32327210 */ /* 0x080fe40007ffe0ff */
[----:B------:R-:W-:Y:S01]  /*61a0*/  IMAD.WIDE.U32 R42, R52, 0x4, R32 ;  /* 0x00000004342a7825 */ /* 0x000fe200078e0020 */
[----:B------:R2:W-:Y:S01]  /*61b0*/  STG.E desc[UR8][R38.64], R75 ;  /* 0x0000004b26007986 */ /* 0x0005e2000c101908 */
[----:B------:R-:W-:-:S02]  /*61c0*/  IADD3 R47, PT, PT, R30, R31, RZ ;  /* 0x0000001f1e2f7210 */ /* 0x000fc40007ffe0ff */
[--C-:B------:R-:W-:Y:S01]  /*61d0*/  IMAD.WIDE.U32 R44, R55, 0x4, R32.reuse ;  /* 0x00000004372c7825 */ /* 0x100fe200078e0020 */
[-C--:B-1----:R-:W-:Y:S01]  /*61e0*/  IADD3 R49, PT, PT, R46, R31.reuse, RZ ;  /* 0x0000001f2e317210 */ /* 0x082fe20007ffe0ff */
[----:B------:R1:W-:Y:S01]  /*61f0*/  STG.E desc[UR8][R40.64], R73 ;  /* 0x0000004928007986 */ /* 0x0003e2000c101908 */
[-C--:B------:R-:W-:Y:S01]  /*6200*/  IADD3 R48, PT, PT, R50, R31.reuse, RZ ;  /* 0x0000001f32307210 */ /* 0x080fe20007ffe0ff */
[--C-:B------:R-:W-:Y:S01]  /*6210*/  IMAD.WIDE.U32 R64, R64, 0x4, R32.reuse ;  /* 0x0000000440407825 */ /* 0x100fe200078e0020 */
[-C--:B------:R-:W-:Y:S01]  /*6220*/  IADD3 R104, PT, PT, R92, R31.reuse, RZ ;  /* 0x0000001f5c687210 */ /* 0x080fe20007ffe0ff */
[----:B------:R3:W-:Y:S01]  /*6230*/  STG.E desc[UR8][R42.64], R71 ;  /* 0x000000472a007986 */ /* 0x0007e2000c101908 */
[-C--:B------:R-:W-:Y:S01]  /*6240*/  IADD3 R53, PT, PT, R49, R31.reuse, RZ ;  /* 0x0000001f31357210 */ /* 0x080fe20007ffe0ff */
[--C-:B0-----:R-:W-:Y:S01]  /*6250*/  IMAD.WIDE.U32 R36, R30, 0x4, R32.reuse ;  /* 0x000000041e247825 */ /* 0x101fe200078e0020 */
[-C--:B------:R-:W-:Y:S01]  /*6260*/  IADD3 R30, PT, PT, R52, R31.reuse, RZ ;  /* 0x0000001f341e7210 */ /* 0x080fe20007ffe0ff */
[----:B------:R0:W-:Y:S01]  /*6270*/  STG.E desc[UR8][R44.64], R69 ;  /* 0x000000452c007986 */ /* 0x0001e2000c101908 */
[-C--:B------:R-:W-:Y:S01]  /*6280*/  IADD3 R58, PT, PT, R48, R31.reuse, RZ ;  /* 0x0000001f303a7210 */ /* 0x080fe20007ffe0ff */
[--C-:B--2---:R-:W-:Y:S01]  /*6290*/  IMAD.WIDE.U32 R38, R46, 0x4, R32.reuse ;  /* 0x000000042e267825 */ /* 0x104fe200078e0020 */
[-C--:B------:R-:W-:Y:S01]  /*62a0*/  IADD3 R46, PT, PT, R51, R31.reuse, RZ ;  /* 0x0000001f332e7210 */ /* 0x080fe20007ffe0ff */
[----:B------:R2:W-:Y:S01]  /*62b0*/  STG.E desc[UR8][R64.64], R149 ;  /* 0x0000009540007986 */ /* 0x0005e2000c101908 */
[-C--:B------:R-:W-:Y:S01]  /*62c0*/  IADD3 R51, PT, PT, R47, R31.reuse, RZ ;  /* 0x0000001f2f337210 */ /* 0x080fe20007ffe0ff */
[----:B------:R-:W-:Y:S01]  /*62d0*/  IMAD.WIDE.U32 R78, R78, 0x4, R32 ;  /* 0x000000044e4e7825 */ /* 0x000fe200078e0020 */
[----:B------:R-:W-:-:S02]  /*62e0*/  IADD3 R56, PT, PT, R46, R31, RZ ;  /* 0x0000001f2e387210 */ /* 0x000fc40007ffe0ff */
[-C--:B------:R-:W-:Y:S01]  /*62f0*/  IADD3 R68, PT, PT, R30, R31.reuse, RZ ;  /* 0x0000001f1e447210 */ /* 0x080fe20007ffe0ff */
[--C-:B------:R-:W-:Y:S01]  /*6300*/  IMAD.WIDE.U32 R34, R67, 0x4, R32.reuse ;  /* 0x0000000443227825 */ /* 0x100fe200078e0020 */
[----:B------:R2:W-:Y:S01]  /*6310*/  STG.E desc[UR8][R78.64], R157 ;  /* 0x0000009d4e007986 */ /* 0x0005e2000c101908 */
[-C--:B------:R-:W-:Y:S02]  /*6320*/  IADD3 R70, PT, PT, R56, R31.reuse, RZ ;  /* 0x0000001f38467210 */ /* 0x080fe40007ffe0ff */
[--C-:B-1----:R-:W-:Y:S01]  /*6330*/  IMAD.WIDE.U32 R40, R50, 0x4, R32.reuse ;  /* 0x0000000432287825 */ /* 0x102fe200078e0020 */
[----:B------:R2:W-:Y:S01]  /*6340*/  STG.E desc[UR8][R34.64], R221 ;  /* 0x000000dd22007986 */ /* 0x0005e2000c101908 */
[-C--:B------:R-:W-:Y:S02]  /*6350*/  IADD3 R84, PT, PT, R68, R31.reuse, RZ ;  /* 0x0000001f44547210 */ /* 0x080fe40007ffe0ff */
[----:B---3--:R-:W-:Y:S01]  /*6360*/  IMAD.WIDE.U32 R42, R47, 0x4, R32 ;  /* 0x000000042f2a7825 */ /* 0x008fe200078e0020 */
[----:B------:R2:W-:Y:S01]  /*6370*/  STG.E desc[UR8][R36.64], R211 ;  /* 0x000000d324007986 */ /* 0x0005e2000c101908 */
[----:B------:R-:W-:-:S02]  /*6380*/  IADD3 R96, PT, PT, R82, R31, RZ ;  /* 0x0000001f52607210 */ /* 0x000fc40007ffe0ff */
[--C-:B------:R-:W-:Y:S01]  /*6390*/  IMAD.WIDE.U32 R46, R46, 0x4, R32.reuse ;  /* 0x000000042e2e7825 */ /* 0x100fe200078e0020 */
[----:B------:R2:W-:Y:S01]  /*63a0*/  STG.E desc[UR8][R40.64], R173 ;  /* 0x000000ad28007986 */ /* 0x0005e2000c101908 */
[-C--:B------:R-:W-:Y:S02]  /*63b0*/  IADD3 R106, PT, PT, R94, R31.reuse, RZ ;  /* 0x0000001f5e6a7210 */ /* 0x080fe40007ffe0ff */
[--C-:B------:R-:W-:Y:S01]  /*63c0*/  IMAD.WIDE.U32 R54, R30, 0x4, R32.reuse ;  /* 0x000000041e367825 */ /* 0x100fe200078e0020 */
[----:B------:R2:W-:Y:S01]  /*63d0*/  STG.E desc[UR8][R46.64], R167 ;  /* 0x000000a72e007986 */ /* 0x0005e2000c101908 */
[-C--:B------:R-:W-:Y:S02]  /*63e0*/  IADD3 R114, PT, PT, R104, R31.reuse, RZ ;  /* 0x0000001f68727210 */ /* 0x080fe40007ffe0ff */
[----:B------:R-:W-:Y:S01]  /*63f0*/  IMAD.WIDE.U32 R66, R66, 0x4, R32 ;  /* 0x0000000442427825 */ /* 0x000fe200078e0020 */
        /* <DEDUP_REMOVED lines=8> */
[----:B0-----:R-:W-:Y:S01]  /*6480*/  IMAD.WIDE.U32 R44, R49, 0x4, R32 ;  /* 0x00000004312c7825 */ /* 0x001fe200078e0020 */
        /* <DEDUP_REMOVED lines=58> */
[----:B------:R-:W-:Y:S02]  /*6830*/  IADD3 R231, PT, PT, R126, R31, RZ ;  /* 0x0000001f7ee77210 */ /* 0x000fe40007ffe0ff */
        /* <DEDUP_REMOVED lines=37> */
[----:B------:R2:W-:Y:S04]  /*6a90*/  STG.E desc[UR8][R128.64], R185 ;  /* 0x000000b980007986 */ /* 0x0005e8000c101908 */
[----:B------:R2:W-:Y:S02]  /*6aa0*/  STG.E desc[UR8][R32.64], R189 ;  /* 0x000000bd20007986 */ /* 0x0005e4000c101908 */
.L_x_29:
        /* <DEDUP_REMOVED lines=8> */
.L_x_28:
        /* <DEDUP_REMOVED lines=8> */
.L_x_33:
        /* <DEDUP_REMOVED lines=13> */
.L_x_62:


//--------------------- .text._Z16coalesced_matmulPKfS0_Pfiii --------------------------
	.section	.text._Z16coalesced_matmulPKfS0_Pfiii,"ax",@progbits
	.align	128
        .global         _Z16coalesced_matmulPKfS0_Pfiii
        .type           _Z16coalesced_matmulPKfS0_Pfiii,@function
        .size           _Z16coalesced_matmulPKfS0_Pfiii,(.L_x_63 - _Z16coalesced_matmulPKfS0_Pfiii)
        .other          _Z16coalesced_matmulPKfS0_Pfiii,@"STO_CUDA_ENTRY STV_DEFAULT"
_Z16coalesced_matmulPKfS0_Pfiii:
.text._Z16coalesced_matmulPKfS0_Pfiii:
[----:B------:R-:W-:Y:S01]  /*0000*/  LDC R1, c[0x0][0x37c] ;  /* 0x0000df00ff017b82 */ /* 0x000fe20000000800 */
[----:B------:R-:W0:Y:S02]  /*0010*/  LDCU UR4, c[0x0][0x39c] ;  /* 0x00007380ff0477ac */ /* 0x000e240008000800 */
[----:B0-----:R-:W-:-:S13]  /*0020*/  ISETP.NE.AND P0, PT, RZ, UR4, PT ;  /* 0x00000004ff007c0c */ /* 0x001fda000bf05270 */
[----:B------:R-:W-:Y:S05]  /*0030*/  @!P0 EXIT ;  /* 0x000000000000894d */ /* 0x000fea0003800000 */
[----:B------:R-:W0:Y:S01]  /*0040*/  LDCU UR5, c[0x0][0x398] ;  /* 0x00007300ff0577ac */ /* 0x000e220008000800 */
[----:B------:R-:W1:Y:S01]  /*0050*/  S2R R0, SR_CTAID.X ;  /* 0x0000000000007919 */ /* 0x000e620000002500 */
[----:B------:R-:W2:Y:S01]  /*0060*/  LDCU UR7, c[0x0][0x370] ;  /* 0x00006e00ff0777ac */ /* 0x000ea20008000800 */
[----:B------:R-:W3:Y:S01]  /*0070*/  S2R R3, SR_TID.X ;  /* 0x0000000000037919 */ /* 0x000ee20000002100 */
[----:B------:R-:W4:Y:S01]  /*0080*/  LDCU UR4, c[0x0][0x360] ;  /* 0x00006c00ff0477ac */ /* 0x000f220008000800 */
[----:B------:R-:W1:Y:S01]  /*0090*/  S2R R16, SR_CTAID.Y ;  /* 0x0000000000107919 */ /* 0x000e620000002600 */
[----:B------:R-:W1:Y:S01]  /*00a0*/  LDCU UR8, c[0x0][0x374] ;  /* 0x00006e80ff0877ac */ /* 0x000e620008000800 */
[----:B------:R-:W1:Y:S01]  /*00b0*/  S2R R5, SR_TID.Y ;  /* 0x0000000000057919 */ /* 0x000e620000002200 */
[----:B0-----:R-:W-:Y:S01]  /*00c0*/  ISETP.NE.AND P0, PT, RZ, UR5, PT ;  /* 0x00000005ff007c0c */ /* 0x001fe2000bf05270 */
[----:B------:R-:W0:-:S12]  /*00d0*/  LDCU UR5, c[0x0][0x364] ;  /* 0x00006c80ff0577ac */ /* 0x000e180008000800 */
[----:B012-4-:R-:W-:Y:S05]  /*00e0*/  @!P0 EXIT ;  /* 0x000000000000894d */ /* 0x017fea0003800000 */
[----:B------:R-:W0:Y:S01]  /*00f0*/  LDCU UR9, c[0x0][0x3a0] ;  /* 0x00007400ff0977ac */ /* 0x000e220008000800 */
[----:B---3--:R-:W-:Y:S02]  /*0100*/  IMAD R0, R0, UR4, R3 ;  /* 0x0000000400007c24 */ /* 0x008fe4000f8e0203 */
[----:B------:R-:W-:Y:S01]  /*0110*/  IMAD R16, R16, UR5, R5 ;  /* 0x0000000510107c24 */ /* 0x000fe2000f8e0205 */
[----:B------:R-:W1:Y:S01]  /*0120*/  LDCU.64 UR10, c[0x0][0x358] ;  /* 0x00006b00ff0a77ac */ /* 0x000e620008000a00 */
[----:B------:R-:W-:Y:S02]  /*0130*/  UIMAD UR8, UR8, UR5, URZ ;  /* 0x00000005080872a4 */ /* 0x000fe4000f8e02ff */
[----:B------:R-:W-:Y:S02]  /*0140*/  UIMAD UR7, UR7, UR4, URZ ;  /* 0x00000004070772a4 */ /* 0x000fe4000f8e02ff */
[----:B0-----:R-:W-:-:S09]  /*0150*/  UISETP.GT.AND UP0, UPT, UR9, URZ, UPT ;  /* 0x000000ff0900728c */ /* 0x001fd2000bf04270 */
[----:B-1----:R-:W-:Y:S05]  /*0160*/  BRA.U UP0, `(.L_x_34) ;  /* 0x0000000100587547 */ /* 0x002fea000b800000 */
[----:B------:R-:W-:Y:S01]  /*0170*/  UMOV UR4, URZ ;  /* 0x000000ff00047c82 */ /* 0x000fe20008000000 */
[----:B------:R-:W-:-:S05]  /*0180*/  UMOV UR5, URZ ;  /* 0x000000ff00057c82 */ /* 0x000fca0008000000 */
.L_x_36:
[----:B------:R-:W-:Y:S01]  /*0190*/  IADD3 R4, PT, PT, R0, UR4, RZ ;  /* 0x0000000400047c10 */ /* 0x000fe2000fffe0ff */
[----:B------:R-:W0:Y:S01]  /*01a0*/  LDCU.64 UR12, c[0x0][0x398] ;  /* 0x00007300ff0c77ac */ /* 0x000e220008000a00 */
[----:B------:R-:W-:Y:S01]  /*01b0*/  UMOV UR4, URZ ;  /* 0x000000ff00047c82 */ /* 0x000fe20008000000 */
[----:B-1----:R-:W-:-:S05]  /*01c0*/  UMOV UR6, URZ ;  /* 0x000000ff00067c82 */ /* 0x002fca0008000000 */
.L_x_35:
[----:B------:R-:W-:Y:S01]  /*01d0*/  IADD3 R5, PT, PT, R16, UR4, RZ ;  /* 0x0000000410057c10 */ /* 0x000fe2000fffe0ff */
[----:B------:R-:W-:Y:S02]  /*01e0*/  UIMAD UR4, UR8, UR6, UR8 ;  /* 0x00000006080472a4 */ /* 0x000fe4000f8e0208 */
[----:B------:R-:W-:Y:S01]  /*01f0*/  UIADD3 UR6, UPT, UPT, UR6, 0x1, URZ ;  /* 0x0000000106067890 */ /* 0x000fe2000fffe0ff */
[----:B0-----:R-:W-:Y:S01]  /*0200*/  ISETP.GE.AND P0, PT, R5, UR12, PT ;  /* 0x0000000c05007c0c */ /* 0x001fe2000bf06270 */
[----:B------:R-:W-:-:S03]  /*0210*/  UISETP.GE.U32.AND UP0, UPT, UR4, UR12, UPT ;  /* 0x0000000c0400728c */ /* 0x000fc6000bf06070 */
[----:B------:R-:W-:-:S13]  /*0220*/  ISETP.GE.OR P0, PT, R4, UR13, P0 ;  /* 0x0000000d04007c0c */ /* 0x000fda0008706670 */
[----:B-1----:R-:W0:Y:S01]  /*0230*/  @!P0 LDC.64 R2, c[0x0][0x390] ;  /* 0x0000e400ff028b82 */ /* 0x002e220000000a00 */
[----:B------:R-:W-:-:S04]  /*0240*/  @!P0 IMAD R5, R5, UR13, R4 ;  /* 0x0000000d05058c24 */ /* 0x000fc8000f8e0204 */
[----:B0-----:R-:W-:-:S05]  /*0250*/  @!P0 IMAD.WIDE R2, R5, 0x4, R2 ;  /* 0x0000000405028825 */ /* 0x001fca00078e0202 */
[----:B------:R1:W-:Y:S01]  /*0260*/  @!P0 STG.E desc[UR10][R2.64], RZ ;  /* 0x000000ff02008986 */ /* 0x0003e2000c10190a */
[----:B------:R-:W-:Y:S05]  /*0270*/  BRA.U !UP0, `(.L_x_35) ;  /* 0xfffffffd08d47547 */ /* 0x000fea000b83ffff */
[----:B------:R-:W-:Y:S02]  /*0280*/  UIMAD UR4, UR7, UR5, UR7 ;  /* 0x00000005070472a4 */ /* 0x000fe4000f8e0207 */
[----:B------:R-:W-:Y:S02]  /*0290*/  UIADD3 UR5, UPT, UPT, UR5, 0x1, URZ ;  /* 0x0000000105057890 */ /* 0x000fe4000fffe0ff */
[----:B------:R-:W-:-:S09]  /*02a0*/  UISETP.GE.U32.AND UP0, UPT, UR4, UR13, UPT ;  /* 0x0000000d0400728c */ /* 0x000fd2000bf06070 */
[----:B------:R-:W-:Y:S05]  /*02b0*/  BRA.U !UP0, `(.L_x_36) ;  /* 0xfffffffd08b47547 */ /* 0x000fea000b83ffff */
[----:B------:R-:W-:Y:S05]  /*02c0*/  EXIT ;  /* 0x000000000000794d */ /* 0x000fea0003800000 */
.L_x_34:
[----:B------:R-:W-:Y:S01]  /*02d0*/  ULOP3.LUT UR9, UR9, 0x7, URZ, 0xc0, !UPT ;  /* 0x0000000709097892 */ /* 0x000fe2000f8ec0ff */
[----:B------:R-:W-:Y:S01]  /*02e0*/  UMOV UR4, URZ ;  /* 0x000000ff00047c82 */ /* 0x000fe20008000000 */
[----:B------:R-:W-:-:S10]  /*02f0*/  UMOV UR5, URZ ;  /* 0x000000ff00057c82 */ /* 0x000fd40008000000 */
.L_x_44:
[----:B------:R-:W-:Y:S01]  /*0300*/  IADD3 R18, PT, PT, R0, UR4, RZ ;  /* 0x0000000400127c10 */ /* 0x000fe2000fffe0ff */
[----:B------:R-:W-:Y:S01]  /*0310*/  UMOV UR4, URZ ;  /* 0x000000ff00047c82 */ /* 0x000fe20008000000 */
[----:B0-----:R-:W-:-:S05]  /*0320*/  UMOV UR6, URZ ;  /* 0x000000ff00067c82 */ /* 0x001fca0008000000 */
.L_x_43:
[----:B0-----:R-:W0:Y:S01]  /*0330*/  LDC.64 R2, c[0x0][0x398] ;  /* 0x0000e600ff027b82 */ /* 0x001e220000000a00 */
[----:B------:R-:W-:Y:S01]  /*0340*/  IADD3 R17, PT, PT, R16, UR4, RZ ;  /* 0x0000000410117c10 */ /* 0x000fe2000fffe0ff */
[----:B------:R-:W-:Y:S03]  /*0350*/  BSSY.RECONVERGENT B0, `(.L_x_37) ;  /* 0x0000072000007945 */ /* 0x000fe60003800200 */
[----:B0-----:R-:W-:-:S04]  /*0360*/  ISETP.GE.AND P0, PT, R17, R2, PT ;  /* 0x000000021100720c */ /* 0x001fc80003f06270 */
[----:B------:R-:W-:-:S13]  /*0370*/  ISETP.LT.AND P0, PT, R18, R3, !P0 ;  /* 0x000000031200720c */ /* 0x000fda0004701270 */
[----:B------:R-:W-:Y:S05]  /*0380*/  @!P0 BRA `(.L_x_38) ;  /* 0x0000000400b88947 */ /* 0x000fea0003800000 */
[----:B------:R-:W0:Y:S01]  /*0390*/  LDC R20, c[0x0][0x3a0] ;  /* 0x0000e800ff147b82 */ /* 0x000e220000000800 */
[----:B------:R-:W-:Y:S01]  /*03a0*/  HFMA2 R25, -RZ, RZ, 0, 0 ;  /* 0x00000000ff197431 */ /* 0x000fe200000001ff */
[----:B------:R-:W-:Y:S02]  /*03b0*/  MOV R21, RZ ;  /* 0x000000ff00157202 */ /* 0x000fe40000000f00 */
[----:B0-----:R-:W-:Y:S01]  /*03c0*/  ISETP.GE.U32.AND P0, PT, R20, 0x8, PT ;  /* 0x000000081400780c */ /* 0x001fe20003f06070 */
[----:B------:R-:W-:-:S12]  /*03d0*/  IMAD R19, R17, R20, RZ ;  /* 0x0000001411137224 */ /* 0x000fd800078e02ff */
[----:B------:R-:W-:Y:S05]  /*03e0*/  @!P0 BRA `(.L_x_39) ;  /* 0x0000000000b48947 */ /* 0x000fea0003800000 */
[----:B------:R-:W-:Y:S02]  /*03f0*/  LOP3.LUT R21, R20, 0x7ffffff8, RZ, 0xc0, !PT ;  /* 0x7ffffff814157812 */ /* 0x000fe400078ec0ff */
[----:B------:R-:W-:Y:S02]  /*0400*/  MOV R25, RZ ;  /* 0x000000ff00197202 */ /* 0x000fe40000000f00 */
[----:B------:R-:W-:Y:S02]  /*0410*/  MOV R23, R19 ;  /* 0x0000001300177202 */ /* 0x000fe40000000f00 */
[----:B------:R-:W-:Y:S02]  /*0420*/  MOV R22, R18 ;  /* 0x0000001200167202 */ /* 0x000fe40000000f00 */
[----:B------:R-:W-:-:S07]  /*0430*/  IADD3 R24, PT, PT, -R21, RZ, RZ ;  /* 0x000000ff15187210 */ /* 0x000fce0007ffe1ff */
.L_x_40:
[----:B------:R-:W0:Y:S08]  /*0440*/  LDC.64 R14, c[0x0][0x388] ;  /* 0x0000e200ff0e7b82 */ /* 0x000e300000000a00 */
[----:B------:R-:W1:Y:S01]  /*0450*/  LDC.64 R4, c[0x0][0x380] ;  /* 0x0000e000ff047b82 */ /* 0x000e620000000a00 */
[----:B0-----:R-:W-:-:S05]  /*0460*/  IMAD.WIDE R14, R22, 0x4, R14 ;  /* 0x00000004160e7825 */ /* 0x001fca00078e020e */
[----:B------:R0:W2:Y:S01]  /*0470*/  LDG.E R29, desc[UR10][R14.64] ;  /* 0x0000000a0e1d7981 */ /* 0x0000a2000c1e1900 */
[----:B-1----:R-:W-:-:S04]  /*0480*/  IMAD.WIDE R4, R23, 0x4, R4 ;  /* 0x0000000417047825 */ /* 0x002fc800078e0204 */
[C---:B------:R-:W-:Y:S01]  /*0490*/  IMAD.WIDE R12, R3.reuse, 0x4, R14 ;  /* 0x00000004030c7825 */ /* 0x040fe200078e020e */
[----:B------:R-:W2:Y:S04]  /*04a0*/  LDG.E R28, desc[UR10][R4.64] ;  /* 0x0000000a041c7981 */ /* 0x000ea8000c1e1900 */
[----:B------:R-:W3:Y:S04]  /*04b0*/  LDG.E R27, desc[UR10][R4.64+0x4] ;  /* 0x0000040a041b7981 */ /* 0x000ee8000c1e1900 */
[----:B------:R-:W3:Y:S01]  /*04c0*/  LDG.E R26, desc[UR10][R12.64] ;  /* 0x0000000a0c1a7981 */ /* 0x000ee2000c1e1900 */
[----:B------:R-:W-:-:S04]  /*04d0*/  IMAD.WIDE R8, R3, 0x4, R12 ;  /* 0x0000000403087825 */ /* 0x000fc800078e020c */
[C---:B------:R-:W-:Y:S01]  /*04e0*/  IMAD.WIDE R6, R3.reuse, 0x4, R8 ;  /* 0x0000000403067825 */ /* 0x040fe200078e0208 */
[----:B------:R1:W4:Y:S03]  /*04f0*/  LDG.E R12, desc[UR10][R8.64] ;  /* 0x0000000a080c7981 */ /* 0x000326000c1e1900 */
[C---:B------:R-:W-:Y:S02]  /*0500*/  IMAD.WIDE R10, R3.reuse, 0x4, R6 ;  /* 0x00000004030a7825 */ /* 0x040fe400078e0206 */
[----:B------:R-:W5:Y:S02]  /*0510*/  LDG.E R6, desc[UR10][R6.64] ;  /* 0x0000000a06067981 */ /* 0x000f64000c1e1900 */
[----:B0-----:R-:W-:-:S05]  /*0520*/  IMAD.WIDE R14, R3, 0x4, R10 ;  /* 0x00000004030e7825 */ /* 0x001fca00078e020a */
[----:B------:R-:W5:Y:S04]  /*0530*/  LDG.E R13, desc[UR10][R14.64] ;  /* 0x0000000a0e0d7981 */ /* 0x000f68000c1e1900 */
[----:B------:R-:W4:Y:S01]  /*0540*/  LDG.E R7, desc[UR10][R4.64+0x8] ;  /* 0x0000080a04077981 */ /* 0x000f22000c1e1900 */
[----:B-1----:R-:W-:-:S03]  /*0550*/  IMAD.WIDE R8, R3, 0x4, R14 ;  /* 0x0000000403087825 */ /* 0x002fc600078e020e */
[----:B------:R-:W5:Y:S04]  /*0560*/  LDG.E R14, desc[UR10][R4.64+0x14] ;  /* 0x0000140a040e7981 */ /* 0x000f68000c1e1900 */
[----:B------:R-:W5:Y:S01]  /*0570*/  LDG.E R15, desc[UR10][R4.64+0x1c] ;  /* 0x00001c0a040f7981 */ /* 0x000f62000c1e1900 */
[----:B--2---:R-:W-:-:S03]  /*0580*/  FFMA R28, R28, R29, R25 ;  /* 0x0000001d1c1c7223 */ /* 0x004fc60000000019 */
[----:B------:R-:W5:Y:S04]  /*0590*/  LDG.E R29, desc[UR10][R4.64+0xc] ;  /* 0x00000c0a041d7981 */ /* 0x000f68000c1e1900 */
[----:B------:R0:W2:Y:S01]  /*05a0*/  LDG.E R25, desc[UR10][R10.64] ;  /* 0x0000000a0a197981 */ /* 0x0000a2000c1e1900 */
[----:B---3--:R-:W-:-:S03]  /*05b0*/  FFMA R26, R27, R26, R28 ;  /* 0x0000001a1b1a7223 */ /* 0x008fc6000000001c */
[----:B------:R-:W2:Y:S04]  /*05c0*/  LDG.E R28, desc[UR10][R4.64+0x10] ;  /* 0x0000100a041c7981 */ /* 0x000ea8000c1e1900 */
[----:B------:R-:W3:Y:S01]  /*05d0*/  LDG.E R27, desc[UR10][R4.64+0x18] ;  /* 0x0000180a041b7981 */ /* 0x000ee2000c1e1900 */
[----:B0-----:R-:W-:-:S06]  /*05e0*/  IMAD.WIDE R10, R3, 0x4, R8 ;  /* 0x00000004030a7825 */ /* 0x001fcc00078e0208 */
[----:B------:R-:W3:Y:S04]  /*05f0*/  LDG.E R10, desc[UR10][R10.64] ;  /* 0x0000000a0a0a7981 */ /* 0x000ee8000c1e1900 */
[----:B------:R-:W3:Y:S01]  /*0600*/  LDG.E R4, desc[UR10][R8.64] ;  /* 0x0000000a08047981 */ /* 0x000ee2000c1e1900 */
[----:B------:R-:W-:-:S04]  /*0610*/  IADD3 R24, PT, PT, R24, 0x8, RZ ;  /* 0x0000000818187810 */ /* 0x000fc80007ffe0ff */
[----:B------:R-:W-:Y:S01]  /*0620*/  ISETP.NE.AND P0, PT, R24, RZ, PT ;  /* 0x000000ff1800720c */ /* 0x000fe20003f05270 */
[----:B----4-:R-:W-:Y:S01]  /*0630*/  FFMA R12, R7, R12, R26 ;  /* 0x0000000c070c7223 */ /* 0x010fe2000000001a */
[----:B------:R-:W-:Y:S02]  /*0640*/  IADD3 R23, PT, PT, R23, 0x8, RZ ;  /* 0x0000000817177810 */ /* 0x000fe40007ffe0ff */
[----:B------:R-:W-:Y:S01]  /*0650*/  LEA R22, R3, R22, 0x3 ;  /* 0x0000001603167211 */ /* 0x000fe200078e18ff */
[----:B-----5:R-:W-:-:S04]  /*0660*/  FFMA R29, R29, R6, R12 ;  /* 0x000000061d1d7223 */ /* 0x020fc8000000000c */
[----:B--2---:R-:W-:-:S04]  /*0670*/  FFMA R25, R28, R25, R29 ;  /* 0x000000191c197223 */ /* 0x004fc8000000001d */
[----:B------:R-:W-:-:S04]  /*0680*/  FFMA R14, R14, R13, R25 ;  /* 0x0000000d0e0e7223 */ /* 0x000fc80000000019 */
[----:B---3--:R-:W-:-:S04]  /*0690*/  FFMA R14, R27, R4, R14 ;  /* 0x000000041b0e7223 */ /* 0x008fc8000000000e */
[----:B------:R-:W-:Y:S01]  /*06a0*/  FFMA R25, R15, R10, R14 ;  /* 0x0000000a0f197223 */ /* 0x000fe2000000000e */
[----:B------:R-:W-:Y:S06]  /*06b0*/  @P0 BRA `(.L_x_40) ;  /* 0xfffffffc00600947 */ /* 0x000fec000383ffff */
.L_x_39:
[----:B------:R-:W-:-:S09]  /*06c0*/  UISETP.NE.AND UP0, UPT, UR9, URZ, UPT ;  /* 0x000000ff0900728c */ /* 0x000fd2000bf05270 */
[----:B------:R-:W-:Y:S05]  /*06d0*/  BRA.U !UP0, `(.L_x_41) ;  /* 0x0000000108d47547 */ /* 0x000fea000b800000 */
[----:B------:R-:W-:Y:S01]  /*06e0*/  UIADD3 UR4, UPT, UPT, UR9, -0x1, URZ ;  /* 0xffffffff09047890 */ /* 0x000fe2000fffe0ff */
[----:B------:R-:W-:-:S03]  /*06f0*/  LOP3.LUT P0, R14, R20, 0x3, RZ, 0xc0, !PT ;  /* 0x00000003140e7812 */ /* 0x000fc6000780c0ff */
[----:B------:R-:W-:-:S09]  /*0700*/  UISETP.GE.U32.AND UP0, UPT, UR4, 0x3, UPT ;  /* 0x000000030400788c */ /* 0x000fd2000bf06070 */
[----:B------:R-:W-:Y:S05]  /*0710*/  BRA.U !UP0, `(.L_x_42) ;  /* 0x0000000108587547 */ /* 0x000fea000b800000 */
[----:B------:R-:W0:Y:S01]  /*0720*/  LDC.64 R6, c[0x0][0x388] ;  /* 0x0000e200ff067b82 */ /* 0x000e220000000a00 */
[----:B------:R-:W-:Y:S01]  /*0730*/  IMAD R11, R21, R3, R18 ;  /* 0x00000003150b7224 */ /* 0x000fe200078e0212 */
[----:B------:R-:W-:-:S06]  /*0740*/  IADD3 R9, PT, PT, R19, R21, RZ ;  /* 0x0000001513097210 */ /* 0x000fcc0007ffe0ff */
[----:B------:R-:W1:Y:S01]  /*0750*/  LDC.64 R4, c[0x0][0x380] ;  /* 0x0000e000ff047b82 */ /* 0x000e620000000a00 */
[----:B0-----:R-:W-:-:S04]  /*0760*/  IMAD.WIDE R6, R11, 0x4, R6 ;  /* 0x000000040b067825 */ /* 0x001fc800078e0206 */
[----:B-1----:R-:W-:-:S04]  /*0770*/  IMAD.WIDE R4, R9, 0x4, R4 ;  /* 0x0000000409047825 */ /* 0x002fc800078e0204 */
[C---:B------:R-:W-:Y:S01]  /*0780*/  IMAD.WIDE R8, R3.reuse, 0x4, R6 ;  /* 0x0000000403087825 */ /* 0x040fe200078e0206 */
[----:B------:R-:W2:Y:S04]  /*0790*/  LDG.E R22, desc[UR10][R4.64] ;  /* 0x0000000a04167981 */ /* 0x000ea8000c1e1900 */
[----:B------:R-:W2:Y:S01]  /*07a0*/  LDG.E R6, desc[UR10][R6.64] ;  /* 0x0000000a06067981 */ /* 0x000ea2000c1e1900 */
[----:B------:R-:W-:-:S03]  /*07b0*/  IMAD.WIDE R10, R3, 0x4, R8 ;  /* 0x00000004030a7825 */ /* 0x000fc600078e0208 */
[----:B------:R-:W3:Y:S04]  /*07c0*/  LDG.E R8, desc[UR10][R8.64] ;  /* 0x0000000a08087981 */ /* 0x000ee8000c1e1900 */
[----:B------:R-:W3:Y:S01]  /*07d0*/  LDG.E R15, desc[UR10][R4.64+0x4] ;  /* 0x0000040a040f7981 */ /* 0x000ee2000c1e1900 */
[----:B------:R-:W-:-:S03]  /*07e0*/  IMAD.WIDE R12, R3, 0x4, R10 ;  /* 0x00000004030c7825 */ /* 0x000fc600078e020a */
[----:B------:R-:W4:Y:S04]  /*07f0*/  LDG.E R23, desc[UR10][R10.64] ;  /* 0x0000000a0a177981 */ /* 0x000f28000c1e1900 */
[----:B------:R-:W4:Y:S04]  /*0800*/  LDG.E R24, desc[UR10][R4.64+0x8] ;  /* 0x0000080a04187981 */ /* 0x000f28000c1e1900 */
[----:B------:R-:W5:Y:S04]  /*0810*/  LDG.E R26, desc[UR10][R4.64+0xc] ;  /* 0x00000c0a041a7981 */ /* 0x000f68000c1e1900 */
[----:B------:R-:W5:Y:S01]  /*0820*/  LDG.E R12, desc[UR10][R12.64] ;  /* 0x0000000a0c0c7981 */ /* 0x000f62000c1e1900 */
[----:B------:R-:W-:Y:S01]  /*0830*/  IADD3 R21, PT, PT, R21, 0x4, RZ ;  /* 0x0000000415157810 */ /* 0x000fe20007ffe0ff */
[----:B--2---:R-:W-:-:S04]  /*0840*/  FFMA R22, R22, R6, R25 ;  /* 0x0000000616167223 */ /* 0x004fc80000000019 */
[----:B---3--:R-:W-:-:S04]  /*0850*/  FFMA R15, R15, R8, R22 ;  /* 0x000000080f0f7223 */ /* 0x008fc80000000016 */
[----:B----4-:R-:W-:-:S04]  /*0860*/  FFMA R15, R24, R23, R15 ;  /* 0x00000017180f7223 */ /* 0x010fc8000000000f */
[----:B-----5:R-:W-:-:S07]  /*0870*/  FFMA R25, R26, R12, R15 ;  /* 0x0000000c1a197223 */ /* 0x020fce000000000f */
.L_x_42:
[----:B------:R-:W-:Y:S05]  /*0880*/  @!P0 BRA `(.L_x_41) ;  /* 0x0000000000688947 */ /* 0x000fea0003800000 */
[----:B------:R-:W0:Y:S01]  /*0890*/  LDC.64 R10, c[0x0][0x388] ;  /* 0x0000e200ff0a7b82 */ /* 0x000e220000000a00 */
[----:B------:R-:W-:Y:S02]  /*08a0*/  ISETP.NE.AND P0, PT, R14, 0x1, PT ;  /* 0x000000010e00780c */ /* 0x000fe40003f05270 */
[----:B------:R-:W-:-:S04]  /*08b0*/  LOP3.LUT R20, R20, 0x1, RZ, 0xc0, !PT ;  /* 0x0000000114147812 */ /* 0x000fc800078ec0ff */
[----:B------:R-:W-:Y:S01]  /*08c0*/  ISETP.NE.U32.AND P1, PT, R20, 0x1, PT ;  /* 0x000000011400780c */ /* 0x000fe20003f25070 */
[----:B------:R-:W1:Y:S06]  /*08d0*/  LDC.64 R8, c[0x0][0x380] ;  /* 0x0000e000ff087b82 */ /* 0x000e6c0000000a00 */
[----:B------:R-:W-:Y:S01]  /*08e0*/  @P0 IMAD R15, R21, R3, R18 ;  /* 0x00000003150f0224 */ /* 0x000fe200078e0212 */
[----:B------:R-:W-:Y:S01]  /*08f0*/  @P0 IADD3 R13, PT, PT, R19, R21, RZ ;  /* 0x00000015130d0210 */ /* 0x000fe20007ffe0ff */
[----:B------:R-:W2:Y:S01]  /*0900*/  LDC.64 R4, c[0x0][0x380] ;  /* 0x0000e000ff047b82 */ /* 0x000ea20000000a00 */
[----:B------:R-:W-:-:S04]  /*0910*/  @P0 IADD3 R21, PT, PT, R21, 0x2, RZ ;  /* 0x0000000215150810 */ /* 0x000fc80007ffe0ff */
[----:B------:R-:W-:Y:S01]  /*0920*/  @!P1 IADD3 R19, PT, PT, R19, R21, RZ ;  /* 0x0000001513139210 */ /* 0x000fe20007ffe0ff */
[----:B------:R-:W-:Y:S02]  /*0930*/  @!P1 IMAD R21, R21, R3, R18 ;  /* 0x0000000315159224 */ /* 0x000fe400078e0212 */
[----:B------:R-:W3:Y:S01]  /*0940*/  LDC.64 R6, c[0x0][0x388] ;  /* 0x0000e200ff067b82 */ /* 0x000ee20000000a00 */
[----:B0-----:R-:W-:-:S05]  /*0950*/  @P0 IMAD.WIDE R10, R15, 0x4, R10 ;  /* 0x000000040f0a0825 */ /* 0x001fca00078e020a */
[----:B------:R-:W4:Y:S01]  /*0960*/  @P0 LDG.E R15, desc[UR10][R10.64] ;  /* 0x0000000a0a0f0981 */ /* 0x000f22000c1e1900 */
[----:B-1----:R-:W-:-:S04]  /*0970*/  @P0 IMAD.WIDE R8, R13, 0x4, R8 ;  /* 0x000000040d080825 */ /* 0x002fc800078e0208 */
[----:B------:R-:W-:Y:S01]  /*0980*/  @P0 IMAD.WIDE R12, R3, 0x4, R10 ;  /* 0x00000004030c0825 */ /* 0x000fe200078e020a */
[----:B------:R-:W4:Y:S03]  /*0990*/  @P0 LDG.E R14, desc[UR10][R8.64] ;  /* 0x0000000a080e0981 */ /* 0x000f26000c1e1900 */
[----:B--2---:R-:W-:Y:S01]  /*09a0*/  @!P1 IMAD.WIDE R4, R19, 0x4, R4 ;  /* 0x0000000413049825 */ /* 0x004fe200078e0204 */
[----:B------:R-:W2:Y:S04]  /*09b0*/  @P0 LDG.E R23, desc[UR10][R8.64+0x4] ;  /* 0x0000040a08170981 */ /* 0x000ea8000c1e1900 */
[----:B------:R-:W2:Y:S01]  /*09c0*/  @P0 LDG.E R12, desc[UR10][R12.64] ;  /* 0x0000000a0c0c0981 */ /* 0x000ea2000c1e1900 */
[----:B---3--:R-:W-:-:S03]  /*09d0*/  @!P1 IMAD.WIDE R6, R21, 0x4, R6 ;  /* 0x0000000415069825 */ /* 0x008fc600078e0206 */
[----:B------:R-:W3:Y:S04]  /*09e0*/  @!P1 LDG.E R4, desc[UR10][R4.64] ;  /* 0x0000000a04049981 */ /* 0x000ee8000c1e1900 */
[----:B------:R-:W3:Y:S01]  /*09f0*/  @!P1 LDG.E R6, desc[UR10][R6.64] ;  /* 0x0000000a06069981 */ /* 0x000ee2000c1e1900 */
[----:B----4-:R-:W-:-:S04]  /*0a00*/  @P0 FFMA R14, R14, R15, R25 ;  /* 0x0000000f0e0e0223 */ /* 0x010fc80000000019 */
[----:B--2---:R-:W-:-:S04]  /*0a10*/  @P0 FFMA R25, R23, R12, R14 ;  /* 0x0000000c17190223 */ /* 0x004fc8000000000e */
[----:B---3--:R-:W-:-:S07]  /*0a20*/  @!P1 FFMA R25, R4, R6, R25 ;  /* 0x0000000604199223 */ /* 0x008fce0000000019 */
.L_x_41:
[----:B------:R-:W0:Y:S01]  /*0a30*/  LDC.64 R4, c[0x0][0x390] ;  /* 0x0000e400ff047b82 */ /* 0x000e220000000a00 */
[----:B------:R-:W-:-:S04]  /*0a40*/  IMAD R17, R17, R3, R18 ;  /* 0x0000000311117224 */ /* 0x000fc800078e0212 */
[----:B0-----:R-:W-:-:S05]  /*0a50*/  IMAD.WIDE R4, R17, 0x4, R4 ;  /* 0x0000000411047825 */ /* 0x001fca00078e0204 */
[----:B------:R0:W-:Y:S02]  /*0a60*/  STG.E desc[UR10][R4.64], R25 ;  /* 0x0000001904007986 */ /* 0x0001e4000c10190a */
.L_x_38:
[----:B------:R-:W-:Y:S05]  /*0a70*/  BSYNC.RECONVERGENT B0 ;  /* 0x0000000000007941 */ /* 0x000fea0003800200 */
.L_x_37:
[----:B------:R-:W-:Y:S02]  /*0a80*/  UIMAD UR4, UR8, UR6, UR8 ;  /* 0x00000006080472a4 */ /* 0x000fe4000f8e0208 */
[----:B------:R-:W-:-:S04]  /*0a90*/  UIADD3 UR6, UPT, UPT, UR6, 0x1, URZ ;  /* 0x0000000106067890 */ /* 0x000fc8000fffe0ff */
[----:B------:R-:W-:-:S13]  /*0aa0*/  ISETP.LE.U32.AND P0, PT, R2, UR4, PT ;  /* 0x0000000402007c0c */ /* 0x000fda000bf03070 */
[----:B------:R-:W-:Y:S05]  /*0ab0*/  @!P0 BRA `(.L_x_43) ;  /* 0xfffffff8001c8947 */ /* 0x000fea000383ffff */
[----:B------:R-:W-:Y:S02]  /*0ac0*/  UIMAD UR4, UR7, UR5, UR7 ;  /* 0x00000005070472a4 */ /* 0x000fe4000f8e0207 */
[----:B------:R-:W-:-:S04]  /*0ad0*/  UIADD3 UR5, UPT, UPT, UR5, 0x1, URZ ;  /* 0x0000000105057890 */ /* 0x000fc8000fffe0ff */
[----:B------:R-:W-:-:S13]  /*0ae0*/  ISETP.LE.U32.AND P0, PT, R3, UR4, PT ;  /* 0x0000000403007c0c */ /* 0x000fda000bf03070 */
[----:B------:R-:W-:Y:S05]  /*0af0*/  @!P0 BRA `(.L_x_44) ;  /* 0xfffffff800008947 */ /* 0x000fea000383ffff */
[----:B------:R-:W-:Y:S05]  /*0b00*/  EXIT ;  /* 0x000000000000794d */ /* 0x000fea0003800000 */
.L_x_45:
        /* <DEDUP_REMOVED lines=15> */
.L_x_63:


//--------------------- .text._Z12naive_matmulPKfS0_Pfiii --------------------------
	.section	.text._Z12naive_matmulPKfS0_Pfiii,"ax",@progbits
	.align	128
        .global         _Z12naive_matmulPKfS0_Pfiii
        .type           _Z12naive_matmulPKfS0_Pfiii,@function
        .size           _Z12naive_matmulPKfS0_Pfiii,(.L_x_64 - _Z12naive_matmulPKfS0_Pfiii)
        .other          _Z12naive_matmulPKfS0_Pfiii,@"STO_CUDA_ENTRY STV_DEFAULT"
_Z12naive_matmulPKfS0_Pfiii:
.text._Z12naive_matmulPKfS0_Pfiii:
        /* <DEDUP_REMOVED lines=25> */
.L_x_48:
[----:B------:R-:W-:Y:S01]  /*0190*/  IADD3 R4, PT, PT, R0, UR4, RZ ;  /* 0x0000000400047c10 */ /* 0x000fe2000fffe0ff */
[----:B------:R-:W0:Y:S01]  /*01a0*/  LDCU.64 UR12, c[0x0][0x398] ;  /* 0x00007300ff0c77ac */ /* 0x000e220008000a00 */
[----:B------:R-:W-:Y:S01]  /*01b0*/  UMOV UR4, URZ ;  /* 0x000000ff00047c82 */ /* 0x000fe20008000000 */
[----:B-1----:R-:W-:-:S05]  /*01c0*/  UMOV UR6, URZ ;  /* 0x000000ff00067c82 */ /* 0x002fca0008000000 */
.L_x_47:
        /* <DEDUP_REMOVED lines=16> */
.L_x_46:
[----:B------:R-:W-:Y:S01]  /*02d0*/  ULOP3.LUT UR9, UR9, 0x7, URZ, 0xc0, !UPT ;  /* 0x0000000709097892 */ /* 0x000fe2000f8ec0ff */
[----:B------:R-:W-:Y:S01]  /*02e0*/  UMOV UR4, URZ ;  /* 0x000000ff00047c82 */ /* 0x000fe20008000000 */
[----:B------:R-:W-:-:S10]  /*02f0*/  UMOV UR5, URZ ;  /* 0x000000ff00057c82 */ /* 0x000fd40008000000 */
.L_x_56:
[----:B0-----:R-:W0:Y:S01]  /*0300*/  LDCU UR6, c[0x0][0x3a0] ;  /* 0x00007400ff0677ac */ /* 0x001e220008000800 */
[----:B------:R-:W-:Y:S01]  /*0310*/  IADD3 R17, PT, PT, R0, UR4, RZ ;  /* 0x0000000400117c10 */ /* 0x000fe2000fffe0ff */
[----:B------:R-:W-:-:S04]  /*0320*/  UMOV UR4, URZ ;  /* 0x000000ff00047c82 */ /* 0x000fc80008000000 */
[----:B0-----:R-:W-:Y:S01]  /*0330*/  IMAD R18, R17, UR6, RZ ;  /* 0x0000000611127c24 */ /* 0x001fe2000f8e02ff */
[----:B------:R-:W-:-:S06]  /*0340*/  UMOV UR6, URZ ;  /* 0x000000ff00067c82 */ /* 0x000fcc0008000000 */
.L_x_55:
        /* <DEDUP_REMOVED lines=9> */
[----:B0-----:R-:W-:-:S13]  /*03e0*/  ISETP.GE.U32.AND P0, PT, R19, 0x8, PT ;  /* 0x000000081300780c */ /* 0x001fda0003f06070 */
[----:B------:R-:W-:Y:S05]  /*03f0*/  @!P0 BRA `(.L_x_51) ;  /* 0x0000000000b48947 */ /* 0x000fea0003800000 */
[----:B------:R-:W-:Y:S02]  /*0400*/  LOP3.LUT R21, R19, 0x7ffffff8, RZ, 0xc0, !PT ;  /* 0x7ffffff813157812 */ /* 0x000fe400078ec0ff */
[----:B------:R-:W-:Y:S02]  /*0410*/  MOV R25, RZ ;  /* 0x000000ff00197202 */ /* 0x000fe40000000f00 */
[----:B------:R-:W-:Y:S02]  /*0420*/  MOV R23, R18 ;  /* 0x0000001200177202 */ /* 0x000fe40000000f00 */
[----:B------:R-:W-:Y:S02]  /*0430*/  MOV R22, R20 ;  /* 0x0000001400167202 */ /* 0x000fe40000000f00 */
[----:B------:R-:W-:-:S07]  /*0440*/  IADD3 R24, PT, PT, -R21, RZ, RZ ;  /* 0x000000ff15187210 */ /* 0x000fce0007ffe1ff */
.L_x_52:
        /* <DEDUP_REMOVED lines=40> */
.L_x_51:
        /* <DEDUP_REMOVED lines=28> */
.L_x_54:
[----:B------:R-:W-:Y:S05]  /*0890*/  @!P0 BRA `(.L_x_53) ;  /* 0x0000000000688947 */ /* 0x000fea0003800000 */
[----:B------:R-:W0:Y:S01]  /*08a0*/  LDC.64 R10, c[0x0][0x388] ;  /* 0x0000e200ff0a7b82 */ /* 0x000e220000000a00 */
[----:B------:R-:W-:Y:S02]  /*08b0*/  ISETP.NE.AND P0, PT, R14, 0x1, PT ;  /* 0x000000010e00780c */ /* 0x000fe40003f05270 */
[----:B------:R-:W-:-:S04]  /*08c0*/  LOP3.LUT R19, R19, 0x1, RZ, 0xc0, !PT ;  /* 0x0000000113137812 */ /* 0x000fc800078ec0ff */
[----:B------:R-:W-:Y:S01]  /*08d0*/  ISETP.NE.U32.AND P1, PT, R19, 0x1, PT ;  /* 0x000000011300780c */ /* 0x000fe20003f25070 */
[----:B------:R-:W1:Y:S06]  /*08e0*/  LDC.64 R8, c[0x0][0x380] ;  /* 0x0000e000ff087b82 */ /* 0x000e6c0000000a00 */
[C---:B------:R-:W-:Y:S01]  /*08f0*/  @P0 IMAD R15, R21.reuse, R3, R20 ;  /* 0x00000003150f0224 */ /* 0x040fe200078e0214 */
[----:B------:R-:W-:Y:S01]  /*0900*/  @P0 IADD3 R13, PT, PT, R18, R21, RZ ;  /* 0x00000015120d0210 */ /* 0x000fe20007ffe0ff */
[----:B------:R-:W2:Y:S01]  /*0910*/  LDC.64 R4, c[0x0][0x380] ;  /* 0x0000e000ff047b82 */ /* 0x000ea20000000a00 */
[----:B------:R-:W-:-:S07]  /*0920*/  @P0 IADD3 R21, PT, PT, R21, 0x2, RZ ;  /* 0x0000000215150810 */ /* 0x000fce0007ffe0ff */
[----:B------:R-:W3:Y:S01]  /*0930*/  LDC.64 R6, c[0x0][0x388] ;  /* 0x0000e200ff067b82 */ /* 0x000ee20000000a00 */
[----:B0-----:R-:W-:Y:S01]  /*0940*/  @P0 IMAD.WIDE R10, R15, 0x4, R10 ;  /* 0x000000040f0a0825 */ /* 0x001fe200078e020a */
[----:B------:R-:W-:-:S03]  /*0950*/  @!P1 IADD3 R15, PT, PT, R18, R21, RZ ;  /* 0x00000015120f9210 */ /* 0x000fc60007ffe0ff */
[----:B------:R-:W-:Y:S01]  /*0960*/  @!P1 IMAD R21, R21, R3, R20 ;  /* 0x0000000315159224 */ /* 0x000fe200078e0214 */
        /* <DEDUP_REMOVED lines=13> */
.L_x_53:
[----:B------:R-:W0:Y:S01]  /*0a40*/  LDC.64 R4, c[0x0][0x390] ;  /* 0x0000e400ff047b82 */ /* 0x000e220000000a00 */
[----:B------:R-:W-:-:S04]  /*0a50*/  IMAD R7, R17, R3, R20 ;  /* 0x0000000311077224 */ /* 0x000fc800078e0214 */
[----:B0-----:R-:W-:-:S05]  /*0a60*/  IMAD.WIDE R4, R7, 0x4, R4 ;  /* 0x0000000407047825 */ /* 0x001fca00078e0204 */
[----:B------:R0:W-:Y:S02]  /*0a70*/  STG.E desc[UR10][R4.64], R25 ;  /* 0x0000001904007986 */ /* 0x0001e4000c10190a */
.L_x_50:
[----:B------:R-:W-:Y:S05]  /*0a80*/  BSYNC.RECONVERGENT B0 ;  /* 0x0000000000007941 */ /* 0x000fea0003800200 */
.L_x_49:
        /* <DEDUP_REMOVED lines=9> */
.L_x_57:
        /* <DEDUP_REMOVED lines=14> */
.L_x_64:


//--------------------- .nv.shared._Z39shared_matmul_thread_tile_double_bufferPfS_S_iii --------------------------
	.section	.nv.shared._Z39shared_matmul_thread_tile_double_bufferPfS_S_iii,"aw",@nobits
	.sectionflags	@""
	.align	4
.nv.shared._Z39shared_matmul_thread_tile_double_bufferPfS_S_iii:
	.zero		33792


//--------------------- .nv.shared.reserved.0     --------------------------
	.section	.nv.shared.reserved.0,"aw",@nobits
	.weak		__nv_reservedSMEM_offset_0_alias
	.size		__nv_reservedSMEM_offset_0_alias, 0, 64
	.other		__nv_reservedSMEM_offset_0_alias,@"STO_CUDA_RESERVED_SHARED STV_DEFAULT"
__nv_reservedSMEM_offset_0_alias:
	.zero		0
	.zero		64


//--------------------- .nv.shared._Z34shared_matmul_thread_tile_load_optPfS_S_iii --------------------------
	.section	.nv.shared._Z34shared_matmul_thread_tile_load_optPfS_S_iii,"aw",@nobits
	.sectionflags	@""
	.align	4
.nv.shared._Z34shared_matmul_thread_tile_load_optPfS_S_iii:
	.zero		17408


//--------------------- .nv.shared._Z23shared_matmul_warp_tilePKfS0_Pfiii --------------------------
	.section	.nv.shared._Z23shared_matmul_warp_tilePKfS0_Pfiii,"aw",@nobits
	.sectionflags	@""
	.align	4
.nv.shared._Z23shared_matmul_warp_tilePKfS0_Pfiii:
	.zero		17408


//--------------------- .nv.shared._Z25shared_matmul_thread_tilePKfS0_Pfiii --------------------------
	.section	.nv.shared._Z25shared_matmul_thread_tilePKfS0_Pfiii,"aw",@nobits
	.sectionflags	@""
	.align	4
.nv.shared._Z25shared_matmul_thread_tilePKfS0_Pfiii:
	.zero		17408


//--------------------- .nv.shared._Z13shared_matmulPKfS0_Pfiii --------------------------
	.section	.nv.shared._Z13shared_matmulPKfS0_Pfiii,"aw",@nobits
	.sectionflags	@""
	.align	4
.nv.shared._Z13shared_matmulPKfS0_Pfiii:
	.zero		17408


//--------------------- .nv.constant0._Z39shared_matmul_thread_tile_double_bufferPfS_S_iii --------------------------
	.section	.nv.constant0._Z39shared_matmul_thread_tile_double_bufferPfS_S_iii,"a",@progbits
	.sectionflags	@""
	.align	4
.nv.constant0._Z39shared_matmul_thread_tile_double_bufferPfS_S_iii:
	.zero		932


//--------------------- .nv.constant0._Z34shared_matmul_thread_tile_load_optPfS_S_iii --------------------------
	.section	.nv.constant0._Z34shared_matmul_thread_tile_load_optPfS_S_iii,"a",@progbits
	.sectionflags	@""
	.align	4
.nv.constant0._Z34shared_matmul_thread_tile_load_optPfS_S_iii:
	.zero		932


//--------------------- .nv.constant0._Z23shared_matmul_warp_tilePKfS0_Pfiii --------------------------
	.section	.nv.constant0._Z23shared_matmul_warp_tilePKfS0_Pfiii,"a",@progbits
	.sectionflags	@""
	.align	4
.nv.constant0._Z23shared_matmul_warp_tilePKfS0_Pfiii:
	.zero		932


//--------------------- .nv.constant0._Z25shared_matmul_thread_tilePKfS0_Pfiii --------------------------
	.section	.nv.constant0._Z25shared_matmul_thread_tilePKfS0_Pfiii,"a",@progbits
	.sectionflags	@""
	.align	4
.nv.constant0._Z25shared_matmul_thread_tilePKfS0_Pfiii:
	.zero		932


//--------------------- .nv.constant0._Z13shared_matmulPKfS0_Pfiii --------------------------
	.section	.nv.constant0._Z13shared_matmulPKfS0_Pfiii,"a",@progbits
	.sectionflags	@""
	.align	4
.nv.constant0._Z13shared_matmulPKfS0_Pfiii:
	.zero		932


//--------------------- .nv.constant0._Z16coalesced_matmulPKfS0_Pfiii --------------------------
	.section	.nv.constant0._Z16coalesced_matmulPKfS0_Pfiii,"a",@progbits
	.sectionflags	@""
	.align	4
.nv.constant0._Z16coalesced_matmulPKfS0_Pfiii:
	.zero		932


//--------------------- .nv.constant0._Z12naive_matmulPKfS0_Pfiii --------------------------
	.section	.nv.constant0._Z12naive_matmulPKfS0_Pfiii,"a",@progbits
	.sectionflags	@""
	.align	4
.nv.constant0._Z12naive_matmulPKfS0_Pfiii:
	.zero		932


//--------------------- SYMBOLS --------------------------

	.type		.nv.reservedSmem.offset0,@object
	.size		.nv.reservedSmem.offset0,0x4
	.type		.nv.reservedSmem.cap,@object
	.size		.nv.reservedSmem.cap,0x4
